//
// Generated by NVIDIA NVVM Compiler
//
// Compiler Build ID: CL-36424714
// Cuda compilation tools, release 13.0, V13.0.88
// Based on NVVM 20.0.0
//

.version 9.0
.target sm_100
.address_size 64

	// .globl	_Z12kernel_radixPiS_ii
// _ZZN3cub18CUB_300001_SM_10006detail4scan16DeviceScanKernelINS2_10policy_hubIiiijN4cuda3std3__44plusIvEEE10Policy1000EPiSC_NS0_13ScanTileStateIiLb1EEES9_NS1_10InputValueIiSC_EEjiLb0EiEEvT0_T1_T2_iT3_T4_T5_E12temp_storage has been demoted
// _ZZN3cub18CUB_300001_SM_10006detail4scan16DeviceScanKernelINS2_10policy_hubIiiimN4cuda3std3__44plusIvEEE10Policy1000EPiSC_NS0_13ScanTileStateIiLb1EEES9_NS1_10InputValueIiSC_EEmiLb0EiEEvT0_T1_T2_iT3_T4_T5_E12temp_storage has been demoted
.global .align 1 .b8 _ZN34_INTERNAL_3c59e2e2_4_k_cu_20703c6b4cuda3std3__45__cpo5beginE[1];
.global .align 1 .b8 _ZN34_INTERNAL_3c59e2e2_4_k_cu_20703c6b4cuda3std3__45__cpo3endE[1];
.global .align 1 .b8 _ZN34_INTERNAL_3c59e2e2_4_k_cu_20703c6b4cuda3std3__45__cpo6cbeginE[1];
.global .align 1 .b8 _ZN34_INTERNAL_3c59e2e2_4_k_cu_20703c6b4cuda3std3__45__cpo4cendE[1];
.global .align 1 .b8 _ZN34_INTERNAL_3c59e2e2_4_k_cu_20703c6b4cuda3std3__45__cpo6rbeginE[1];
.global .align 1 .b8 _ZN34_INTERNAL_3c59e2e2_4_k_cu_20703c6b4cuda3std3__45__cpo4rendE[1];
.global .align 1 .b8 _ZN34_INTERNAL_3c59e2e2_4_k_cu_20703c6b4cuda3std3__45__cpo7crbeginE[1];
.global .align 1 .b8 _ZN34_INTERNAL_3c59e2e2_4_k_cu_20703c6b4cuda3std3__45__cpo5crendE[1];
.global .align 1 .b8 _ZN34_INTERNAL_3c59e2e2_4_k_cu_20703c6b4cuda3std3__436_GLOBAL__N__3c59e2e2_4_k_cu_20703c6b6ignoreE[1];
.global .align 1 .b8 _ZN34_INTERNAL_3c59e2e2_4_k_cu_20703c6b4cuda3std3__419piecewise_constructE[1];
.global .align 1 .b8 _ZN34_INTERNAL_3c59e2e2_4_k_cu_20703c6b4cuda3std3__48in_placeE[1];
.global .align 1 .b8 _ZN34_INTERNAL_3c59e2e2_4_k_cu_20703c6b4cuda3std3__420unreachable_sentinelE[1];
.global .align 1 .b8 _ZN34_INTERNAL_3c59e2e2_4_k_cu_20703c6b4cuda3std3__47nulloptE[1];
.global .align 1 .b8 _ZN34_INTERNAL_3c59e2e2_4_k_cu_20703c6b4cuda3std3__48unexpectE[1];
.global .align 1 .b8 _ZN34_INTERNAL_3c59e2e2_4_k_cu_20703c6b4cuda3std6ranges3__45__cpo4swapE[1];
.global .align 1 .b8 _ZN34_INTERNAL_3c59e2e2_4_k_cu_20703c6b4cuda3std6ranges3__45__cpo9iter_moveE[1];
.global .align 1 .b8 _ZN34_INTERNAL_3c59e2e2_4_k_cu_20703c6b4cuda3std6ranges3__45__cpo5beginE[1];
.global .align 1 .b8 _ZN34_INTERNAL_3c59e2e2_4_k_cu_20703c6b4cuda3std6ranges3__45__cpo3endE[1];
.global .align 1 .b8 _ZN34_INTERNAL_3c59e2e2_4_k_cu_20703c6b4cuda3std6ranges3__45__cpo6cbeginE[1];
.global .align 1 .b8 _ZN34_INTERNAL_3c59e2e2_4_k_cu_20703c6b4cuda3std6ranges3__45__cpo4cendE[1];
.global .align 1 .b8 _ZN34_INTERNAL_3c59e2e2_4_k_cu_20703c6b4cuda3std6ranges3__45__cpo7advanceE[1];
.global .align 1 .b8 _ZN34_INTERNAL_3c59e2e2_4_k_cu_20703c6b4cuda3std6ranges3__45__cpo9iter_swapE[1];
.global .align 1 .b8 _ZN34_INTERNAL_3c59e2e2_4_k_cu_20703c6b4cuda3std6ranges3__45__cpo4nextE[1];
.global .align 1 .b8 _ZN34_INTERNAL_3c59e2e2_4_k_cu_20703c6b4cuda3std6ranges3__45__cpo4prevE[1];
.global .align 1 .b8 _ZN34_INTERNAL_3c59e2e2_4_k_cu_20703c6b4cuda3std6ranges3__45__cpo4dataE[1];
.global .align 1 .b8 _ZN34_INTERNAL_3c59e2e2_4_k_cu_20703c6b4cuda3std6ranges3__45__cpo5cdataE[1];
.global .align 1 .b8 _ZN34_INTERNAL_3c59e2e2_4_k_cu_20703c6b4cuda3std6ranges3__45__cpo4sizeE[1];
.global .align 1 .b8 _ZN34_INTERNAL_3c59e2e2_4_k_cu_20703c6b4cuda3std6ranges3__45__cpo5ssizeE[1];
.global .align 1 .b8 _ZN34_INTERNAL_3c59e2e2_4_k_cu_20703c6b4cuda3std6ranges3__45__cpo8distanceE[1];
.global .align 1 .b8 _ZN34_INTERNAL_3c59e2e2_4_k_cu_20703c6b6thrust24THRUST_300001_SM_1000_NS8cuda_cub3parE[1];
.global .align 1 .b8 _ZN34_INTERNAL_3c59e2e2_4_k_cu_20703c6b6thrust24THRUST_300001_SM_1000_NS8cuda_cub10par_nosyncE[1];
.global .align 1 .b8 _ZN34_INTERNAL_3c59e2e2_4_k_cu_20703c6b6thrust24THRUST_300001_SM_1000_NS6system6detail10sequential3seqE[1];
.global .align 1 .b8 _ZN34_INTERNAL_3c59e2e2_4_k_cu_20703c6b6thrust24THRUST_300001_SM_1000_NS6system3cpp3parE[1];
.global .align 1 .b8 _ZN34_INTERNAL_3c59e2e2_4_k_cu_20703c6b6thrust24THRUST_300001_SM_1000_NS12placeholders2_1E[1];
.global .align 1 .b8 _ZN34_INTERNAL_3c59e2e2_4_k_cu_20703c6b6thrust24THRUST_300001_SM_1000_NS12placeholders2_2E[1];
.global .align 1 .b8 _ZN34_INTERNAL_3c59e2e2_4_k_cu_20703c6b6thrust24THRUST_300001_SM_1000_NS12placeholders2_3E[1];
.global .align 1 .b8 _ZN34_INTERNAL_3c59e2e2_4_k_cu_20703c6b6thrust24THRUST_300001_SM_1000_NS12placeholders2_4E[1];
.global .align 1 .b8 _ZN34_INTERNAL_3c59e2e2_4_k_cu_20703c6b6thrust24THRUST_300001_SM_1000_NS12placeholders2_5E[1];
.global .align 1 .b8 _ZN34_INTERNAL_3c59e2e2_4_k_cu_20703c6b6thrust24THRUST_300001_SM_1000_NS12placeholders2_6E[1];
.global .align 1 .b8 _ZN34_INTERNAL_3c59e2e2_4_k_cu_20703c6b6thrust24THRUST_300001_SM_1000_NS12placeholders2_7E[1];
.global .align 1 .b8 _ZN34_INTERNAL_3c59e2e2_4_k_cu_20703c6b6thrust24THRUST_300001_SM_1000_NS12placeholders2_8E[1];
.global .align 1 .b8 _ZN34_INTERNAL_3c59e2e2_4_k_cu_20703c6b6thrust24THRUST_300001_SM_1000_NS12placeholders2_9E[1];
.global .align 1 .b8 _ZN34_INTERNAL_3c59e2e2_4_k_cu_20703c6b6thrust24THRUST_300001_SM_1000_NS12placeholders3_10E[1];
.global .align 1 .b8 _ZN34_INTERNAL_3c59e2e2_4_k_cu_20703c6b6thrust24THRUST_300001_SM_1000_NS3seqE[1];
.global .align 1 .b8 _ZN34_INTERNAL_3c59e2e2_4_k_cu_20703c6b6thrust24THRUST_300001_SM_1000_NS6deviceE[1];

.visible .entry _Z12kernel_radixPiS_ii(
	.param .u64 .ptr .align 1 _Z12kernel_radixPiS_ii_param_0,
	.param .u64 .ptr .align 1 _Z12kernel_radixPiS_ii_param_1,
	.param .u32 _Z12kernel_radixPiS_ii_param_2,
	.param .u32 _Z12kernel_radixPiS_ii_param_3
)
{
	.reg .pred 	%p<7>;
	.reg .b32 	%r<47>;
	.reg .b64 	%rd<18>;

	ld.param.u64 	%rd3, [_Z12kernel_radixPiS_ii_param_0];
	ld.param.u64 	%rd4, [_Z12kernel_radixPiS_ii_param_1];
	ld.param.u32 	%r12, [_Z12kernel_radixPiS_ii_param_2];
	ld.param.u32 	%r13, [_Z12kernel_radixPiS_ii_param_3];
	cvta.to.global.u64 	%rd1, %rd4;
	cvta.to.global.u64 	%rd2, %rd3;
	mov.u32 	%r14, %ctaid.x;
	mov.u32 	%r15, %ntid.x;
	mov.u32 	%r16, %tid.x;
	mad.lo.s32 	%r45, %r14, %r15, %r16;
	mov.u32 	%r17, %nctaid.x;
	mul.lo.s32 	%r2, %r15, %r17;
	setp.ge.s32 	%p1, %r45, %r12;
	@%p1 bra 	$L__BB0_7;
	add.s32 	%r18, %r45, %r2;
	max.s32 	%r19, %r12, %r18;
	setp.lt.s32 	%p2, %r18, %r12;
	selp.u32 	%r20, 1, 0, %p2;
	add.s32 	%r21, %r18, %r20;
	sub.s32 	%r22, %r19, %r21;
	div.u32 	%r23, %r22, %r2;
	add.s32 	%r3, %r23, %r20;
	and.b32  	%r24, %r3, 3;
	setp.eq.s32 	%p3, %r24, 3;
	@%p3 bra 	$L__BB0_4;
	add.s32 	%r25, %r3, 1;
	and.b32  	%r26, %r25, 3;
	neg.s32 	%r43, %r26;
$L__BB0_3:
	.pragma "nounroll";
	mul.wide.s32 	%rd5, %r45, 4;
	add.s64 	%rd6, %rd1, %rd5;
	add.s64 	%rd7, %rd2, %rd5;
	ld.global.u32 	%r27, [%rd7];
	shr.u32 	%r28, %r27, %r13;
	and.b32  	%r29, %r28, 1;
	st.global.u32 	[%rd6], %r29;
	add.s32 	%r45, %r45, %r2;
	add.s32 	%r43, %r43, 1;
	setp.ne.s32 	%p4, %r43, 0;
	@%p4 bra 	$L__BB0_3;
$L__BB0_4:
	setp.lt.u32 	%p5, %r3, 3;
	@%p5 bra 	$L__BB0_7;
	mul.wide.s32 	%rd11, %r2, 4;
	shl.b32 	%r42, %r2, 2;
$L__BB0_6:
	mul.wide.s32 	%rd8, %r45, 4;
	add.s64 	%rd9, %rd2, %rd8;
	ld.global.u32 	%r30, [%rd9];
	shr.u32 	%r31, %r30, %r13;
	and.b32  	%r32, %r31, 1;
	add.s64 	%rd10, %rd1, %rd8;
	st.global.u32 	[%rd10], %r32;
	add.s64 	%rd12, %rd9, %rd11;
	ld.global.u32 	%r33, [%rd12];
	shr.u32 	%r34, %r33, %r13;
	and.b32  	%r35, %r34, 1;
	add.s64 	%rd13, %rd10, %rd11;
	st.global.u32 	[%rd13], %r35;
	add.s64 	%rd14, %rd12, %rd11;
	ld.global.u32 	%r36, [%rd14];
	shr.u32 	%r37, %r36, %r13;
	and.b32  	%r38, %r37, 1;
	add.s64 	%rd15, %rd13, %rd11;
	st.global.u32 	[%rd15], %r38;
	add.s64 	%rd16, %rd14, %rd11;
	ld.global.u32 	%r39, [%rd16];
	shr.u32 	%r40, %r39, %r13;
	and.b32  	%r41, %r40, 1;
	add.s64 	%rd17, %rd15, %rd11;
	st.global.u32 	[%rd17], %r41;
	add.s32 	%r45, %r42, %r45;
	setp.lt.s32 	%p6, %r45, %r12;
	@%p6 bra 	$L__BB0_6;
$L__BB0_7:
	ret;

}
	// .globl	_Z11kernel_permPiS_S_ii
.visible .entry _Z11kernel_permPiS_S_ii(
	.param .u64 .ptr .align 1 _Z11kernel_permPiS_S_ii_param_0,
	.param .u64 .ptr .align 1 _Z11kernel_permPiS_S_ii_param_1,
	.param .u64 .ptr .align 1 _Z11kernel_permPiS_S_ii_param_2,
	.param .u32 _Z11kernel_permPiS_S_ii_param_3,
	.param .u32 _Z11kernel_permPiS_S_ii_param_4
)
{
	.reg .pred 	%p<4>;
	.reg .b32 	%r<28>;
	.reg .b64 	%rd<18>;

	ld.param.u64 	%rd5, [_Z11kernel_permPiS_S_ii_param_0];
	ld.param.u64 	%rd6, [_Z11kernel_permPiS_S_ii_param_1];
	ld.param.u64 	%rd4, [_Z11kernel_permPiS_S_ii_param_2];
	ld.param.u32 	%r12, [_Z11kernel_permPiS_S_ii_param_3];
	ld.param.u32 	%r13, [_Z11kernel_permPiS_S_ii_param_4];
	cvta.to.global.u64 	%rd1, %rd5;
	cvta.to.global.u64 	%rd2, %rd6;
	mov.u32 	%r14, %ctaid.x;
	mov.u32 	%r1, %ntid.x;
	mov.u32 	%r15, %tid.x;
	mad.lo.s32 	%r26, %r14, %r1, %r15;
	setp.ge.s32 	%p1, %r26, %r12;
	@%p1 bra 	$L__BB1_6;
	mul.wide.s32 	%rd7, %r12, 4;
	add.s64 	%rd8, %rd1, %rd7;
	ld.global.u32 	%r16, [%rd8+-4];
	add.s64 	%rd9, %rd2, %rd7;
	shr.u32 	%r17, %r16, %r13;
	and.b32  	%r18, %r17, 1;
	ld.global.u32 	%r19, [%rd9+-4];
	mov.b32 	%r20, 1;
	shl.b32 	%r3, %r20, %r13;
	add.s32 	%r21, %r19, %r18;
	sub.s32 	%r4, %r12, %r21;
	mov.u32 	%r22, %nctaid.x;
	mul.lo.s32 	%r5, %r1, %r22;
	cvta.to.global.u64 	%rd3, %rd4;
$L__BB1_2:
	mul.wide.s32 	%rd10, %r26, 4;
	add.s64 	%rd11, %rd1, %rd10;
	ld.global.u32 	%r7, [%rd11];
	and.b32  	%r23, %r7, %r3;
	setp.eq.s32 	%p2, %r23, 0;
	@%p2 bra 	$L__BB1_4;
	add.s64 	%rd13, %rd2, %rd10;
	ld.global.u32 	%r24, [%rd13];
	add.s32 	%r27, %r4, %r24;
	bra.uni 	$L__BB1_5;
$L__BB1_4:
	add.s64 	%rd15, %rd2, %rd10;
	ld.global.u32 	%r25, [%rd15];
	sub.s32 	%r27, %r26, %r25;
$L__BB1_5:
	mul.wide.s32 	%rd16, %r27, 4;
	add.s64 	%rd17, %rd3, %rd16;
	st.global.u32 	[%rd17], %r7;
	add.s32 	%r26, %r26, %r5;
	setp.lt.s32 	%p3, %r26, %r12;
	@%p3 bra 	$L__BB1_2;
$L__BB1_6:
	ret;

}
	// .globl	_ZN3cub18CUB_300001_SM_10006detail11EmptyKernelIvEEvv
.visible .entry _ZN3cub18CUB_300001_SM_10006detail11EmptyKernelIvEEvv()
{


	ret;

}
	// .globl	_ZN3cub18CUB_300001_SM_10006detail4scan20DeviceScanInitKernelINS0_13ScanTileStateIiLb1EEEEEvT_i
.visible .entry _ZN3cub18CUB_300001_SM_10006detail4scan20DeviceScanInitKernelINS0_13ScanTileStateIiLb1EEEEEvT_i(
	.param .align 8 .b8 _ZN3cub18CUB_300001_SM_10006detail4scan20DeviceScanInitKernelINS0_13ScanTileStateIiLb1EEEEEvT_i_param_0[8],
	.param .u32 _ZN3cub18CUB_300001_SM_10006detail4scan20DeviceScanInitKernelINS0_13ScanTileStateIiLb1EEEEEvT_i_param_1
)
{
	.reg .pred 	%p<5>;
	.reg .b32 	%r<10>;
	.reg .b64 	%rd<7>;

	ld.param.u64 	%rd2, [_ZN3cub18CUB_300001_SM_10006detail4scan20DeviceScanInitKernelINS0_13ScanTileStateIiLb1EEEEEvT_i_param_0];
	ld.param.u32 	%r4, [_ZN3cub18CUB_300001_SM_10006detail4scan20DeviceScanInitKernelINS0_13ScanTileStateIiLb1EEEEEvT_i_param_1];
	cvta.to.global.u64 	%rd1, %rd2;
	mov.u32 	%r1, %ctaid.x;
	mov.u32 	%r5, %ntid.x;
	mov.u32 	%r2, %tid.x;
	mad.lo.s32 	%r3, %r1, %r5, %r2;
	setp.ge.s32 	%p1, %r3, %r4;
	@%p1 bra 	$L__BB3_2;
	mul.wide.s32 	%rd3, %r3, 8;
	add.s64 	%rd4, %rd1, %rd3;
	mov.b32 	%r6, 0;
	mov.b32 	%r7, 99;
	st.global.v2.u32 	[%rd4+256], {%r7, %r6};
$L__BB3_2:
	setp.ne.s32 	%p2, %r1, 0;
	setp.gt.u32 	%p3, %r2, 31;
	or.pred  	%p4, %p2, %p3;
	@%p4 bra 	$L__BB3_4;
	mul.wide.u32 	%rd5, %r2, 8;
	add.s64 	%rd6, %rd1, %rd5;
	mov.b32 	%r9, 0;
	st.global.v2.u32 	[%rd6], {%r9, %r9};
$L__BB3_4:
	ret;

}
	// .globl	_ZN3cub18CUB_300001_SM_10006detail4scan16DeviceScanKernelINS2_10policy_hubIiiijN4cuda3std3__44plusIvEEE10Policy1000EPiSC_NS0_13ScanTileStateIiLb1EEES9_NS1_10InputValueIiSC_EEjiLb0EiEEvT0_T1_T2_iT3_T4_T5_
.visible .entry _ZN3cub18CUB_300001_SM_10006detail4scan16DeviceScanKernelINS2_10policy_hubIiiijN4cuda3std3__44plusIvEEE10Policy1000EPiSC_NS0_13ScanTileStateIiLb1EEES9_NS1_10InputValueIiSC_EEjiLb0EiEEvT0_T1_T2_iT3_T4_T5_(
	.param .u64 .ptr .align 1 _ZN3cub18CUB_300001_SM_10006detail4scan16DeviceScanKernelINS2_10policy_hubIiiijN4cuda3std3__44plusIvEEE10Policy1000EPiSC_NS0_13ScanTileStateIiLb1EEES9_NS1_10InputValueIiSC_EEjiLb0EiEEvT0_T1_T2_iT3_T4_T5__param_0,
	.param .u64 .ptr .align 1 _ZN3cub18CUB_300001_SM_10006detail4scan16DeviceScanKernelINS2_10policy_hubIiiijN4cuda3std3__44plusIvEEE10Policy1000EPiSC_NS0_13ScanTileStateIiLb1EEES9_NS1_10InputValueIiSC_EEjiLb0EiEEvT0_T1_T2_iT3_T4_T5__param_1,
	.param .align 8 .b8 _ZN3cub18CUB_300001_SM_10006detail4scan16DeviceScanKernelINS2_10policy_hubIiiijN4cuda3std3__44plusIvEEE10Policy1000EPiSC_NS0_13ScanTileStateIiLb1EEES9_NS1_10InputValueIiSC_EEjiLb0EiEEvT0_T1_T2_iT3_T4_T5__param_2[8],
	.param .u32 _ZN3cub18CUB_300001_SM_10006detail4scan16DeviceScanKernelINS2_10policy_hubIiiijN4cuda3std3__44plusIvEEE10Policy1000EPiSC_NS0_13ScanTileStateIiLb1EEES9_NS1_10InputValueIiSC_EEjiLb0EiEEvT0_T1_T2_iT3_T4_T5__param_3,
	.param .align 1 .b8 _ZN3cub18CUB_300001_SM_10006detail4scan16DeviceScanKernelINS2_10policy_hubIiiijN4cuda3std3__44plusIvEEE10Policy1000EPiSC_NS0_13ScanTileStateIiLb1EEES9_NS1_10InputValueIiSC_EEjiLb0EiEEvT0_T1_T2_iT3_T4_T5__param_4[1],
	.param .align 8 .b8 _ZN3cub18CUB_300001_SM_10006detail4scan16DeviceScanKernelINS2_10policy_hubIiiijN4cuda3std3__44plusIvEEE10Policy1000EPiSC_NS0_13ScanTileStateIiLb1EEES9_NS1_10InputValueIiSC_EEjiLb0EiEEvT0_T1_T2_iT3_T4_T5__param_5[16],
	.param .u32 _ZN3cub18CUB_300001_SM_10006detail4scan16DeviceScanKernelINS2_10policy_hubIiiijN4cuda3std3__44plusIvEEE10Policy1000EPiSC_NS0_13ScanTileStateIiLb1EEES9_NS1_10InputValueIiSC_EEjiLb0EiEEvT0_T1_T2_iT3_T4_T5__param_6
)
.maxntid 384
{
	.reg .pred 	%p<160>;
	.reg .b16 	%rs<3>;
	.reg .b32 	%r<1038>;
	.reg .b64 	%rd<61>;
	// demoted variable
	.shared .align 16 .b8 _ZZN3cub18CUB_300001_SM_10006detail4scan16DeviceScanKernelINS2_10policy_hubIiiijN4cuda3std3__44plusIvEEE10Policy1000EPiSC_NS0_13ScanTileStateIiLb1EEES9_NS1_10InputValueIiSC_EEjiLb0EiEEvT0_T1_T2_iT3_T4_T5_E12temp_storage[33808];
	ld.param.u32 	%r241, [_ZN3cub18CUB_300001_SM_10006detail4scan16DeviceScanKernelINS2_10policy_hubIiiijN4cuda3std3__44plusIvEEE10Policy1000EPiSC_NS0_13ScanTileStateIiLb1EEES9_NS1_10InputValueIiSC_EEjiLb0EiEEvT0_T1_T2_iT3_T4_T5__param_5];
	bfe.u32 	%r242, %r241, 0, 8;
	cvt.u16.u32 	%rs1, %r242;
	and.b16  	%rs2, %rs1, 255;
	ld.param.u64 	%rd14, [_ZN3cub18CUB_300001_SM_10006detail4scan16DeviceScanKernelINS2_10policy_hubIiiijN4cuda3std3__44plusIvEEE10Policy1000EPiSC_NS0_13ScanTileStateIiLb1EEES9_NS1_10InputValueIiSC_EEjiLb0EiEEvT0_T1_T2_iT3_T4_T5__param_2];
	ld.param.u64 	%rd2, [_ZN3cub18CUB_300001_SM_10006detail4scan16DeviceScanKernelINS2_10policy_hubIiiijN4cuda3std3__44plusIvEEE10Policy1000EPiSC_NS0_13ScanTileStateIiLb1EEES9_NS1_10InputValueIiSC_EEjiLb0EiEEvT0_T1_T2_iT3_T4_T5__param_5+8];
	ld.param.u64 	%rd15, [_ZN3cub18CUB_300001_SM_10006detail4scan16DeviceScanKernelINS2_10policy_hubIiiijN4cuda3std3__44plusIvEEE10Policy1000EPiSC_NS0_13ScanTileStateIiLb1EEES9_NS1_10InputValueIiSC_EEjiLb0EiEEvT0_T1_T2_iT3_T4_T5__param_0];
	ld.param.u32 	%r240, [_ZN3cub18CUB_300001_SM_10006detail4scan16DeviceScanKernelINS2_10policy_hubIiiijN4cuda3std3__44plusIvEEE10Policy1000EPiSC_NS0_13ScanTileStateIiLb1EEES9_NS1_10InputValueIiSC_EEjiLb0EiEEvT0_T1_T2_iT3_T4_T5__param_6];
	cvta.to.global.u64 	%rd1, %rd15;
	setp.eq.s16 	%p1, %rs2, 0;
	@%p1 bra 	$L__BB4_2;
	cvta.to.global.u64 	%rd16, %rd2;
	ld.global.u32 	%r985, [%rd16];
	bra.uni 	$L__BB4_3;
$L__BB4_2:
	cvt.u32.u64 	%r985, %rd2;
$L__BB4_3:
	ld.param.u32 	%r983, [_ZN3cub18CUB_300001_SM_10006detail4scan16DeviceScanKernelINS2_10policy_hubIiiijN4cuda3std3__44plusIvEEE10Policy1000EPiSC_NS0_13ScanTileStateIiLb1EEES9_NS1_10InputValueIiSC_EEjiLb0EiEEvT0_T1_T2_iT3_T4_T5__param_3];
	mov.u32 	%r243, %ctaid.x;
	add.s32 	%r986, %r983, %r243;
	mul.lo.s32 	%r5, %r986, 8448;
	sub.s32 	%r6, %r240, %r5;
	setp.lt.u32 	%p2, %r6, 8449;
	@%p2 bra 	$L__BB4_29;
	cvt.u64.u32 	%rd40, %r5;
	mov.u32 	%r7, %tid.x;
	and.b32  	%r628, %r7, 31;
	and.b32  	%r629, %r7, 992;
	mul.lo.s32 	%r630, %r629, 22;
	or.b32  	%r631, %r630, %r628;
	cvt.u64.u32 	%rd41, %r631;
	add.s64 	%rd4, %rd41, %rd40;
	shl.b64 	%rd42, %rd4, 2;
	add.s64 	%rd43, %rd1, %rd42;
	ld.global.u32 	%r632, [%rd43];
	ld.global.u32 	%r633, [%rd43+128];
	ld.global.u32 	%r634, [%rd43+256];
	ld.global.u32 	%r635, [%rd43+384];
	ld.global.u32 	%r636, [%rd43+512];
	ld.global.u32 	%r637, [%rd43+640];
	ld.global.u32 	%r638, [%rd43+768];
	ld.global.u32 	%r639, [%rd43+896];
	ld.global.u32 	%r640, [%rd43+1024];
	ld.global.u32 	%r641, [%rd43+1152];
	ld.global.u32 	%r642, [%rd43+1280];
	ld.global.u32 	%r643, [%rd43+1408];
	ld.global.u32 	%r644, [%rd43+1536];
	ld.global.u32 	%r645, [%rd43+1664];
	ld.global.u32 	%r646, [%rd43+1792];
	ld.global.u32 	%r647, [%rd43+1920];
	ld.global.u32 	%r648, [%rd43+2048];
	ld.global.u32 	%r649, [%rd43+2176];
	ld.global.u32 	%r650, [%rd43+2304];
	ld.global.u32 	%r651, [%rd43+2432];
	ld.global.u32 	%r652, [%rd43+2560];
	ld.global.u32 	%r653, [%rd43+2688];
	// begin inline asm
	mov.u32 %r627, %laneid;
	// end inline asm
	shr.u32 	%r9, %r7, 5;
	mad.lo.s32 	%r654, %r9, 704, %r627;
	shl.b32 	%r655, %r654, 2;
	mov.u32 	%r656, _ZZN3cub18CUB_300001_SM_10006detail4scan16DeviceScanKernelINS2_10policy_hubIiiijN4cuda3std3__44plusIvEEE10Policy1000EPiSC_NS0_13ScanTileStateIiLb1EEES9_NS1_10InputValueIiSC_EEjiLb0EiEEvT0_T1_T2_iT3_T4_T5_E12temp_storage;
	add.s32 	%r10, %r656, %r655;
	st.shared.u32 	[%r10], %r632;
	st.shared.u32 	[%r10+128], %r633;
	st.shared.u32 	[%r10+256], %r634;
	st.shared.u32 	[%r10+384], %r635;
	st.shared.u32 	[%r10+512], %r636;
	st.shared.u32 	[%r10+640], %r637;
	st.shared.u32 	[%r10+768], %r638;
	st.shared.u32 	[%r10+896], %r639;
	st.shared.u32 	[%r10+1024], %r640;
	st.shared.u32 	[%r10+1152], %r641;
	st.shared.u32 	[%r10+1280], %r642;
	st.shared.u32 	[%r10+1408], %r643;
	st.shared.u32 	[%r10+1536], %r644;
	st.shared.u32 	[%r10+1664], %r645;
	st.shared.u32 	[%r10+1792], %r646;
	st.shared.u32 	[%r10+1920], %r647;
	st.shared.u32 	[%r10+2048], %r648;
	st.shared.u32 	[%r10+2176], %r649;
	st.shared.u32 	[%r10+2304], %r650;
	st.shared.u32 	[%r10+2432], %r651;
	st.shared.u32 	[%r10+2560], %r652;
	st.shared.u32 	[%r10+2688], %r653;
	bar.warp.sync 	-1;
	mad.lo.s32 	%r11, %r627, 84, %r10;
	ld.shared.v2.u32 	{%r12, %r13}, [%r11];
	ld.shared.v2.u32 	{%r14, %r15}, [%r11+8];
	ld.shared.v2.u32 	{%r16, %r17}, [%r11+16];
	ld.shared.v2.u32 	{%r18, %r19}, [%r11+24];
	ld.shared.v2.u32 	{%r20, %r21}, [%r11+32];
	ld.shared.v2.u32 	{%r22, %r23}, [%r11+40];
	ld.shared.v2.u32 	{%r24, %r25}, [%r11+48];
	ld.shared.v2.u32 	{%r26, %r27}, [%r11+56];
	ld.shared.v2.u32 	{%r28, %r29}, [%r11+64];
	ld.shared.v2.u32 	{%r30, %r31}, [%r11+72];
	ld.shared.v2.u32 	{%r32, %r33}, [%r11+80];
	bar.sync 	0;
	setp.ne.s32 	%p104, %r986, 0;
	@%p104 bra 	$L__BB4_9;
	add.s32 	%r878, %r13, %r12;
	add.s32 	%r879, %r14, %r878;
	add.s32 	%r880, %r15, %r879;
	add.s32 	%r881, %r16, %r880;
	add.s32 	%r882, %r17, %r881;
	add.s32 	%r883, %r18, %r882;
	add.s32 	%r884, %r19, %r883;
	add.s32 	%r885, %r20, %r884;
	add.s32 	%r886, %r21, %r885;
	add.s32 	%r887, %r22, %r886;
	add.s32 	%r888, %r23, %r887;
	add.s32 	%r889, %r24, %r888;
	add.s32 	%r890, %r25, %r889;
	add.s32 	%r891, %r26, %r890;
	add.s32 	%r892, %r27, %r891;
	add.s32 	%r893, %r28, %r892;
	add.s32 	%r894, %r29, %r893;
	add.s32 	%r895, %r30, %r894;
	add.s32 	%r896, %r31, %r895;
	add.s32 	%r897, %r32, %r896;
	add.s32 	%r852, %r33, %r897;
	mov.b32 	%r850, 1;
	mov.b32 	%r875, 0;
	mov.b32 	%r877, -1;
	// begin inline asm
	{  .reg .s32 r0;  .reg .pred p;  shfl.sync.up.b32 r0|p, %r852, %r850, %r875, %r877;  @p add.s32 r0, r0, %r852;  mov.s32 %r848, r0;}
	// end inline asm
	mov.b32 	%r856, 2;
	// begin inline asm
	{  .reg .s32 r0;  .reg .pred p;  shfl.sync.up.b32 r0|p, %r848, %r856, %r875, %r877;  @p add.s32 r0, r0, %r848;  mov.s32 %r854, r0;}
	// end inline asm
	mov.b32 	%r862, 4;
	// begin inline asm
	{  .reg .s32 r0;  .reg .pred p;  shfl.sync.up.b32 r0|p, %r854, %r862, %r875, %r877;  @p add.s32 r0, r0, %r854;  mov.s32 %r860, r0;}
	// end inline asm
	mov.b32 	%r868, 8;
	// begin inline asm
	{  .reg .s32 r0;  .reg .pred p;  shfl.sync.up.b32 r0|p, %r860, %r868, %r875, %r877;  @p add.s32 r0, r0, %r860;  mov.s32 %r866, r0;}
	// end inline asm
	mov.b32 	%r874, 16;
	// begin inline asm
	{  .reg .s32 r0;  .reg .pred p;  shfl.sync.up.b32 r0|p, %r866, %r874, %r875, %r877;  @p add.s32 r0, r0, %r866;  mov.s32 %r872, r0;}
	// end inline asm
	setp.ne.s32 	%p146, %r627, 31;
	@%p146 bra 	$L__BB4_7;
	shl.b32 	%r898, %r9, 2;
	add.s32 	%r900, %r656, %r898;
	st.shared.u32 	[%r900+16], %r872;
$L__BB4_7:
	bar.sync 	0;
	ld.shared.v4.u32 	{%r901, %r902, %r903, %r904}, [_ZZN3cub18CUB_300001_SM_10006detail4scan16DeviceScanKernelINS2_10policy_hubIiiijN4cuda3std3__44plusIvEEE10Policy1000EPiSC_NS0_13ScanTileStateIiLb1EEES9_NS1_10InputValueIiSC_EEjiLb0EiEEvT0_T1_T2_iT3_T4_T5_E12temp_storage+16];
	add.s32 	%r905, %r902, %r901;
	setp.eq.s32 	%p147, %r9, 2;
	selp.b32 	%r906, %r905, %r901, %p147;
	add.s32 	%r907, %r905, %r903;
	setp.eq.s32 	%p148, %r9, 3;
	selp.b32 	%r908, %r907, %r906, %p148;
	add.s32 	%r909, %r907, %r904;
	setp.eq.s32 	%p149, %r9, 4;
	selp.b32 	%r910, %r909, %r908, %p149;
	ld.shared.v4.u32 	{%r911, %r912, %r913, %r914}, [_ZZN3cub18CUB_300001_SM_10006detail4scan16DeviceScanKernelINS2_10policy_hubIiiijN4cuda3std3__44plusIvEEE10Policy1000EPiSC_NS0_13ScanTileStateIiLb1EEES9_NS1_10InputValueIiSC_EEjiLb0EiEEvT0_T1_T2_iT3_T4_T5_E12temp_storage+32];
	add.s32 	%r915, %r909, %r911;
	setp.eq.s32 	%p150, %r9, 5;
	selp.b32 	%r916, %r915, %r910, %p150;
	add.s32 	%r917, %r915, %r912;
	setp.eq.s32 	%p151, %r9, 6;
	selp.b32 	%r918, %r917, %r916, %p151;
	add.s32 	%r919, %r917, %r913;
	setp.eq.s32 	%p152, %r9, 7;
	selp.b32 	%r920, %r919, %r918, %p152;
	add.s32 	%r921, %r919, %r914;
	setp.eq.s32 	%p153, %r9, 8;
	selp.b32 	%r922, %r921, %r920, %p153;
	ld.shared.v4.u32 	{%r923, %r924, %r925, %r926}, [_ZZN3cub18CUB_300001_SM_10006detail4scan16DeviceScanKernelINS2_10policy_hubIiiijN4cuda3std3__44plusIvEEE10Policy1000EPiSC_NS0_13ScanTileStateIiLb1EEES9_NS1_10InputValueIiSC_EEjiLb0EiEEvT0_T1_T2_iT3_T4_T5_E12temp_storage+48];
	add.s32 	%r927, %r921, %r923;
	setp.eq.s32 	%p154, %r9, 9;
	selp.b32 	%r928, %r927, %r922, %p154;
	add.s32 	%r929, %r927, %r924;
	setp.eq.s32 	%p155, %r9, 10;
	selp.b32 	%r930, %r929, %r928, %p155;
	add.s32 	%r931, %r929, %r925;
	setp.eq.s32 	%p156, %r9, 11;
	selp.b32 	%r932, %r931, %r930, %p156;
	setp.lt.u32 	%p157, %r7, 32;
	selp.b32 	%r933, 0, %r932, %p157;
	setp.eq.s32 	%p158, %r627, 0;
	sub.s32 	%r934, %r872, %r852;
	selp.b32 	%r935, 0, %r934, %p158;
	add.s32 	%r936, %r935, %r985;
	add.s32 	%r1000, %r936, %r933;
	add.s32 	%r937, %r926, %r985;
	add.s32 	%r37, %r937, %r931;
	setp.ne.s32 	%p159, %r7, 0;
	@%p159 bra 	$L__BB4_28;
	add.s64 	%rd55, %rd14, 256;
	mov.b32 	%r938, 101;
	// begin inline asm
	st.relaxed.gpu.v2.u32 [%rd55], {%r938, %r37};
	// end inline asm
	bra.uni 	$L__BB4_28;
$L__BB4_9:
	add.s32 	%r687, %r13, %r12;
	add.s32 	%r688, %r14, %r687;
	add.s32 	%r689, %r15, %r688;
	add.s32 	%r690, %r16, %r689;
	add.s32 	%r691, %r17, %r690;
	add.s32 	%r692, %r18, %r691;
	add.s32 	%r693, %r19, %r692;
	add.s32 	%r694, %r20, %r693;
	add.s32 	%r695, %r21, %r694;
	add.s32 	%r696, %r22, %r695;
	add.s32 	%r697, %r23, %r696;
	add.s32 	%r698, %r24, %r697;
	add.s32 	%r699, %r25, %r698;
	add.s32 	%r700, %r26, %r699;
	add.s32 	%r701, %r27, %r700;
	add.s32 	%r702, %r28, %r701;
	add.s32 	%r703, %r29, %r702;
	add.s32 	%r704, %r30, %r703;
	add.s32 	%r705, %r31, %r704;
	add.s32 	%r706, %r32, %r705;
	add.s32 	%r661, %r33, %r706;
	mov.b32 	%r659, 1;
	mov.b32 	%r684, 0;
	mov.b32 	%r686, -1;
	// begin inline asm
	{  .reg .s32 r0;  .reg .pred p;  shfl.sync.up.b32 r0|p, %r661, %r659, %r684, %r686;  @p add.s32 r0, r0, %r661;  mov.s32 %r657, r0;}
	// end inline asm
	mov.b32 	%r665, 2;
	// begin inline asm
	{  .reg .s32 r0;  .reg .pred p;  shfl.sync.up.b32 r0|p, %r657, %r665, %r684, %r686;  @p add.s32 r0, r0, %r657;  mov.s32 %r663, r0;}
	// end inline asm
	mov.b32 	%r671, 4;
	// begin inline asm
	{  .reg .s32 r0;  .reg .pred p;  shfl.sync.up.b32 r0|p, %r663, %r671, %r684, %r686;  @p add.s32 r0, r0, %r663;  mov.s32 %r669, r0;}
	// end inline asm
	mov.b32 	%r677, 8;
	// begin inline asm
	{  .reg .s32 r0;  .reg .pred p;  shfl.sync.up.b32 r0|p, %r669, %r677, %r684, %r686;  @p add.s32 r0, r0, %r669;  mov.s32 %r675, r0;}
	// end inline asm
	mov.b32 	%r683, 16;
	// begin inline asm
	{  .reg .s32 r0;  .reg .pred p;  shfl.sync.up.b32 r0|p, %r675, %r683, %r684, %r686;  @p add.s32 r0, r0, %r675;  mov.s32 %r681, r0;}
	// end inline asm
	setp.ne.s32 	%p105, %r627, 31;
	@%p105 bra 	$L__BB4_11;
	shl.b32 	%r707, %r9, 2;
	add.s32 	%r709, %r656, %r707;
	st.shared.u32 	[%r709+16], %r681;
$L__BB4_11:
	sub.s32 	%r710, %r681, %r661;
	bar.sync 	0;
	ld.shared.v4.u32 	{%r711, %r712, %r713, %r714}, [_ZZN3cub18CUB_300001_SM_10006detail4scan16DeviceScanKernelINS2_10policy_hubIiiijN4cuda3std3__44plusIvEEE10Policy1000EPiSC_NS0_13ScanTileStateIiLb1EEES9_NS1_10InputValueIiSC_EEjiLb0EiEEvT0_T1_T2_iT3_T4_T5_E12temp_storage+16];
	add.s32 	%r715, %r712, %r711;
	setp.eq.s32 	%p106, %r9, 2;
	selp.b32 	%r716, %r715, %r711, %p106;
	add.s32 	%r717, %r715, %r713;
	setp.eq.s32 	%p107, %r9, 3;
	selp.b32 	%r718, %r717, %r716, %p107;
	add.s32 	%r719, %r717, %r714;
	setp.eq.s32 	%p108, %r9, 4;
	selp.b32 	%r720, %r719, %r718, %p108;
	ld.shared.v4.u32 	{%r721, %r722, %r723, %r724}, [_ZZN3cub18CUB_300001_SM_10006detail4scan16DeviceScanKernelINS2_10policy_hubIiiijN4cuda3std3__44plusIvEEE10Policy1000EPiSC_NS0_13ScanTileStateIiLb1EEES9_NS1_10InputValueIiSC_EEjiLb0EiEEvT0_T1_T2_iT3_T4_T5_E12temp_storage+32];
	add.s32 	%r725, %r719, %r721;
	setp.eq.s32 	%p109, %r9, 5;
	selp.b32 	%r726, %r725, %r720, %p109;
	add.s32 	%r727, %r725, %r722;
	setp.eq.s32 	%p110, %r9, 6;
	selp.b32 	%r728, %r727, %r726, %p110;
	add.s32 	%r729, %r727, %r723;
	setp.eq.s32 	%p111, %r9, 7;
	selp.b32 	%r730, %r729, %r728, %p111;
	add.s32 	%r731, %r729, %r724;
	setp.eq.s32 	%p112, %r9, 8;
	selp.b32 	%r732, %r731, %r730, %p112;
	ld.shared.v4.u32 	{%r733, %r734, %r735, %r736}, [_ZZN3cub18CUB_300001_SM_10006detail4scan16DeviceScanKernelINS2_10policy_hubIiiijN4cuda3std3__44plusIvEEE10Policy1000EPiSC_NS0_13ScanTileStateIiLb1EEES9_NS1_10InputValueIiSC_EEjiLb0EiEEvT0_T1_T2_iT3_T4_T5_E12temp_storage+48];
	add.s32 	%r737, %r731, %r733;
	setp.eq.s32 	%p113, %r9, 9;
	selp.b32 	%r738, %r737, %r732, %p113;
	add.s32 	%r739, %r737, %r734;
	setp.eq.s32 	%p114, %r9, 10;
	selp.b32 	%r740, %r739, %r738, %p114;
	add.s32 	%r741, %r739, %r735;
	setp.eq.s32 	%p115, %r9, 11;
	selp.b32 	%r742, %r741, %r740, %p115;
	add.s32 	%r40, %r741, %r736;
	setp.gt.u32 	%p116, %r7, 31;
	setp.lt.u32 	%p117, %r7, 32;
	setp.eq.s32 	%p118, %r627, 0;
	selp.b32 	%r743, 0, %r710, %p118;
	add.s32 	%r999, %r742, %r743;
	selp.b32 	%r42, %r710, %r999, %p117;
	@%p116 bra 	$L__BB4_27;
	setp.ne.s32 	%p119, %r7, 0;
	mul.wide.s32 	%rd44, %r986, 8;
	add.s64 	%rd5, %rd14, %rd44;
	@%p119 bra 	$L__BB4_14;
	st.shared.u32 	[_ZZN3cub18CUB_300001_SM_10006detail4scan16DeviceScanKernelINS2_10policy_hubIiiijN4cuda3std3__44plusIvEEE10Policy1000EPiSC_NS0_13ScanTileStateIiLb1EEES9_NS1_10InputValueIiSC_EEjiLb0EiEEvT0_T1_T2_iT3_T4_T5_E12temp_storage+12], %r40;
	add.s64 	%rd45, %rd5, 256;
	mov.b32 	%r744, 100;
	// begin inline asm
	st.relaxed.gpu.v2.u32 [%rd45], {%r744, %r40};
	// end inline asm
$L__BB4_14:
	not.b32 	%r750, %r7;
	add.s32 	%r994, %r986, %r750;
	mov.b32 	%r746, 830;
	// begin inline asm
	nanosleep.u32 %r746;
	// end inline asm
	mul.wide.s32 	%rd47, %r994, 8;
	add.s64 	%rd48, %rd14, %rd47;
	add.s64 	%rd46, %rd48, 256;
	// begin inline asm
	ld.relaxed.gpu.v2.u32 {%r996, %r988}, [%rd46];
	// end inline asm
	mov.b32 	%r989, 952;
$L__BB4_15:
	setp.eq.s32 	%p120, %r996, 99;
	mov.b32 	%r751, -1;
	vote.sync.any.pred 	%p121, %p120, %r751;
	not.pred 	%p122, %p121;
	@%p122 bra 	$L__BB4_17;
	mul.lo.s32 	%r846, %r986, 16807;
	and.b32  	%r986, %r846, 2147483647;
	add.s32 	%r847, %r989, 1;
	rem.u32 	%r843, %r986, %r847;
	// begin inline asm
	nanosleep.u32 %r843;
	// end inline asm
	shr.u32 	%r989, %r989, 1;
	// begin inline asm
	ld.relaxed.gpu.v2.u32 {%r996, %r988}, [%rd46];
	// end inline asm
	bra.uni 	$L__BB4_15;
$L__BB4_17:
	setp.eq.s32 	%p123, %r996, 101;
	mov.b32 	%r778, -1;
	vote.sync.ballot.b32 	%r780, %p123, %r778;
	// begin inline asm
	mov.u32 %r753, %lanemask_ge;
	// end inline asm
	and.b32  	%r781, %r780, %r753;
	or.b32  	%r782, %r781, -2147483648;
	add.s32 	%r783, %r782, -1;
	not.b32 	%r784, %r782;
	and.b32  	%r785, %r784, %r783;
	popc.b32 	%r757, %r785;
	mov.b32 	%r756, 1;
	// begin inline asm
	shfl.sync.down.b32 %r754, %r988, %r756, %r757, %r778;
	// end inline asm
	setp.lt.s32 	%p125, %r627, %r757;
	selp.b32 	%r786, %r754, 0, %p125;
	add.s32 	%r760, %r786, %r988;
	mov.b32 	%r761, 2;
	// begin inline asm
	shfl.sync.down.b32 %r759, %r760, %r761, %r757, %r778;
	// end inline asm
	add.s32 	%r57, %r627, 2;
	setp.gt.s32 	%p126, %r57, %r757;
	selp.b32 	%r787, 0, %r759, %p126;
	add.s32 	%r765, %r760, %r787;
	mov.b32 	%r766, 4;
	// begin inline asm
	shfl.sync.down.b32 %r764, %r765, %r766, %r757, %r778;
	// end inline asm
	add.s32 	%r58, %r627, 4;
	setp.gt.s32 	%p127, %r58, %r757;
	selp.b32 	%r788, 0, %r764, %p127;
	add.s32 	%r770, %r765, %r788;
	mov.b32 	%r771, 8;
	// begin inline asm
	shfl.sync.down.b32 %r769, %r770, %r771, %r757, %r778;
	// end inline asm
	add.s32 	%r59, %r627, 8;
	setp.gt.s32 	%p128, %r59, %r757;
	selp.b32 	%r789, 0, %r769, %p128;
	add.s32 	%r775, %r770, %r789;
	mov.b32 	%r776, 16;
	// begin inline asm
	shfl.sync.down.b32 %r774, %r775, %r776, %r757, %r778;
	// end inline asm
	add.s32 	%r60, %r627, 16;
	setp.gt.s32 	%p129, %r60, %r757;
	selp.b32 	%r790, 0, %r774, %p129;
	add.s32 	%r993, %r775, %r790;
	add.s64 	%rd7, %rd14, 256;
	mov.b32 	%r990, 952;
$L__BB4_18:
	setp.ne.s32 	%p130, %r996, 101;
	mov.b32 	%r791, -1;
	vote.sync.all.pred 	%p131, %p130, %r791;
	not.pred 	%p132, %p131;
	@%p132 bra 	$L__BB4_23;
	shr.u32 	%r990, %r990, 1;
	mul.wide.s32 	%rd51, %r994, 8;
	add.s64 	%rd52, %rd7, %rd51;
	add.s64 	%rd50, %rd52, -256;
	// begin inline asm
	ld.relaxed.gpu.v2.u32 {%r996, %r997}, [%rd50];
	// end inline asm
	mov.u32 	%r998, %r990;
$L__BB4_20:
	setp.eq.s32 	%p136, %r996, 99;
	mov.b32 	%r799, -1;
	vote.sync.any.pred 	%p137, %p136, %r799;
	not.pred 	%p138, %p137;
	@%p138 bra 	$L__BB4_22;
	mul.lo.s32 	%r841, %r986, 16807;
	and.b32  	%r986, %r841, 2147483647;
	add.s32 	%r842, %r998, 1;
	rem.u32 	%r838, %r986, %r842;
	// begin inline asm
	nanosleep.u32 %r838;
	// end inline asm
	shr.u32 	%r998, %r998, 1;
	// begin inline asm
	ld.relaxed.gpu.v2.u32 {%r996, %r997}, [%rd50];
	// end inline asm
	bra.uni 	$L__BB4_20;
$L__BB4_22:
	setp.eq.s32 	%p139, %r996, 101;
	mov.b32 	%r825, -1;
	vote.sync.ballot.b32 	%r826, %p139, %r825;
	and.b32  	%r827, %r826, %r753;
	or.b32  	%r828, %r827, -2147483648;
	add.s32 	%r829, %r828, -1;
	not.b32 	%r830, %r828;
	and.b32  	%r831, %r830, %r829;
	popc.b32 	%r804, %r831;
	mov.b32 	%r803, 1;
	// begin inline asm
	shfl.sync.down.b32 %r801, %r997, %r803, %r804, %r825;
	// end inline asm
	setp.lt.s32 	%p141, %r627, %r804;
	selp.b32 	%r832, %r801, 0, %p141;
	add.s32 	%r807, %r832, %r997;
	mov.b32 	%r808, 2;
	// begin inline asm
	shfl.sync.down.b32 %r806, %r807, %r808, %r804, %r825;
	// end inline asm
	setp.gt.s32 	%p142, %r57, %r804;
	selp.b32 	%r833, 0, %r806, %p142;
	add.s32 	%r812, %r807, %r833;
	mov.b32 	%r813, 4;
	// begin inline asm
	shfl.sync.down.b32 %r811, %r812, %r813, %r804, %r825;
	// end inline asm
	setp.gt.s32 	%p143, %r58, %r804;
	selp.b32 	%r834, 0, %r811, %p143;
	add.s32 	%r817, %r812, %r834;
	mov.b32 	%r818, 8;
	// begin inline asm
	shfl.sync.down.b32 %r816, %r817, %r818, %r804, %r825;
	// end inline asm
	setp.gt.s32 	%p144, %r59, %r804;
	selp.b32 	%r835, 0, %r816, %p144;
	add.s32 	%r822, %r817, %r835;
	mov.b32 	%r823, 16;
	// begin inline asm
	shfl.sync.down.b32 %r821, %r822, %r823, %r804, %r825;
	// end inline asm
	setp.gt.s32 	%p145, %r60, %r804;
	selp.b32 	%r836, 0, %r821, %p145;
	add.s32 	%r837, %r836, %r993;
	add.s32 	%r993, %r837, %r822;
	add.s32 	%r994, %r994, -32;
	bra.uni 	$L__BB4_18;
$L__BB4_23:
	@%p119 bra 	$L__BB4_25;
	add.s32 	%r794, %r993, %r40;
	add.s64 	%rd49, %rd5, 256;
	mov.b32 	%r793, 101;
	// begin inline asm
	st.relaxed.gpu.v2.u32 [%rd49], {%r793, %r794};
	// end inline asm
	st.shared.u32 	[_ZZN3cub18CUB_300001_SM_10006detail4scan16DeviceScanKernelINS2_10policy_hubIiiijN4cuda3std3__44plusIvEEE10Policy1000EPiSC_NS0_13ScanTileStateIiLb1EEES9_NS1_10InputValueIiSC_EEjiLb0EiEEvT0_T1_T2_iT3_T4_T5_E12temp_storage+4], %r993;
	st.shared.u32 	[_ZZN3cub18CUB_300001_SM_10006detail4scan16DeviceScanKernelINS2_10policy_hubIiiijN4cuda3std3__44plusIvEEE10Policy1000EPiSC_NS0_13ScanTileStateIiLb1EEES9_NS1_10InputValueIiSC_EEjiLb0EiEEvT0_T1_T2_iT3_T4_T5_E12temp_storage+8], %r794;
$L__BB4_25:
	setp.ne.s32 	%p134, %r627, 0;
	mov.u32 	%r999, %r42;
	@%p134 bra 	$L__BB4_27;
	st.shared.u32 	[_ZZN3cub18CUB_300001_SM_10006detail4scan16DeviceScanKernelINS2_10policy_hubIiiijN4cuda3std3__44plusIvEEE10Policy1000EPiSC_NS0_13ScanTileStateIiLb1EEES9_NS1_10InputValueIiSC_EEjiLb0EiEEvT0_T1_T2_iT3_T4_T5_E12temp_storage+76], %r993;
	mov.u32 	%r999, %r993;
$L__BB4_27:
	bar.sync 	0;
	setp.eq.s32 	%p135, %r7, 0;
	ld.shared.u32 	%r795, [_ZZN3cub18CUB_300001_SM_10006detail4scan16DeviceScanKernelINS2_10policy_hubIiiijN4cuda3std3__44plusIvEEE10Policy1000EPiSC_NS0_13ScanTileStateIiLb1EEES9_NS1_10InputValueIiSC_EEjiLb0EiEEvT0_T1_T2_iT3_T4_T5_E12temp_storage+76];
	selp.b32 	%r796, 0, %r795, %p135;
	add.s32 	%r1000, %r796, %r999;
$L__BB4_28:
	ld.param.u64 	%rd60, [_ZN3cub18CUB_300001_SM_10006detail4scan16DeviceScanKernelINS2_10policy_hubIiiijN4cuda3std3__44plusIvEEE10Policy1000EPiSC_NS0_13ScanTileStateIiLb1EEES9_NS1_10InputValueIiSC_EEjiLb0EiEEvT0_T1_T2_iT3_T4_T5__param_1];
	add.s32 	%r940, %r1000, %r12;
	add.s32 	%r941, %r13, %r940;
	add.s32 	%r942, %r14, %r941;
	add.s32 	%r943, %r15, %r942;
	add.s32 	%r944, %r16, %r943;
	add.s32 	%r945, %r17, %r944;
	add.s32 	%r946, %r18, %r945;
	add.s32 	%r947, %r19, %r946;
	add.s32 	%r948, %r20, %r947;
	add.s32 	%r949, %r21, %r948;
	add.s32 	%r950, %r22, %r949;
	add.s32 	%r951, %r23, %r950;
	add.s32 	%r952, %r24, %r951;
	add.s32 	%r953, %r25, %r952;
	add.s32 	%r954, %r26, %r953;
	add.s32 	%r955, %r27, %r954;
	add.s32 	%r956, %r28, %r955;
	add.s32 	%r957, %r29, %r956;
	add.s32 	%r958, %r30, %r957;
	add.s32 	%r959, %r31, %r958;
	add.s32 	%r960, %r32, %r959;
	bar.sync 	0;
	st.shared.v2.u32 	[%r11], {%r1000, %r940};
	st.shared.v2.u32 	[%r11+8], {%r941, %r942};
	st.shared.v2.u32 	[%r11+16], {%r943, %r944};
	st.shared.v2.u32 	[%r11+24], {%r945, %r946};
	st.shared.v2.u32 	[%r11+32], {%r947, %r948};
	st.shared.v2.u32 	[%r11+40], {%r949, %r950};
	st.shared.v2.u32 	[%r11+48], {%r951, %r952};
	st.shared.v2.u32 	[%r11+56], {%r953, %r954};
	st.shared.v2.u32 	[%r11+64], {%r955, %r956};
	st.shared.v2.u32 	[%r11+72], {%r957, %r958};
	st.shared.v2.u32 	[%r11+80], {%r959, %r960};
	bar.warp.sync 	-1;
	ld.shared.u32 	%r961, [%r10];
	ld.shared.u32 	%r962, [%r10+128];
	ld.shared.u32 	%r963, [%r10+256];
	ld.shared.u32 	%r964, [%r10+384];
	ld.shared.u32 	%r965, [%r10+512];
	ld.shared.u32 	%r966, [%r10+640];
	ld.shared.u32 	%r967, [%r10+768];
	ld.shared.u32 	%r968, [%r10+896];
	ld.shared.u32 	%r969, [%r10+1024];
	ld.shared.u32 	%r970, [%r10+1152];
	ld.shared.u32 	%r971, [%r10+1280];
	ld.shared.u32 	%r972, [%r10+1408];
	ld.shared.u32 	%r973, [%r10+1536];
	ld.shared.u32 	%r974, [%r10+1664];
	ld.shared.u32 	%r975, [%r10+1792];
	ld.shared.u32 	%r976, [%r10+1920];
	ld.shared.u32 	%r977, [%r10+2048];
	ld.shared.u32 	%r978, [%r10+2176];
	ld.shared.u32 	%r979, [%r10+2304];
	ld.shared.u32 	%r980, [%r10+2432];
	ld.shared.u32 	%r981, [%r10+2560];
	ld.shared.u32 	%r982, [%r10+2688];
	cvta.to.global.u64 	%rd56, %rd60;
	add.s64 	%rd58, %rd56, %rd42;
	st.global.u32 	[%rd58], %r961;
	st.global.u32 	[%rd58+128], %r962;
	st.global.u32 	[%rd58+256], %r963;
	st.global.u32 	[%rd58+384], %r964;
	st.global.u32 	[%rd58+512], %r965;
	st.global.u32 	[%rd58+640], %r966;
	st.global.u32 	[%rd58+768], %r967;
	st.global.u32 	[%rd58+896], %r968;
	st.global.u32 	[%rd58+1024], %r969;
	st.global.u32 	[%rd58+1152], %r970;
	st.global.u32 	[%rd58+1280], %r971;
	st.global.u32 	[%rd58+1408], %r972;
	st.global.u32 	[%rd58+1536], %r973;
	st.global.u32 	[%rd58+1664], %r974;
	st.global.u32 	[%rd58+1792], %r975;
	st.global.u32 	[%rd58+1920], %r976;
	st.global.u32 	[%rd58+2048], %r977;
	st.global.u32 	[%rd58+2176], %r978;
	st.global.u32 	[%rd58+2304], %r979;
	st.global.u32 	[%rd58+2432], %r980;
	st.global.u32 	[%rd58+2560], %r981;
	st.global.u32 	[%rd58+2688], %r982;
	bra.uni 	$L__BB4_143;
$L__BB4_29:
	setp.eq.s32 	%p3, %r6, 0;
	@%p3 bra 	$L__BB4_143;
	mul.wide.u32 	%rd17, %r5, 4;
	add.s64 	%rd18, %rd1, %rd17;
	mov.u32 	%r85, %tid.x;
	ld.global.u32 	%r1022, [%rd18];
	and.b32  	%r244, %r85, 31;
	and.b32  	%r245, %r85, 992;
	mul.lo.s32 	%r246, %r245, 22;
	or.b32  	%r87, %r246, %r244;
	setp.ge.u32 	%p4, %r87, %r6;
	shl.b32 	%r247, %r87, 2;
	cvt.u64.u32 	%rd19, %r247;
	add.s64 	%rd9, %rd18, %rd19;
	mov.u32 	%r1001, %r1022;
	@%p4 bra 	$L__BB4_32;
	ld.global.u32 	%r1001, [%rd9];
$L__BB4_32:
	add.s32 	%r90, %r87, 32;
	setp.ge.u32 	%p5, %r90, %r6;
	mov.u32 	%r1002, %r1022;
	@%p5 bra 	$L__BB4_34;
	ld.global.u32 	%r1002, [%rd9+128];
$L__BB4_34:
	add.s32 	%r93, %r87, 64;
	setp.ge.u32 	%p6, %r93, %r6;
	mov.u32 	%r1003, %r1022;
	@%p6 bra 	$L__BB4_36;
	ld.global.u32 	%r1003, [%rd9+256];
$L__BB4_36:
	add.s32 	%r96, %r87, 96;
	setp.ge.u32 	%p7, %r96, %r6;
	mov.u32 	%r1004, %r1022;
	@%p7 bra 	$L__BB4_38;
	ld.global.u32 	%r1004, [%rd9+384];
$L__BB4_38:
	add.s32 	%r248, %r87, 128;
	setp.ge.u32 	%p8, %r248, %r6;
	mov.u32 	%r1005, %r1022;
	@%p8 bra 	$L__BB4_40;
	ld.global.u32 	%r1005, [%rd9+512];
$L__BB4_40:
	add.s32 	%r249, %r87, 160;
	setp.ge.u32 	%p9, %r249, %r6;
	mov.u32 	%r1006, %r1022;
	@%p9 bra 	$L__BB4_42;
	ld.global.u32 	%r1006, [%rd9+640];
$L__BB4_42:
	add.s32 	%r103, %r87, 192;
	setp.ge.u32 	%p10, %r103, %r6;
	mov.u32 	%r1007, %r1022;
	@%p10 bra 	$L__BB4_44;
	ld.global.u32 	%r1007, [%rd9+768];
$L__BB4_44:
	add.s32 	%r250, %r87, 224;
	setp.ge.u32 	%p11, %r250, %r6;
	mov.u32 	%r1008, %r1022;
	@%p11 bra 	$L__BB4_46;
	ld.global.u32 	%r1008, [%rd9+896];
$L__BB4_46:
	add.s32 	%r108, %r87, 256;
	setp.ge.u32 	%p12, %r108, %r6;
	mov.u32 	%r1009, %r1022;
	@%p12 bra 	$L__BB4_48;
	ld.global.u32 	%r1009, [%rd9+1024];
$L__BB4_48:
	add.s32 	%r251, %r87, 288;
	setp.ge.u32 	%p13, %r251, %r6;
	mov.u32 	%r1010, %r1022;
	@%p13 bra 	$L__BB4_50;
	ld.global.u32 	%r1010, [%rd9+1152];
$L__BB4_50:
	add.s32 	%r113, %r87, 320;
	setp.ge.u32 	%p14, %r113, %r6;
	mov.u32 	%r1011, %r1022;
	@%p14 bra 	$L__BB4_52;
	ld.global.u32 	%r1011, [%rd9+1280];
$L__BB4_52:
	add.s32 	%r116, %r87, 352;
	setp.ge.u32 	%p15, %r116, %r6;
	mov.u32 	%r1012, %r1022;
	@%p15 bra 	$L__BB4_54;
	ld.global.u32 	%r1012, [%rd9+1408];
$L__BB4_54:
	add.s32 	%r119, %r87, 384;
	setp.ge.u32 	%p16, %r119, %r6;
	mov.u32 	%r1013, %r1022;
	@%p16 bra 	$L__BB4_56;
	ld.global.u32 	%r1013, [%rd9+1536];
$L__BB4_56:
	add.s32 	%r122, %r87, 416;
	setp.ge.u32 	%p17, %r122, %r6;
	mov.u32 	%r1014, %r1022;
	@%p17 bra 	$L__BB4_58;
	ld.global.u32 	%r1014, [%rd9+1664];
$L__BB4_58:
	add.s32 	%r252, %r87, 448;
	setp.ge.u32 	%p18, %r252, %r6;
	mov.u32 	%r1015, %r1022;
	@%p18 bra 	$L__BB4_60;
	ld.global.u32 	%r1015, [%rd9+1792];
$L__BB4_60:
	add.s32 	%r127, %r87, 480;
	setp.ge.u32 	%p19, %r127, %r6;
	mov.u32 	%r1016, %r1022;
	@%p19 bra 	$L__BB4_62;
	ld.global.u32 	%r1016, [%rd9+1920];
$L__BB4_62:
	add.s32 	%r253, %r87, 512;
	setp.ge.u32 	%p20, %r253, %r6;
	mov.u32 	%r1017, %r1022;
	@%p20 bra 	$L__BB4_64;
	ld.global.u32 	%r1017, [%rd9+2048];
$L__BB4_64:
	add.s32 	%r254, %r87, 544;
	setp.ge.u32 	%p21, %r254, %r6;
	mov.u32 	%r1018, %r1022;
	@%p21 bra 	$L__BB4_66;
	ld.global.u32 	%r1018, [%rd9+2176];
$L__BB4_66:
	add.s32 	%r134, %r87, 576;
	setp.ge.u32 	%p22, %r134, %r6;
	mov.u32 	%r1019, %r1022;
	@%p22 bra 	$L__BB4_68;
	ld.global.u32 	%r1019, [%rd9+2304];
$L__BB4_68:
	add.s32 	%r255, %r87, 608;
	setp.ge.u32 	%p23, %r255, %r6;
	mov.u32 	%r1020, %r1022;
	@%p23 bra 	$L__BB4_70;
	ld.global.u32 	%r1020, [%rd9+2432];
$L__BB4_70:
	add.s32 	%r256, %r87, 640;
	setp.ge.u32 	%p24, %r256, %r6;
	mov.u32 	%r1021, %r1022;
	@%p24 bra 	$L__BB4_72;
	ld.global.u32 	%r1021, [%rd9+2560];
$L__BB4_72:
	add.s32 	%r141, %r87, 672;
	setp.ge.u32 	%p25, %r141, %r6;
	@%p25 bra 	$L__BB4_74;
	ld.global.u32 	%r1022, [%rd9+2688];
$L__BB4_74:
	// begin inline asm
	mov.u32 %r257, %laneid;
	// end inline asm
	shr.u32 	%r145, %r85, 5;
	mad.lo.s32 	%r258, %r145, 704, %r257;
	shl.b32 	%r259, %r258, 2;
	mov.u32 	%r260, _ZZN3cub18CUB_300001_SM_10006detail4scan16DeviceScanKernelINS2_10policy_hubIiiijN4cuda3std3__44plusIvEEE10Policy1000EPiSC_NS0_13ScanTileStateIiLb1EEES9_NS1_10InputValueIiSC_EEjiLb0EiEEvT0_T1_T2_iT3_T4_T5_E12temp_storage;
	add.s32 	%r146, %r260, %r259;
	st.shared.u32 	[%r146], %r1001;
	st.shared.u32 	[%r146+128], %r1002;
	st.shared.u32 	[%r146+256], %r1003;
	st.shared.u32 	[%r146+384], %r1004;
	st.shared.u32 	[%r146+512], %r1005;
	st.shared.u32 	[%r146+640], %r1006;
	st.shared.u32 	[%r146+768], %r1007;
	st.shared.u32 	[%r146+896], %r1008;
	st.shared.u32 	[%r146+1024], %r1009;
	st.shared.u32 	[%r146+1152], %r1010;
	st.shared.u32 	[%r146+1280], %r1011;
	st.shared.u32 	[%r146+1408], %r1012;
	st.shared.u32 	[%r146+1536], %r1013;
	st.shared.u32 	[%r146+1664], %r1014;
	st.shared.u32 	[%r146+1792], %r1015;
	st.shared.u32 	[%r146+1920], %r1016;
	st.shared.u32 	[%r146+2048], %r1017;
	st.shared.u32 	[%r146+2176], %r1018;
	st.shared.u32 	[%r146+2304], %r1019;
	st.shared.u32 	[%r146+2432], %r1020;
	st.shared.u32 	[%r146+2560], %r1021;
	st.shared.u32 	[%r146+2688], %r1022;
	bar.warp.sync 	-1;
	mad.lo.s32 	%r147, %r257, 84, %r146;
	ld.shared.v2.u32 	{%r148, %r149}, [%r147];
	ld.shared.v2.u32 	{%r150, %r151}, [%r147+8];
	ld.shared.v2.u32 	{%r152, %r153}, [%r147+16];
	ld.shared.v2.u32 	{%r154, %r155}, [%r147+24];
	ld.shared.v2.u32 	{%r156, %r157}, [%r147+32];
	ld.shared.v2.u32 	{%r158, %r159}, [%r147+40];
	ld.shared.v2.u32 	{%r160, %r161}, [%r147+48];
	ld.shared.v2.u32 	{%r162, %r163}, [%r147+56];
	ld.shared.v2.u32 	{%r164, %r165}, [%r147+64];
	ld.shared.v2.u32 	{%r166, %r167}, [%r147+72];
	ld.shared.v2.u32 	{%r168, %r169}, [%r147+80];
	bar.sync 	0;
	setp.ne.s32 	%p26, %r986, 0;
	@%p26 bra 	$L__BB4_78;
	add.s32 	%r490, %r149, %r148;
	add.s32 	%r491, %r150, %r490;
	add.s32 	%r492, %r151, %r491;
	add.s32 	%r493, %r152, %r492;
	add.s32 	%r494, %r153, %r493;
	add.s32 	%r495, %r154, %r494;
	add.s32 	%r496, %r155, %r495;
	add.s32 	%r497, %r156, %r496;
	add.s32 	%r498, %r157, %r497;
	add.s32 	%r499, %r158, %r498;
	add.s32 	%r500, %r159, %r499;
	add.s32 	%r501, %r160, %r500;
	add.s32 	%r502, %r161, %r501;
	add.s32 	%r503, %r162, %r502;
	add.s32 	%r504, %r163, %r503;
	add.s32 	%r505, %r164, %r504;
	add.s32 	%r506, %r165, %r505;
	add.s32 	%r507, %r166, %r506;
	add.s32 	%r508, %r167, %r507;
	add.s32 	%r509, %r168, %r508;
	add.s32 	%r464, %r169, %r509;
	mov.b32 	%r462, 1;
	mov.b32 	%r487, 0;
	mov.b32 	%r489, -1;
	// begin inline asm
	{  .reg .s32 r0;  .reg .pred p;  shfl.sync.up.b32 r0|p, %r464, %r462, %r487, %r489;  @p add.s32 r0, r0, %r464;  mov.s32 %r460, r0;}
	// end inline asm
	mov.b32 	%r468, 2;
	// begin inline asm
	{  .reg .s32 r0;  .reg .pred p;  shfl.sync.up.b32 r0|p, %r460, %r468, %r487, %r489;  @p add.s32 r0, r0, %r460;  mov.s32 %r466, r0;}
	// end inline asm
	mov.b32 	%r474, 4;
	// begin inline asm
	{  .reg .s32 r0;  .reg .pred p;  shfl.sync.up.b32 r0|p, %r466, %r474, %r487, %r489;  @p add.s32 r0, r0, %r466;  mov.s32 %r472, r0;}
	// end inline asm
	mov.b32 	%r480, 8;
	// begin inline asm
	{  .reg .s32 r0;  .reg .pred p;  shfl.sync.up.b32 r0|p, %r472, %r480, %r487, %r489;  @p add.s32 r0, r0, %r472;  mov.s32 %r478, r0;}
	// end inline asm
	mov.b32 	%r486, 16;
	// begin inline asm
	{  .reg .s32 r0;  .reg .pred p;  shfl.sync.up.b32 r0|p, %r478, %r486, %r487, %r489;  @p add.s32 r0, r0, %r478;  mov.s32 %r484, r0;}
	// end inline asm
	setp.ne.s32 	%p68, %r257, 31;
	@%p68 bra 	$L__BB4_77;
	shl.b32 	%r510, %r145, 2;
	mov.u32 	%r511, _ZZN3cub18CUB_300001_SM_10006detail4scan16DeviceScanKernelINS2_10policy_hubIiiijN4cuda3std3__44plusIvEEE10Policy1000EPiSC_NS0_13ScanTileStateIiLb1EEES9_NS1_10InputValueIiSC_EEjiLb0EiEEvT0_T1_T2_iT3_T4_T5_E12temp_storage;
	add.s32 	%r512, %r511, %r510;
	st.shared.u32 	[%r512+16], %r484;
$L__BB4_77:
	bar.sync 	0;
	ld.shared.v4.u32 	{%r513, %r514, %r515, %r516}, [_ZZN3cub18CUB_300001_SM_10006detail4scan16DeviceScanKernelINS2_10policy_hubIiiijN4cuda3std3__44plusIvEEE10Policy1000EPiSC_NS0_13ScanTileStateIiLb1EEES9_NS1_10InputValueIiSC_EEjiLb0EiEEvT0_T1_T2_iT3_T4_T5_E12temp_storage+16];
	add.s32 	%r517, %r514, %r513;
	setp.eq.s32 	%p69, %r145, 2;
	selp.b32 	%r518, %r517, %r513, %p69;
	add.s32 	%r519, %r517, %r515;
	setp.eq.s32 	%p70, %r145, 3;
	selp.b32 	%r520, %r519, %r518, %p70;
	add.s32 	%r521, %r519, %r516;
	setp.eq.s32 	%p71, %r145, 4;
	selp.b32 	%r522, %r521, %r520, %p71;
	ld.shared.v4.u32 	{%r523, %r524, %r525, %r526}, [_ZZN3cub18CUB_300001_SM_10006detail4scan16DeviceScanKernelINS2_10policy_hubIiiijN4cuda3std3__44plusIvEEE10Policy1000EPiSC_NS0_13ScanTileStateIiLb1EEES9_NS1_10InputValueIiSC_EEjiLb0EiEEvT0_T1_T2_iT3_T4_T5_E12temp_storage+32];
	add.s32 	%r527, %r521, %r523;
	setp.eq.s32 	%p72, %r145, 5;
	selp.b32 	%r528, %r527, %r522, %p72;
	add.s32 	%r529, %r527, %r524;
	setp.eq.s32 	%p73, %r145, 6;
	selp.b32 	%r530, %r529, %r528, %p73;
	add.s32 	%r531, %r529, %r525;
	setp.eq.s32 	%p74, %r145, 7;
	selp.b32 	%r532, %r531, %r530, %p74;
	add.s32 	%r533, %r531, %r526;
	setp.eq.s32 	%p75, %r145, 8;
	selp.b32 	%r534, %r533, %r532, %p75;
	.pragma "used_bytes_mask 4095";
	ld.shared.v4.u32 	{%r535, %r536, %r537, %r538}, [_ZZN3cub18CUB_300001_SM_10006detail4scan16DeviceScanKernelINS2_10policy_hubIiiijN4cuda3std3__44plusIvEEE10Policy1000EPiSC_NS0_13ScanTileStateIiLb1EEES9_NS1_10InputValueIiSC_EEjiLb0EiEEvT0_T1_T2_iT3_T4_T5_E12temp_storage+48];
	add.s32 	%r539, %r533, %r535;
	setp.eq.s32 	%p76, %r145, 9;
	selp.b32 	%r540, %r539, %r534, %p76;
	add.s32 	%r541, %r539, %r536;
	setp.eq.s32 	%p77, %r145, 10;
	selp.b32 	%r542, %r541, %r540, %p77;
	add.s32 	%r543, %r541, %r537;
	setp.eq.s32 	%p78, %r145, 11;
	selp.b32 	%r544, %r543, %r542, %p78;
	setp.lt.u32 	%p79, %r85, 32;
	selp.b32 	%r545, 0, %r544, %p79;
	setp.eq.s32 	%p80, %r257, 0;
	sub.s32 	%r546, %r484, %r464;
	selp.b32 	%r547, 0, %r546, %p80;
	add.s32 	%r548, %r547, %r985;
	add.s32 	%r1037, %r548, %r545;
	bra.uni 	$L__BB4_97;
$L__BB4_78:
	add.s32 	%r291, %r149, %r148;
	add.s32 	%r292, %r150, %r291;
	add.s32 	%r293, %r151, %r292;
	add.s32 	%r294, %r152, %r293;
	add.s32 	%r295, %r153, %r294;
	add.s32 	%r296, %r154, %r295;
	add.s32 	%r297, %r155, %r296;
	add.s32 	%r298, %r156, %r297;
	add.s32 	%r299, %r157, %r298;
	add.s32 	%r300, %r158, %r299;
	add.s32 	%r301, %r159, %r300;
	add.s32 	%r302, %r160, %r301;
	add.s32 	%r303, %r161, %r302;
	add.s32 	%r304, %r162, %r303;
	add.s32 	%r305, %r163, %r304;
	add.s32 	%r306, %r164, %r305;
	add.s32 	%r307, %r165, %r306;
	add.s32 	%r308, %r166, %r307;
	add.s32 	%r309, %r167, %r308;
	add.s32 	%r310, %r168, %r309;
	add.s32 	%r265, %r169, %r310;
	mov.b32 	%r263, 1;
	mov.b32 	%r288, 0;
	mov.b32 	%r290, -1;
	// begin inline asm
	{  .reg .s32 r0;  .reg .pred p;  shfl.sync.up.b32 r0|p, %r265, %r263, %r288, %r290;  @p add.s32 r0, r0, %r265;  mov.s32 %r261, r0;}
	// end inline asm
	mov.b32 	%r269, 2;
	// begin inline asm
	{  .reg .s32 r0;  .reg .pred p;  shfl.sync.up.b32 r0|p, %r261, %r269, %r288, %r290;  @p add.s32 r0, r0, %r261;  mov.s32 %r267, r0;}
	// end inline asm
	mov.b32 	%r275, 4;
	// begin inline asm
	{  .reg .s32 r0;  .reg .pred p;  shfl.sync.up.b32 r0|p, %r267, %r275, %r288, %r290;  @p add.s32 r0, r0, %r267;  mov.s32 %r273, r0;}
	// end inline asm
	mov.b32 	%r281, 8;
	// begin inline asm
	{  .reg .s32 r0;  .reg .pred p;  shfl.sync.up.b32 r0|p, %r273, %r281, %r288, %r290;  @p add.s32 r0, r0, %r273;  mov.s32 %r279, r0;}
	// end inline asm
	mov.b32 	%r287, 16;
	// begin inline asm
	{  .reg .s32 r0;  .reg .pred p;  shfl.sync.up.b32 r0|p, %r279, %r287, %r288, %r290;  @p add.s32 r0, r0, %r279;  mov.s32 %r285, r0;}
	// end inline asm
	setp.ne.s32 	%p27, %r257, 31;
	@%p27 bra 	$L__BB4_80;
	shl.b32 	%r311, %r145, 2;
	mov.u32 	%r312, _ZZN3cub18CUB_300001_SM_10006detail4scan16DeviceScanKernelINS2_10policy_hubIiiijN4cuda3std3__44plusIvEEE10Policy1000EPiSC_NS0_13ScanTileStateIiLb1EEES9_NS1_10InputValueIiSC_EEjiLb0EiEEvT0_T1_T2_iT3_T4_T5_E12temp_storage;
	add.s32 	%r313, %r312, %r311;
	st.shared.u32 	[%r313+16], %r285;
$L__BB4_80:
	sub.s32 	%r314, %r285, %r265;
	bar.sync 	0;
	ld.shared.v4.u32 	{%r315, %r316, %r317, %r318}, [_ZZN3cub18CUB_300001_SM_10006detail4scan16DeviceScanKernelINS2_10policy_hubIiiijN4cuda3std3__44plusIvEEE10Policy1000EPiSC_NS0_13ScanTileStateIiLb1EEES9_NS1_10InputValueIiSC_EEjiLb0EiEEvT0_T1_T2_iT3_T4_T5_E12temp_storage+16];
	add.s32 	%r319, %r316, %r315;
	setp.eq.s32 	%p28, %r145, 2;
	selp.b32 	%r320, %r319, %r315, %p28;
	add.s32 	%r321, %r319, %r317;
	setp.eq.s32 	%p29, %r145, 3;
	selp.b32 	%r322, %r321, %r320, %p29;
	add.s32 	%r323, %r321, %r318;
	setp.eq.s32 	%p30, %r145, 4;
	selp.b32 	%r324, %r323, %r322, %p30;
	ld.shared.v4.u32 	{%r325, %r326, %r327, %r328}, [_ZZN3cub18CUB_300001_SM_10006detail4scan16DeviceScanKernelINS2_10policy_hubIiiijN4cuda3std3__44plusIvEEE10Policy1000EPiSC_NS0_13ScanTileStateIiLb1EEES9_NS1_10InputValueIiSC_EEjiLb0EiEEvT0_T1_T2_iT3_T4_T5_E12temp_storage+32];
	add.s32 	%r329, %r323, %r325;
	setp.eq.s32 	%p31, %r145, 5;
	selp.b32 	%r330, %r329, %r324, %p31;
	add.s32 	%r331, %r329, %r326;
	setp.eq.s32 	%p32, %r145, 6;
	selp.b32 	%r332, %r331, %r330, %p32;
	add.s32 	%r333, %r331, %r327;
	setp.eq.s32 	%p33, %r145, 7;
	selp.b32 	%r334, %r333, %r332, %p33;
	add.s32 	%r335, %r333, %r328;
	setp.eq.s32 	%p34, %r145, 8;
	selp.b32 	%r336, %r335, %r334, %p34;
	ld.shared.v4.u32 	{%r337, %r338, %r339, %r340}, [_ZZN3cub18CUB_300001_SM_10006detail4scan16DeviceScanKernelINS2_10policy_hubIiiijN4cuda3std3__44plusIvEEE10Policy1000EPiSC_NS0_13ScanTileStateIiLb1EEES9_NS1_10InputValueIiSC_EEjiLb0EiEEvT0_T1_T2_iT3_T4_T5_E12temp_storage+48];
	add.s32 	%r341, %r335, %r337;
	setp.eq.s32 	%p35, %r145, 9;
	selp.b32 	%r342, %r341, %r336, %p35;
	add.s32 	%r343, %r341, %r338;
	setp.eq.s32 	%p36, %r145, 10;
	selp.b32 	%r344, %r343, %r342, %p36;
	add.s32 	%r345, %r343, %r339;
	setp.eq.s32 	%p37, %r145, 11;
	selp.b32 	%r346, %r345, %r344, %p37;
	add.s32 	%r175, %r345, %r340;
	setp.gt.u32 	%p38, %r85, 31;
	setp.lt.u32 	%p39, %r85, 32;
	setp.eq.s32 	%p40, %r257, 0;
	selp.b32 	%r347, 0, %r314, %p40;
	add.s32 	%r1036, %r346, %r347;
	selp.b32 	%r177, %r314, %r1036, %p39;
	@%p38 bra 	$L__BB4_96;
	setp.ne.s32 	%p41, %r85, 0;
	mul.wide.s32 	%rd20, %r986, 8;
	add.s64 	%rd10, %rd14, %rd20;
	@%p41 bra 	$L__BB4_83;
	st.shared.u32 	[_ZZN3cub18CUB_300001_SM_10006detail4scan16DeviceScanKernelINS2_10policy_hubIiiijN4cuda3std3__44plusIvEEE10Policy1000EPiSC_NS0_13ScanTileStateIiLb1EEES9_NS1_10InputValueIiSC_EEjiLb0EiEEvT0_T1_T2_iT3_T4_T5_E12temp_storage+12], %r175;
	add.s64 	%rd21, %rd10, 256;
	mov.b32 	%r348, 100;
	// begin inline asm
	st.relaxed.gpu.v2.u32 [%rd21], {%r348, %r175};
	// end inline asm
$L__BB4_83:
	not.b32 	%r354, %r85;
	add.s32 	%r1031, %r986, %r354;
	mov.b32 	%r350, 830;
	// begin inline asm
	nanosleep.u32 %r350;
	// end inline asm
	mul.wide.s32 	%rd23, %r1031, 8;
	add.s64 	%rd24, %rd14, %rd23;
	add.s64 	%rd22, %rd24, 256;
	// begin inline asm
	ld.relaxed.gpu.v2.u32 {%r1033, %r1025}, [%rd22];
	// end inline asm
	mov.b32 	%r1026, 952;
$L__BB4_84:
	setp.eq.s32 	%p42, %r1033, 99;
	mov.b32 	%r355, -1;
	vote.sync.any.pred 	%p43, %p42, %r355;
	not.pred 	%p44, %p43;
	@%p44 bra 	$L__BB4_86;
	mul.lo.s32 	%r458, %r986, 16807;
	and.b32  	%r986, %r458, 2147483647;
	add.s32 	%r459, %r1026, 1;
	rem.u32 	%r455, %r986, %r459;
	// begin inline asm
	nanosleep.u32 %r455;
	// end inline asm
	shr.u32 	%r1026, %r1026, 1;
	// begin inline asm
	ld.relaxed.gpu.v2.u32 {%r1033, %r1025}, [%rd22];
	// end inline asm
	bra.uni 	$L__BB4_84;
$L__BB4_86:
	setp.eq.s32 	%p45, %r1033, 101;
	mov.b32 	%r382, -1;
	vote.sync.ballot.b32 	%r384, %p45, %r382;
	// begin inline asm
	mov.u32 %r357, %lanemask_ge;
	// end inline asm
	and.b32  	%r385, %r384, %r357;
	or.b32  	%r386, %r385, -2147483648;
	add.s32 	%r387, %r386, -1;
	not.b32 	%r388, %r386;
	and.b32  	%r389, %r388, %r387;
	popc.b32 	%r361, %r389;
	mov.b32 	%r360, 1;
	// begin inline asm
	shfl.sync.down.b32 %r358, %r1025, %r360, %r361, %r382;
	// end inline asm
	setp.lt.s32 	%p47, %r257, %r361;
	selp.b32 	%r390, %r358, 0, %p47;
	add.s32 	%r364, %r390, %r1025;
	mov.b32 	%r365, 2;
	// begin inline asm
	shfl.sync.down.b32 %r363, %r364, %r365, %r361, %r382;
	// end inline asm
	add.s32 	%r391, %r257, 2;
	setp.gt.s32 	%p48, %r391, %r361;
	selp.b32 	%r392, 0, %r363, %p48;
	add.s32 	%r369, %r364, %r392;
	mov.b32 	%r370, 4;
	// begin inline asm
	shfl.sync.down.b32 %r368, %r369, %r370, %r361, %r382;
	// end inline asm
	add.s32 	%r393, %r257, 4;
	setp.gt.s32 	%p49, %r393, %r361;
	selp.b32 	%r394, 0, %r368, %p49;
	add.s32 	%r374, %r369, %r394;
	mov.b32 	%r375, 8;
	// begin inline asm
	shfl.sync.down.b32 %r373, %r374, %r375, %r361, %r382;
	// end inline asm
	add.s32 	%r395, %r257, 8;
	setp.gt.s32 	%p50, %r395, %r361;
	selp.b32 	%r396, 0, %r373, %p50;
	add.s32 	%r379, %r374, %r396;
	mov.b32 	%r380, 16;
	// begin inline asm
	shfl.sync.down.b32 %r378, %r379, %r380, %r361, %r382;
	// end inline asm
	add.s32 	%r397, %r257, 16;
	setp.gt.s32 	%p51, %r397, %r361;
	selp.b32 	%r398, 0, %r378, %p51;
	add.s32 	%r1029, %r379, %r398;
	add.s64 	%rd11, %rd14, 256;
	mov.b32 	%r1027, 952;
$L__BB4_87:
	setp.ne.s32 	%p52, %r1033, 101;
	mov.b32 	%r399, -1;
	vote.sync.all.pred 	%p53, %p52, %r399;
	not.pred 	%p54, %p53;
	@%p54 bra 	$L__BB4_92;
	shr.u32 	%r1027, %r1027, 1;
	mul.wide.s32 	%rd27, %r1031, 8;
	add.s64 	%rd28, %rd11, %rd27;
	add.s64 	%rd26, %rd28, -256;
	// begin inline asm
	ld.relaxed.gpu.v2.u32 {%r1033, %r1034}, [%rd26];
	// end inline asm
	mov.u32 	%r1035, %r1027;
$L__BB4_89:
	setp.eq.s32 	%p58, %r1033, 99;
	mov.b32 	%r407, -1;
	vote.sync.any.pred 	%p59, %p58, %r407;
	not.pred 	%p60, %p59;
	@%p60 bra 	$L__BB4_91;
	mul.lo.s32 	%r453, %r986, 16807;
	and.b32  	%r986, %r453, 2147483647;
	add.s32 	%r454, %r1035, 1;
	rem.u32 	%r450, %r986, %r454;
	// begin inline asm
	nanosleep.u32 %r450;
	// end inline asm
	shr.u32 	%r1035, %r1035, 1;
	// begin inline asm
	ld.relaxed.gpu.v2.u32 {%r1033, %r1034}, [%rd26];
	// end inline asm
	bra.uni 	$L__BB4_89;
$L__BB4_91:
	setp.eq.s32 	%p61, %r1033, 101;
	mov.b32 	%r433, -1;
	vote.sync.ballot.b32 	%r434, %p61, %r433;
	and.b32  	%r435, %r434, %r357;
	or.b32  	%r436, %r435, -2147483648;
	add.s32 	%r437, %r436, -1;
	not.b32 	%r438, %r436;
	and.b32  	%r439, %r438, %r437;
	popc.b32 	%r412, %r439;
	mov.b32 	%r411, 1;
	// begin inline asm
	shfl.sync.down.b32 %r409, %r1034, %r411, %r412, %r433;
	// end inline asm
	setp.lt.s32 	%p63, %r257, %r412;
	selp.b32 	%r440, %r409, 0, %p63;
	add.s32 	%r415, %r440, %r1034;
	mov.b32 	%r416, 2;
	// begin inline asm
	shfl.sync.down.b32 %r414, %r415, %r416, %r412, %r433;
	// end inline asm
	add.s32 	%r441, %r257, 2;
	setp.gt.s32 	%p64, %r441, %r412;
	selp.b32 	%r442, 0, %r414, %p64;
	add.s32 	%r420, %r415, %r442;
	mov.b32 	%r421, 4;
	// begin inline asm
	shfl.sync.down.b32 %r419, %r420, %r421, %r412, %r433;
	// end inline asm
	add.s32 	%r443, %r257, 4;
	setp.gt.s32 	%p65, %r443, %r412;
	selp.b32 	%r444, 0, %r419, %p65;
	add.s32 	%r425, %r420, %r444;
	mov.b32 	%r426, 8;
	// begin inline asm
	shfl.sync.down.b32 %r424, %r425, %r426, %r412, %r433;
	// end inline asm
	add.s32 	%r445, %r257, 8;
	setp.gt.s32 	%p66, %r445, %r412;
	selp.b32 	%r446, 0, %r424, %p66;
	add.s32 	%r430, %r425, %r446;
	mov.b32 	%r431, 16;
	// begin inline asm
	shfl.sync.down.b32 %r429, %r430, %r431, %r412, %r433;
	// end inline asm
	add.s32 	%r447, %r257, 16;
	setp.gt.s32 	%p67, %r447, %r412;
	selp.b32 	%r448, 0, %r429, %p67;
	add.s32 	%r449, %r448, %r1029;
	add.s32 	%r1029, %r449, %r430;
	add.s32 	%r1031, %r1031, -32;
	bra.uni 	$L__BB4_87;
$L__BB4_92:
	@%p41 bra 	$L__BB4_94;
	add.s32 	%r402, %r1029, %r175;
	add.s64 	%rd25, %rd10, 256;
	mov.b32 	%r401, 101;
	// begin inline asm
	st.relaxed.gpu.v2.u32 [%rd25], {%r401, %r402};
	// end inline asm
	st.shared.u32 	[_ZZN3cub18CUB_300001_SM_10006detail4scan16DeviceScanKernelINS2_10policy_hubIiiijN4cuda3std3__44plusIvEEE10Policy1000EPiSC_NS0_13ScanTileStateIiLb1EEES9_NS1_10InputValueIiSC_EEjiLb0EiEEvT0_T1_T2_iT3_T4_T5_E12temp_storage+4], %r1029;
	st.shared.u32 	[_ZZN3cub18CUB_300001_SM_10006detail4scan16DeviceScanKernelINS2_10policy_hubIiiijN4cuda3std3__44plusIvEEE10Policy1000EPiSC_NS0_13ScanTileStateIiLb1EEES9_NS1_10InputValueIiSC_EEjiLb0EiEEvT0_T1_T2_iT3_T4_T5_E12temp_storage+8], %r402;
$L__BB4_94:
	setp.ne.s32 	%p56, %r257, 0;
	mov.u32 	%r1036, %r177;
	@%p56 bra 	$L__BB4_96;
	st.shared.u32 	[_ZZN3cub18CUB_300001_SM_10006detail4scan16DeviceScanKernelINS2_10policy_hubIiiijN4cuda3std3__44plusIvEEE10Policy1000EPiSC_NS0_13ScanTileStateIiLb1EEES9_NS1_10InputValueIiSC_EEjiLb0EiEEvT0_T1_T2_iT3_T4_T5_E12temp_storage+76], %r1029;
	mov.u32 	%r1036, %r1029;
$L__BB4_96:
	bar.sync 	0;
	setp.eq.s32 	%p57, %r85, 0;
	ld.shared.u32 	%r403, [_ZZN3cub18CUB_300001_SM_10006detail4scan16DeviceScanKernelINS2_10policy_hubIiiijN4cuda3std3__44plusIvEEE10Policy1000EPiSC_NS0_13ScanTileStateIiLb1EEES9_NS1_10InputValueIiSC_EEjiLb0EiEEvT0_T1_T2_iT3_T4_T5_E12temp_storage+76];
	selp.b32 	%r404, 0, %r403, %p57;
	add.s32 	%r1037, %r404, %r1036;
$L__BB4_97:
	add.s32 	%r549, %r1037, %r148;
	add.s32 	%r550, %r149, %r549;
	add.s32 	%r551, %r150, %r550;
	add.s32 	%r552, %r151, %r551;
	add.s32 	%r553, %r152, %r552;
	add.s32 	%r554, %r153, %r553;
	add.s32 	%r555, %r154, %r554;
	add.s32 	%r556, %r155, %r555;
	add.s32 	%r557, %r156, %r556;
	add.s32 	%r558, %r157, %r557;
	add.s32 	%r559, %r158, %r558;
	add.s32 	%r560, %r159, %r559;
	add.s32 	%r561, %r160, %r560;
	add.s32 	%r562, %r161, %r561;
	add.s32 	%r563, %r162, %r562;
	add.s32 	%r564, %r163, %r563;
	add.s32 	%r565, %r164, %r564;
	add.s32 	%r566, %r165, %r565;
	add.s32 	%r567, %r166, %r566;
	add.s32 	%r568, %r167, %r567;
	add.s32 	%r569, %r168, %r568;
	bar.sync 	0;
	st.shared.v2.u32 	[%r147], {%r1037, %r549};
	st.shared.v2.u32 	[%r147+8], {%r550, %r551};
	st.shared.v2.u32 	[%r147+16], {%r552, %r553};
	st.shared.v2.u32 	[%r147+24], {%r554, %r555};
	st.shared.v2.u32 	[%r147+32], {%r556, %r557};
	st.shared.v2.u32 	[%r147+40], {%r558, %r559};
	st.shared.v2.u32 	[%r147+48], {%r560, %r561};
	st.shared.v2.u32 	[%r147+56], {%r562, %r563};
	st.shared.v2.u32 	[%r147+64], {%r564, %r565};
	st.shared.v2.u32 	[%r147+72], {%r566, %r567};
	st.shared.v2.u32 	[%r147+80], {%r568, %r569};
	bar.warp.sync 	-1;
	ld.shared.u32 	%r216, [%r146];
	ld.shared.u32 	%r217, [%r146+128];
	ld.shared.u32 	%r218, [%r146+256];
	ld.shared.u32 	%r219, [%r146+384];
	ld.shared.u32 	%r220, [%r146+512];
	ld.shared.u32 	%r221, [%r146+640];
	ld.shared.u32 	%r222, [%r146+768];
	ld.shared.u32 	%r223, [%r146+896];
	ld.shared.u32 	%r224, [%r146+1024];
	ld.shared.u32 	%r225, [%r146+1152];
	ld.shared.u32 	%r226, [%r146+1280];
	ld.shared.u32 	%r227, [%r146+1408];
	ld.shared.u32 	%r228, [%r146+1536];
	ld.shared.u32 	%r229, [%r146+1664];
	ld.shared.u32 	%r230, [%r146+1792];
	ld.shared.u32 	%r231, [%r146+1920];
	ld.shared.u32 	%r232, [%r146+2048];
	ld.shared.u32 	%r233, [%r146+2176];
	ld.shared.u32 	%r234, [%r146+2304];
	ld.shared.u32 	%r235, [%r146+2432];
	ld.shared.u32 	%r236, [%r146+2560];
	ld.shared.u32 	%r237, [%r146+2688];
	setp.ne.s32 	%p81, %r85, 0;
	@%p81 bra 	$L__BB4_99;
	st.volatile.shared.u32 	[_ZZN3cub18CUB_300001_SM_10006detail4scan16DeviceScanKernelINS2_10policy_hubIiiijN4cuda3std3__44plusIvEEE10Policy1000EPiSC_NS0_13ScanTileStateIiLb1EEES9_NS1_10InputValueIiSC_EEjiLb0EiEEvT0_T1_T2_iT3_T4_T5_E12temp_storage+33792], %r6;
$L__BB4_99:
	ld.param.u32 	%r984, [_ZN3cub18CUB_300001_SM_10006detail4scan16DeviceScanKernelINS2_10policy_hubIiiijN4cuda3std3__44plusIvEEE10Policy1000EPiSC_NS0_13ScanTileStateIiLb1EEES9_NS1_10InputValueIiSC_EEjiLb0EiEEvT0_T1_T2_iT3_T4_T5__param_3];
	ld.param.u64 	%rd59, [_ZN3cub18CUB_300001_SM_10006detail4scan16DeviceScanKernelINS2_10policy_hubIiiijN4cuda3std3__44plusIvEEE10Policy1000EPiSC_NS0_13ScanTileStateIiLb1EEES9_NS1_10InputValueIiSC_EEjiLb0EiEEvT0_T1_T2_iT3_T4_T5__param_1];
	bar.sync 	0;
	ld.volatile.shared.u32 	%r238, [_ZZN3cub18CUB_300001_SM_10006detail4scan16DeviceScanKernelINS2_10policy_hubIiiijN4cuda3std3__44plusIvEEE10Policy1000EPiSC_NS0_13ScanTileStateIiLb1EEES9_NS1_10InputValueIiSC_EEjiLb0EiEEvT0_T1_T2_iT3_T4_T5_E12temp_storage+33792];
	setp.ge.s32 	%p82, %r87, %r238;
	cvt.u64.u32 	%rd35, %r87;
	mov.u32 	%r570, %ctaid.x;
	add.s32 	%r571, %r984, %r570;
	mul.lo.s32 	%r572, %r571, 8448;
	cvt.u64.u32 	%rd36, %r572;
	add.s64 	%rd37, %rd35, %rd36;
	cvta.to.global.u64 	%rd38, %rd59;
	shl.b64 	%rd39, %rd37, 2;
	add.s64 	%rd12, %rd38, %rd39;
	@%p82 bra 	$L__BB4_101;
	st.global.u32 	[%rd12], %r216;
$L__BB4_101:
	setp.ge.s32 	%p83, %r90, %r238;
	@%p83 bra 	$L__BB4_103;
	st.global.u32 	[%rd12+128], %r217;
$L__BB4_103:
	setp.ge.s32 	%p84, %r93, %r238;
	@%p84 bra 	$L__BB4_105;
	st.global.u32 	[%rd12+256], %r218;
$L__BB4_105:
	setp.ge.s32 	%p85, %r96, %r238;
	@%p85 bra 	$L__BB4_107;
	st.global.u32 	[%rd12+384], %r219;
$L__BB4_107:
	mov.u32 	%r573, %tid.x;
	and.b32  	%r574, %r573, 992;
	mul.lo.s32 	%r575, %r574, 22;
	and.b32  	%r576, %r573, 31;
	or.b32  	%r577, %r575, %r576;
	add.s32 	%r578, %r577, 128;
	setp.ge.s32 	%p86, %r578, %r238;
	@%p86 bra 	$L__BB4_109;
	st.global.u32 	[%rd12+512], %r220;
$L__BB4_109:
	add.s32 	%r584, %r577, 160;
	setp.ge.s32 	%p87, %r584, %r238;
	@%p87 bra 	$L__BB4_111;
	st.global.u32 	[%rd12+640], %r221;
$L__BB4_111:
	setp.ge.s32 	%p88, %r103, %r238;
	@%p88 bra 	$L__BB4_113;
	st.global.u32 	[%rd12+768], %r222;
$L__BB4_113:
	add.s32 	%r590, %r577, 224;
	setp.ge.s32 	%p89, %r590, %r238;
	@%p89 bra 	$L__BB4_115;
	st.global.u32 	[%rd12+896], %r223;
$L__BB4_115:
	setp.ge.s32 	%p90, %r108, %r238;
	@%p90 bra 	$L__BB4_117;
	st.global.u32 	[%rd12+1024], %r224;
$L__BB4_117:
	add.s32 	%r596, %r577, 288;
	setp.ge.s32 	%p91, %r596, %r238;
	@%p91 bra 	$L__BB4_119;
	st.global.u32 	[%rd12+1152], %r225;
$L__BB4_119:
	setp.ge.s32 	%p92, %r113, %r238;
	@%p92 bra 	$L__BB4_121;
	st.global.u32 	[%rd12+1280], %r226;
$L__BB4_121:
	setp.ge.s32 	%p93, %r116, %r238;
	@%p93 bra 	$L__BB4_123;
	st.global.u32 	[%rd12+1408], %r227;
$L__BB4_123:
	setp.ge.s32 	%p94, %r119, %r238;
	@%p94 bra 	$L__BB4_125;
	st.global.u32 	[%rd12+1536], %r228;
$L__BB4_125:
	setp.ge.s32 	%p95, %r122, %r238;
	@%p95 bra 	$L__BB4_127;
	st.global.u32 	[%rd12+1664], %r229;
$L__BB4_127:
	add.s32 	%r602, %r577, 448;
	setp.ge.s32 	%p96, %r602, %r238;
	@%p96 bra 	$L__BB4_129;
	st.global.u32 	[%rd12+1792], %r230;
$L__BB4_129:
	setp.ge.s32 	%p97, %r127, %r238;
	@%p97 bra 	$L__BB4_131;
	st.global.u32 	[%rd12+1920], %r231;
$L__BB4_131:
	add.s32 	%r608, %r577, 512;
	setp.ge.s32 	%p98, %r608, %r238;
	@%p98 bra 	$L__BB4_133;
	st.global.u32 	[%rd12+2048], %r232;
$L__BB4_133:
	add.s32 	%r614, %r577, 544;
	setp.ge.s32 	%p99, %r614, %r238;
	@%p99 bra 	$L__BB4_135;
	st.global.u32 	[%rd12+2176], %r233;
$L__BB4_135:
	setp.ge.s32 	%p100, %r134, %r238;
	@%p100 bra 	$L__BB4_137;
	st.global.u32 	[%rd12+2304], %r234;
$L__BB4_137:
	add.s32 	%r620, %r577, 608;
	setp.ge.s32 	%p101, %r620, %r238;
	@%p101 bra 	$L__BB4_139;
	st.global.u32 	[%rd12+2432], %r235;
$L__BB4_139:
	add.s32 	%r626, %r577, 640;
	setp.ge.s32 	%p102, %r626, %r238;
	@%p102 bra 	$L__BB4_141;
	st.global.u32 	[%rd12+2560], %r236;
$L__BB4_141:
	setp.ge.s32 	%p103, %r141, %r238;
	@%p103 bra 	$L__BB4_143;
	st.global.u32 	[%rd12+2688], %r237;
$L__BB4_143:
	ret;

}
	// .globl	_ZN3cub18CUB_300001_SM_10006detail4scan16DeviceScanKernelINS2_10policy_hubIiiimN4cuda3std3__44plusIvEEE10Policy1000EPiSC_NS0_13ScanTileStateIiLb1EEES9_NS1_10InputValueIiSC_EEmiLb0EiEEvT0_T1_T2_iT3_T4_T5_
.visible .entry _ZN3cub18CUB_300001_SM_10006detail4scan16DeviceScanKernelINS2_10policy_hubIiiimN4cuda3std3__44plusIvEEE10Policy1000EPiSC_NS0_13ScanTileStateIiLb1EEES9_NS1_10InputValueIiSC_EEmiLb0EiEEvT0_T1_T2_iT3_T4_T5_(
	.param .u64 .ptr .align 1 _ZN3cub18CUB_300001_SM_10006detail4scan16DeviceScanKernelINS2_10policy_hubIiiimN4cuda3std3__44plusIvEEE10Policy1000EPiSC_NS0_13ScanTileStateIiLb1EEES9_NS1_10InputValueIiSC_EEmiLb0EiEEvT0_T1_T2_iT3_T4_T5__param_0,
	.param .u64 .ptr .align 1 _ZN3cub18CUB_300001_SM_10006detail4scan16DeviceScanKernelINS2_10policy_hubIiiimN4cuda3std3__44plusIvEEE10Policy1000EPiSC_NS0_13ScanTileStateIiLb1EEES9_NS1_10InputValueIiSC_EEmiLb0EiEEvT0_T1_T2_iT3_T4_T5__param_1,
	.param .align 8 .b8 _ZN3cub18CUB_300001_SM_10006detail4scan16DeviceScanKernelINS2_10policy_hubIiiimN4cuda3std3__44plusIvEEE10Policy1000EPiSC_NS0_13ScanTileStateIiLb1EEES9_NS1_10InputValueIiSC_EEmiLb0EiEEvT0_T1_T2_iT3_T4_T5__param_2[8],
	.param .u32 _ZN3cub18CUB_300001_SM_10006detail4scan16DeviceScanKernelINS2_10policy_hubIiiimN4cuda3std3__44plusIvEEE10Policy1000EPiSC_NS0_13ScanTileStateIiLb1EEES9_NS1_10InputValueIiSC_EEmiLb0EiEEvT0_T1_T2_iT3_T4_T5__param_3,
	.param .align 1 .b8 _ZN3cub18CUB_300001_SM_10006detail4scan16DeviceScanKernelINS2_10policy_hubIiiimN4cuda3std3__44plusIvEEE10Policy1000EPiSC_NS0_13ScanTileStateIiLb1EEES9_NS1_10InputValueIiSC_EEmiLb0EiEEvT0_T1_T2_iT3_T4_T5__param_4[1],
	.param .align 8 .b8 _ZN3cub18CUB_300001_SM_10006detail4scan16DeviceScanKernelINS2_10policy_hubIiiimN4cuda3std3__44plusIvEEE10Policy1000EPiSC_NS0_13ScanTileStateIiLb1EEES9_NS1_10InputValueIiSC_EEmiLb0EiEEvT0_T1_T2_iT3_T4_T5__param_5[16],
	.param .u64 _ZN3cub18CUB_300001_SM_10006detail4scan16DeviceScanKernelINS2_10policy_hubIiiimN4cuda3std3__44plusIvEEE10Policy1000EPiSC_NS0_13ScanTileStateIiLb1EEES9_NS1_10InputValueIiSC_EEmiLb0EiEEvT0_T1_T2_iT3_T4_T5__param_6
)
.maxntid 416
{
	.reg .pred 	%p<158>;
	.reg .b16 	%rs<3>;
	.reg .b32 	%r<1011>;
	.reg .b64 	%rd<98>;
	// demoted variable
	.shared .align 16 .b8 _ZZN3cub18CUB_300001_SM_10006detail4scan16DeviceScanKernelINS2_10policy_hubIiiimN4cuda3std3__44plusIvEEE10Policy1000EPiSC_NS0_13ScanTileStateIiLb1EEES9_NS1_10InputValueIiSC_EEmiLb0EiEEvT0_T1_T2_iT3_T4_T5_E12temp_storage[31632];
	ld.param.u32 	%r208, [_ZN3cub18CUB_300001_SM_10006detail4scan16DeviceScanKernelINS2_10policy_hubIiiimN4cuda3std3__44plusIvEEE10Policy1000EPiSC_NS0_13ScanTileStateIiLb1EEES9_NS1_10InputValueIiSC_EEmiLb0EiEEvT0_T1_T2_iT3_T4_T5__param_5];
	bfe.u32 	%r209, %r208, 0, 8;
	cvt.u16.u32 	%rs1, %r209;
	and.b16  	%rs2, %rs1, 255;
	ld.param.u64 	%rd16, [_ZN3cub18CUB_300001_SM_10006detail4scan16DeviceScanKernelINS2_10policy_hubIiiimN4cuda3std3__44plusIvEEE10Policy1000EPiSC_NS0_13ScanTileStateIiLb1EEES9_NS1_10InputValueIiSC_EEmiLb0EiEEvT0_T1_T2_iT3_T4_T5__param_2];
	ld.param.u64 	%rd14, [_ZN3cub18CUB_300001_SM_10006detail4scan16DeviceScanKernelINS2_10policy_hubIiiimN4cuda3std3__44plusIvEEE10Policy1000EPiSC_NS0_13ScanTileStateIiLb1EEES9_NS1_10InputValueIiSC_EEmiLb0EiEEvT0_T1_T2_iT3_T4_T5__param_0];
	ld.param.u64 	%rd1, [_ZN3cub18CUB_300001_SM_10006detail4scan16DeviceScanKernelINS2_10policy_hubIiiimN4cuda3std3__44plusIvEEE10Policy1000EPiSC_NS0_13ScanTileStateIiLb1EEES9_NS1_10InputValueIiSC_EEmiLb0EiEEvT0_T1_T2_iT3_T4_T5__param_5+8];
	ld.param.u32 	%r207, [_ZN3cub18CUB_300001_SM_10006detail4scan16DeviceScanKernelINS2_10policy_hubIiiimN4cuda3std3__44plusIvEEE10Policy1000EPiSC_NS0_13ScanTileStateIiLb1EEES9_NS1_10InputValueIiSC_EEmiLb0EiEEvT0_T1_T2_iT3_T4_T5__param_3];
	ld.param.u64 	%rd17, [_ZN3cub18CUB_300001_SM_10006detail4scan16DeviceScanKernelINS2_10policy_hubIiiimN4cuda3std3__44plusIvEEE10Policy1000EPiSC_NS0_13ScanTileStateIiLb1EEES9_NS1_10InputValueIiSC_EEmiLb0EiEEvT0_T1_T2_iT3_T4_T5__param_6];
	setp.eq.s16 	%p1, %rs2, 0;
	@%p1 bra 	$L__BB5_2;
	cvta.to.global.u64 	%rd18, %rd1;
	ld.global.u32 	%r967, [%rd18];
	bra.uni 	$L__BB5_3;
$L__BB5_2:
	cvt.u32.u64 	%r967, %rd1;
$L__BB5_3:
	mov.u32 	%r210, %ctaid.x;
	add.s32 	%r4, %r207, %r210;
	mul.wide.s32 	%rd3, %r4, 7904;
	sub.s64 	%rd4, %rd17, %rd3;
	setp.lt.u64 	%p2, %rd4, 7905;
	@%p2 bra 	$L__BB5_29;
	mov.u32 	%r5, %tid.x;
	and.b32  	%r644, %r5, 31;
	and.b32  	%r645, %r5, 992;
	mul.lo.s32 	%r646, %r645, 19;
	or.b32  	%r647, %r646, %r644;
	cvt.u64.u32 	%rd79, %r647;
	add.s64 	%rd5, %rd3, %rd79;
	shl.b64 	%rd80, %rd5, 2;
	add.s64 	%rd60, %rd14, %rd80;
	// begin inline asm
	ld.ca.u32 %r624, [%rd60];
	// end inline asm
	add.s64 	%rd61, %rd60, 128;
	// begin inline asm
	ld.ca.u32 %r625, [%rd61];
	// end inline asm
	add.s64 	%rd62, %rd60, 256;
	// begin inline asm
	ld.ca.u32 %r626, [%rd62];
	// end inline asm
	add.s64 	%rd63, %rd60, 384;
	// begin inline asm
	ld.ca.u32 %r627, [%rd63];
	// end inline asm
	add.s64 	%rd64, %rd60, 512;
	// begin inline asm
	ld.ca.u32 %r628, [%rd64];
	// end inline asm
	add.s64 	%rd65, %rd60, 640;
	// begin inline asm
	ld.ca.u32 %r629, [%rd65];
	// end inline asm
	add.s64 	%rd66, %rd60, 768;
	// begin inline asm
	ld.ca.u32 %r630, [%rd66];
	// end inline asm
	add.s64 	%rd67, %rd60, 896;
	// begin inline asm
	ld.ca.u32 %r631, [%rd67];
	// end inline asm
	add.s64 	%rd68, %rd60, 1024;
	// begin inline asm
	ld.ca.u32 %r632, [%rd68];
	// end inline asm
	add.s64 	%rd69, %rd60, 1152;
	// begin inline asm
	ld.ca.u32 %r633, [%rd69];
	// end inline asm
	add.s64 	%rd70, %rd60, 1280;
	// begin inline asm
	ld.ca.u32 %r634, [%rd70];
	// end inline asm
	add.s64 	%rd71, %rd60, 1408;
	// begin inline asm
	ld.ca.u32 %r635, [%rd71];
	// end inline asm
	add.s64 	%rd72, %rd60, 1536;
	// begin inline asm
	ld.ca.u32 %r636, [%rd72];
	// end inline asm
	add.s64 	%rd73, %rd60, 1664;
	// begin inline asm
	ld.ca.u32 %r637, [%rd73];
	// end inline asm
	add.s64 	%rd74, %rd60, 1792;
	// begin inline asm
	ld.ca.u32 %r638, [%rd74];
	// end inline asm
	add.s64 	%rd75, %rd60, 1920;
	// begin inline asm
	ld.ca.u32 %r639, [%rd75];
	// end inline asm
	add.s64 	%rd76, %rd60, 2048;
	// begin inline asm
	ld.ca.u32 %r640, [%rd76];
	// end inline asm
	add.s64 	%rd77, %rd60, 2176;
	// begin inline asm
	ld.ca.u32 %r641, [%rd77];
	// end inline asm
	add.s64 	%rd78, %rd60, 2304;
	// begin inline asm
	ld.ca.u32 %r642, [%rd78];
	// end inline asm
	// begin inline asm
	mov.u32 %r643, %laneid;
	// end inline asm
	shr.u32 	%r7, %r5, 5;
	mad.lo.s32 	%r648, %r7, 608, %r643;
	shl.b32 	%r649, %r648, 2;
	mov.u32 	%r650, _ZZN3cub18CUB_300001_SM_10006detail4scan16DeviceScanKernelINS2_10policy_hubIiiimN4cuda3std3__44plusIvEEE10Policy1000EPiSC_NS0_13ScanTileStateIiLb1EEES9_NS1_10InputValueIiSC_EEmiLb0EiEEvT0_T1_T2_iT3_T4_T5_E12temp_storage;
	add.s32 	%r8, %r650, %r649;
	st.shared.u32 	[%r8], %r624;
	st.shared.u32 	[%r8+128], %r625;
	st.shared.u32 	[%r8+256], %r626;
	st.shared.u32 	[%r8+384], %r627;
	st.shared.u32 	[%r8+512], %r628;
	st.shared.u32 	[%r8+640], %r629;
	st.shared.u32 	[%r8+768], %r630;
	st.shared.u32 	[%r8+896], %r631;
	st.shared.u32 	[%r8+1024], %r632;
	st.shared.u32 	[%r8+1152], %r633;
	st.shared.u32 	[%r8+1280], %r634;
	st.shared.u32 	[%r8+1408], %r635;
	st.shared.u32 	[%r8+1536], %r636;
	st.shared.u32 	[%r8+1664], %r637;
	st.shared.u32 	[%r8+1792], %r638;
	st.shared.u32 	[%r8+1920], %r639;
	st.shared.u32 	[%r8+2048], %r640;
	st.shared.u32 	[%r8+2176], %r641;
	st.shared.u32 	[%r8+2304], %r642;
	bar.warp.sync 	-1;
	mad.lo.s32 	%r9, %r643, 72, %r8;
	ld.shared.u32 	%r10, [%r9];
	ld.shared.u32 	%r11, [%r9+4];
	ld.shared.u32 	%r12, [%r9+8];
	ld.shared.u32 	%r13, [%r9+12];
	ld.shared.u32 	%r14, [%r9+16];
	ld.shared.u32 	%r15, [%r9+20];
	ld.shared.u32 	%r16, [%r9+24];
	ld.shared.u32 	%r17, [%r9+28];
	ld.shared.u32 	%r18, [%r9+32];
	ld.shared.u32 	%r19, [%r9+36];
	ld.shared.u32 	%r20, [%r9+40];
	ld.shared.u32 	%r21, [%r9+44];
	ld.shared.u32 	%r22, [%r9+48];
	ld.shared.u32 	%r23, [%r9+52];
	ld.shared.u32 	%r24, [%r9+56];
	ld.shared.u32 	%r25, [%r9+60];
	ld.shared.u32 	%r26, [%r9+64];
	ld.shared.u32 	%r27, [%r9+68];
	ld.shared.u32 	%r28, [%r9+72];
	bar.sync 	0;
	setp.ne.s32 	%p100, %r4, 0;
	@%p100 bra 	$L__BB5_9;
	add.s32 	%r868, %r11, %r10;
	add.s32 	%r869, %r12, %r868;
	add.s32 	%r870, %r13, %r869;
	add.s32 	%r871, %r14, %r870;
	add.s32 	%r872, %r15, %r871;
	add.s32 	%r873, %r16, %r872;
	add.s32 	%r874, %r17, %r873;
	add.s32 	%r875, %r18, %r874;
	add.s32 	%r876, %r19, %r875;
	add.s32 	%r877, %r20, %r876;
	add.s32 	%r878, %r21, %r877;
	add.s32 	%r879, %r22, %r878;
	add.s32 	%r880, %r23, %r879;
	add.s32 	%r881, %r24, %r880;
	add.s32 	%r882, %r25, %r881;
	add.s32 	%r883, %r26, %r882;
	add.s32 	%r884, %r27, %r883;
	add.s32 	%r842, %r28, %r884;
	mov.b32 	%r840, 1;
	mov.b32 	%r865, 0;
	mov.b32 	%r867, -1;
	// begin inline asm
	{  .reg .s32 r0;  .reg .pred p;  shfl.sync.up.b32 r0|p, %r842, %r840, %r865, %r867;  @p add.s32 r0, r0, %r842;  mov.s32 %r838, r0;}
	// end inline asm
	mov.b32 	%r846, 2;
	// begin inline asm
	{  .reg .s32 r0;  .reg .pred p;  shfl.sync.up.b32 r0|p, %r838, %r846, %r865, %r867;  @p add.s32 r0, r0, %r838;  mov.s32 %r844, r0;}
	// end inline asm
	mov.b32 	%r852, 4;
	// begin inline asm
	{  .reg .s32 r0;  .reg .pred p;  shfl.sync.up.b32 r0|p, %r844, %r852, %r865, %r867;  @p add.s32 r0, r0, %r844;  mov.s32 %r850, r0;}
	// end inline asm
	mov.b32 	%r858, 8;
	// begin inline asm
	{  .reg .s32 r0;  .reg .pred p;  shfl.sync.up.b32 r0|p, %r850, %r858, %r865, %r867;  @p add.s32 r0, r0, %r850;  mov.s32 %r856, r0;}
	// end inline asm
	mov.b32 	%r864, 16;
	// begin inline asm
	{  .reg .s32 r0;  .reg .pred p;  shfl.sync.up.b32 r0|p, %r856, %r864, %r865, %r867;  @p add.s32 r0, r0, %r856;  mov.s32 %r862, r0;}
	// end inline asm
	setp.ne.s32 	%p143, %r643, 31;
	@%p143 bra 	$L__BB5_7;
	shl.b32 	%r885, %r7, 2;
	mov.u32 	%r886, _ZZN3cub18CUB_300001_SM_10006detail4scan16DeviceScanKernelINS2_10policy_hubIiiimN4cuda3std3__44plusIvEEE10Policy1000EPiSC_NS0_13ScanTileStateIiLb1EEES9_NS1_10InputValueIiSC_EEmiLb0EiEEvT0_T1_T2_iT3_T4_T5_E12temp_storage;
	add.s32 	%r887, %r886, %r885;
	st.shared.u32 	[%r887+16], %r862;
$L__BB5_7:
	bar.sync 	0;
	ld.shared.v4.u32 	{%r888, %r889, %r890, %r891}, [_ZZN3cub18CUB_300001_SM_10006detail4scan16DeviceScanKernelINS2_10policy_hubIiiimN4cuda3std3__44plusIvEEE10Policy1000EPiSC_NS0_13ScanTileStateIiLb1EEES9_NS1_10InputValueIiSC_EEmiLb0EiEEvT0_T1_T2_iT3_T4_T5_E12temp_storage+16];
	add.s32 	%r892, %r889, %r888;
	setp.eq.s32 	%p144, %r7, 2;
	selp.b32 	%r893, %r892, %r888, %p144;
	add.s32 	%r894, %r892, %r890;
	setp.eq.s32 	%p145, %r7, 3;
	selp.b32 	%r895, %r894, %r893, %p145;
	add.s32 	%r896, %r894, %r891;
	setp.eq.s32 	%p146, %r7, 4;
	selp.b32 	%r897, %r896, %r895, %p146;
	ld.shared.v4.u32 	{%r898, %r899, %r900, %r901}, [_ZZN3cub18CUB_300001_SM_10006detail4scan16DeviceScanKernelINS2_10policy_hubIiiimN4cuda3std3__44plusIvEEE10Policy1000EPiSC_NS0_13ScanTileStateIiLb1EEES9_NS1_10InputValueIiSC_EEmiLb0EiEEvT0_T1_T2_iT3_T4_T5_E12temp_storage+32];
	add.s32 	%r902, %r896, %r898;
	setp.eq.s32 	%p147, %r7, 5;
	selp.b32 	%r903, %r902, %r897, %p147;
	add.s32 	%r904, %r902, %r899;
	setp.eq.s32 	%p148, %r7, 6;
	selp.b32 	%r905, %r904, %r903, %p148;
	add.s32 	%r906, %r904, %r900;
	setp.eq.s32 	%p149, %r7, 7;
	selp.b32 	%r907, %r906, %r905, %p149;
	add.s32 	%r908, %r906, %r901;
	setp.eq.s32 	%p150, %r7, 8;
	selp.b32 	%r909, %r908, %r907, %p150;
	ld.shared.v4.u32 	{%r910, %r911, %r912, %r913}, [_ZZN3cub18CUB_300001_SM_10006detail4scan16DeviceScanKernelINS2_10policy_hubIiiimN4cuda3std3__44plusIvEEE10Policy1000EPiSC_NS0_13ScanTileStateIiLb1EEES9_NS1_10InputValueIiSC_EEmiLb0EiEEvT0_T1_T2_iT3_T4_T5_E12temp_storage+48];
	add.s32 	%r914, %r908, %r910;
	setp.eq.s32 	%p151, %r7, 9;
	selp.b32 	%r915, %r914, %r909, %p151;
	add.s32 	%r916, %r914, %r911;
	setp.eq.s32 	%p152, %r7, 10;
	selp.b32 	%r917, %r916, %r915, %p152;
	add.s32 	%r918, %r916, %r912;
	setp.eq.s32 	%p153, %r7, 11;
	selp.b32 	%r919, %r918, %r917, %p153;
	add.s32 	%r920, %r918, %r913;
	setp.eq.s32 	%p154, %r7, 12;
	selp.b32 	%r921, %r920, %r919, %p154;
	ld.shared.u32 	%r922, [_ZZN3cub18CUB_300001_SM_10006detail4scan16DeviceScanKernelINS2_10policy_hubIiiimN4cuda3std3__44plusIvEEE10Policy1000EPiSC_NS0_13ScanTileStateIiLb1EEES9_NS1_10InputValueIiSC_EEmiLb0EiEEvT0_T1_T2_iT3_T4_T5_E12temp_storage+64];
	setp.lt.u32 	%p155, %r5, 32;
	selp.b32 	%r923, 0, %r921, %p155;
	setp.eq.s32 	%p156, %r643, 0;
	sub.s32 	%r924, %r862, %r842;
	selp.b32 	%r925, 0, %r924, %p156;
	add.s32 	%r926, %r925, %r967;
	add.s32 	%r979, %r926, %r923;
	add.s32 	%r927, %r922, %r967;
	add.s32 	%r32, %r927, %r920;
	setp.ne.s32 	%p157, %r5, 0;
	@%p157 bra 	$L__BB5_28;
	add.s64 	%rd92, %rd16, 256;
	mov.b32 	%r928, 101;
	// begin inline asm
	st.relaxed.gpu.v2.u32 [%rd92], {%r928, %r32};
	// end inline asm
	bra.uni 	$L__BB5_28;
$L__BB5_9:
	add.s32 	%r681, %r11, %r10;
	add.s32 	%r682, %r12, %r681;
	add.s32 	%r683, %r13, %r682;
	add.s32 	%r684, %r14, %r683;
	add.s32 	%r685, %r15, %r684;
	add.s32 	%r686, %r16, %r685;
	add.s32 	%r687, %r17, %r686;
	add.s32 	%r688, %r18, %r687;
	add.s32 	%r689, %r19, %r688;
	add.s32 	%r690, %r20, %r689;
	add.s32 	%r691, %r21, %r690;
	add.s32 	%r692, %r22, %r691;
	add.s32 	%r693, %r23, %r692;
	add.s32 	%r694, %r24, %r693;
	add.s32 	%r695, %r25, %r694;
	add.s32 	%r696, %r26, %r695;
	add.s32 	%r697, %r27, %r696;
	add.s32 	%r655, %r28, %r697;
	mov.b32 	%r653, 1;
	mov.b32 	%r678, 0;
	mov.b32 	%r680, -1;
	// begin inline asm
	{  .reg .s32 r0;  .reg .pred p;  shfl.sync.up.b32 r0|p, %r655, %r653, %r678, %r680;  @p add.s32 r0, r0, %r655;  mov.s32 %r651, r0;}
	// end inline asm
	mov.b32 	%r659, 2;
	// begin inline asm
	{  .reg .s32 r0;  .reg .pred p;  shfl.sync.up.b32 r0|p, %r651, %r659, %r678, %r680;  @p add.s32 r0, r0, %r651;  mov.s32 %r657, r0;}
	// end inline asm
	mov.b32 	%r665, 4;
	// begin inline asm
	{  .reg .s32 r0;  .reg .pred p;  shfl.sync.up.b32 r0|p, %r657, %r665, %r678, %r680;  @p add.s32 r0, r0, %r657;  mov.s32 %r663, r0;}
	// end inline asm
	mov.b32 	%r671, 8;
	// begin inline asm
	{  .reg .s32 r0;  .reg .pred p;  shfl.sync.up.b32 r0|p, %r663, %r671, %r678, %r680;  @p add.s32 r0, r0, %r663;  mov.s32 %r669, r0;}
	// end inline asm
	mov.b32 	%r677, 16;
	// begin inline asm
	{  .reg .s32 r0;  .reg .pred p;  shfl.sync.up.b32 r0|p, %r669, %r677, %r678, %r680;  @p add.s32 r0, r0, %r669;  mov.s32 %r675, r0;}
	// end inline asm
	setp.ne.s32 	%p101, %r643, 31;
	@%p101 bra 	$L__BB5_11;
	shl.b32 	%r698, %r7, 2;
	mov.u32 	%r699, _ZZN3cub18CUB_300001_SM_10006detail4scan16DeviceScanKernelINS2_10policy_hubIiiimN4cuda3std3__44plusIvEEE10Policy1000EPiSC_NS0_13ScanTileStateIiLb1EEES9_NS1_10InputValueIiSC_EEmiLb0EiEEvT0_T1_T2_iT3_T4_T5_E12temp_storage;
	add.s32 	%r700, %r699, %r698;
	st.shared.u32 	[%r700+16], %r675;
$L__BB5_11:
	sub.s32 	%r701, %r675, %r655;
	bar.sync 	0;
	ld.shared.v4.u32 	{%r702, %r703, %r704, %r705}, [_ZZN3cub18CUB_300001_SM_10006detail4scan16DeviceScanKernelINS2_10policy_hubIiiimN4cuda3std3__44plusIvEEE10Policy1000EPiSC_NS0_13ScanTileStateIiLb1EEES9_NS1_10InputValueIiSC_EEmiLb0EiEEvT0_T1_T2_iT3_T4_T5_E12temp_storage+16];
	add.s32 	%r706, %r703, %r702;
	setp.eq.s32 	%p102, %r7, 2;
	selp.b32 	%r707, %r706, %r702, %p102;
	add.s32 	%r708, %r706, %r704;
	setp.eq.s32 	%p103, %r7, 3;
	selp.b32 	%r709, %r708, %r707, %p103;
	add.s32 	%r710, %r708, %r705;
	setp.eq.s32 	%p104, %r7, 4;
	selp.b32 	%r711, %r710, %r709, %p104;
	ld.shared.v4.u32 	{%r712, %r713, %r714, %r715}, [_ZZN3cub18CUB_300001_SM_10006detail4scan16DeviceScanKernelINS2_10policy_hubIiiimN4cuda3std3__44plusIvEEE10Policy1000EPiSC_NS0_13ScanTileStateIiLb1EEES9_NS1_10InputValueIiSC_EEmiLb0EiEEvT0_T1_T2_iT3_T4_T5_E12temp_storage+32];
	add.s32 	%r716, %r710, %r712;
	setp.eq.s32 	%p105, %r7, 5;
	selp.b32 	%r717, %r716, %r711, %p105;
	add.s32 	%r718, %r716, %r713;
	setp.eq.s32 	%p106, %r7, 6;
	selp.b32 	%r719, %r718, %r717, %p106;
	add.s32 	%r720, %r718, %r714;
	setp.eq.s32 	%p107, %r7, 7;
	selp.b32 	%r721, %r720, %r719, %p107;
	add.s32 	%r722, %r720, %r715;
	setp.eq.s32 	%p108, %r7, 8;
	selp.b32 	%r723, %r722, %r721, %p108;
	ld.shared.v4.u32 	{%r724, %r725, %r726, %r727}, [_ZZN3cub18CUB_300001_SM_10006detail4scan16DeviceScanKernelINS2_10policy_hubIiiimN4cuda3std3__44plusIvEEE10Policy1000EPiSC_NS0_13ScanTileStateIiLb1EEES9_NS1_10InputValueIiSC_EEmiLb0EiEEvT0_T1_T2_iT3_T4_T5_E12temp_storage+48];
	add.s32 	%r728, %r722, %r724;
	setp.eq.s32 	%p109, %r7, 9;
	selp.b32 	%r729, %r728, %r723, %p109;
	add.s32 	%r730, %r728, %r725;
	setp.eq.s32 	%p110, %r7, 10;
	selp.b32 	%r731, %r730, %r729, %p110;
	add.s32 	%r732, %r730, %r726;
	setp.eq.s32 	%p111, %r7, 11;
	selp.b32 	%r733, %r732, %r731, %p111;
	add.s32 	%r734, %r732, %r727;
	setp.eq.s32 	%p112, %r7, 12;
	selp.b32 	%r735, %r734, %r733, %p112;
	ld.shared.u32 	%r736, [_ZZN3cub18CUB_300001_SM_10006detail4scan16DeviceScanKernelINS2_10policy_hubIiiimN4cuda3std3__44plusIvEEE10Policy1000EPiSC_NS0_13ScanTileStateIiLb1EEES9_NS1_10InputValueIiSC_EEmiLb0EiEEvT0_T1_T2_iT3_T4_T5_E12temp_storage+64];
	add.s32 	%r35, %r734, %r736;
	setp.gt.u32 	%p113, %r5, 31;
	setp.lt.u32 	%p114, %r5, 32;
	setp.eq.s32 	%p115, %r643, 0;
	selp.b32 	%r737, 0, %r701, %p115;
	add.s32 	%r978, %r735, %r737;
	selp.b32 	%r37, %r701, %r978, %p114;
	@%p113 bra 	$L__BB5_27;
	setp.ne.s32 	%p116, %r5, 0;
	mul.wide.s32 	%rd81, %r4, 8;
	add.s64 	%rd6, %rd16, %rd81;
	@%p116 bra 	$L__BB5_14;
	st.shared.u32 	[_ZZN3cub18CUB_300001_SM_10006detail4scan16DeviceScanKernelINS2_10policy_hubIiiimN4cuda3std3__44plusIvEEE10Policy1000EPiSC_NS0_13ScanTileStateIiLb1EEES9_NS1_10InputValueIiSC_EEmiLb0EiEEvT0_T1_T2_iT3_T4_T5_E12temp_storage+12], %r35;
	add.s64 	%rd82, %rd6, 256;
	mov.b32 	%r738, 100;
	// begin inline asm
	st.relaxed.gpu.v2.u32 [%rd82], {%r738, %r35};
	// end inline asm
$L__BB5_14:
	not.b32 	%r744, %r5;
	add.s32 	%r974, %r4, %r744;
	mov.b32 	%r740, 550;
	// begin inline asm
	nanosleep.u32 %r740;
	// end inline asm
	mul.wide.s32 	%rd84, %r974, 8;
	add.s64 	%rd85, %rd16, %rd84;
	add.s64 	%rd83, %rd85, 256;
	// begin inline asm
	ld.relaxed.gpu.v2.u32 {%r975, %r969}, [%rd83];
	// end inline asm
	mov.b32 	%r970, 478;
$L__BB5_15:
	setp.eq.s32 	%p117, %r975, 99;
	mov.b32 	%r745, -1;
	vote.sync.any.pred 	%p118, %p117, %r745;
	not.pred 	%p119, %p118;
	@%p119 bra 	$L__BB5_17;
	// begin inline asm
	nanosleep.u32 %r970;
	// end inline asm
	shr.u32 	%r970, %r970, 1;
	// begin inline asm
	ld.relaxed.gpu.v2.u32 {%r975, %r969}, [%rd83];
	// end inline asm
	bra.uni 	$L__BB5_15;
$L__BB5_17:
	setp.eq.s32 	%p120, %r975, 101;
	mov.b32 	%r772, -1;
	vote.sync.ballot.b32 	%r774, %p120, %r772;
	// begin inline asm
	mov.u32 %r747, %lanemask_ge;
	// end inline asm
	and.b32  	%r775, %r774, %r747;
	or.b32  	%r776, %r775, -2147483648;
	add.s32 	%r777, %r776, -1;
	not.b32 	%r778, %r776;
	and.b32  	%r779, %r778, %r777;
	popc.b32 	%r751, %r779;
	mov.b32 	%r750, 1;
	// begin inline asm
	shfl.sync.down.b32 %r748, %r969, %r750, %r751, %r772;
	// end inline asm
	setp.lt.s32 	%p122, %r643, %r751;
	selp.b32 	%r780, %r748, 0, %p122;
	add.s32 	%r754, %r780, %r969;
	mov.b32 	%r755, 2;
	// begin inline asm
	shfl.sync.down.b32 %r753, %r754, %r755, %r751, %r772;
	// end inline asm
	add.s32 	%r50, %r643, 2;
	setp.gt.s32 	%p123, %r50, %r751;
	selp.b32 	%r781, 0, %r753, %p123;
	add.s32 	%r759, %r754, %r781;
	mov.b32 	%r760, 4;
	// begin inline asm
	shfl.sync.down.b32 %r758, %r759, %r760, %r751, %r772;
	// end inline asm
	add.s32 	%r51, %r643, 4;
	setp.gt.s32 	%p124, %r51, %r751;
	selp.b32 	%r782, 0, %r758, %p124;
	add.s32 	%r764, %r759, %r782;
	mov.b32 	%r765, 8;
	// begin inline asm
	shfl.sync.down.b32 %r763, %r764, %r765, %r751, %r772;
	// end inline asm
	add.s32 	%r52, %r643, 8;
	setp.gt.s32 	%p125, %r52, %r751;
	selp.b32 	%r783, 0, %r763, %p125;
	add.s32 	%r769, %r764, %r783;
	mov.b32 	%r770, 16;
	// begin inline asm
	shfl.sync.down.b32 %r768, %r769, %r770, %r751, %r772;
	// end inline asm
	add.s32 	%r53, %r643, 16;
	setp.gt.s32 	%p126, %r53, %r751;
	selp.b32 	%r784, 0, %r768, %p126;
	add.s32 	%r973, %r769, %r784;
	add.s64 	%rd8, %rd16, 256;
	mov.b32 	%r971, 478;
$L__BB5_18:
	setp.ne.s32 	%p127, %r975, 101;
	mov.b32 	%r785, -1;
	vote.sync.all.pred 	%p128, %p127, %r785;
	not.pred 	%p129, %p128;
	@%p129 bra 	$L__BB5_23;
	shr.u32 	%r971, %r971, 1;
	mul.wide.s32 	%rd88, %r974, 8;
	add.s64 	%rd89, %rd8, %rd88;
	add.s64 	%rd87, %rd89, -256;
	// begin inline asm
	ld.relaxed.gpu.v2.u32 {%r975, %r976}, [%rd87];
	// end inline asm
	mov.u32 	%r977, %r971;
$L__BB5_20:
	setp.eq.s32 	%p133, %r975, 99;
	mov.b32 	%r793, -1;
	vote.sync.any.pred 	%p134, %p133, %r793;
	not.pred 	%p135, %p134;
	@%p135 bra 	$L__BB5_22;
	// begin inline asm
	nanosleep.u32 %r977;
	// end inline asm
	shr.u32 	%r977, %r977, 1;
	// begin inline asm
	ld.relaxed.gpu.v2.u32 {%r975, %r976}, [%rd87];
	// end inline asm
	bra.uni 	$L__BB5_20;
$L__BB5_22:
	setp.eq.s32 	%p136, %r975, 101;
	mov.b32 	%r819, -1;
	vote.sync.ballot.b32 	%r820, %p136, %r819;
	and.b32  	%r821, %r820, %r747;
	or.b32  	%r822, %r821, -2147483648;
	add.s32 	%r823, %r822, -1;
	not.b32 	%r824, %r822;
	and.b32  	%r825, %r824, %r823;
	popc.b32 	%r798, %r825;
	mov.b32 	%r797, 1;
	// begin inline asm
	shfl.sync.down.b32 %r795, %r976, %r797, %r798, %r819;
	// end inline asm
	setp.lt.s32 	%p138, %r643, %r798;
	selp.b32 	%r826, %r795, 0, %p138;
	add.s32 	%r801, %r826, %r976;
	mov.b32 	%r802, 2;
	// begin inline asm
	shfl.sync.down.b32 %r800, %r801, %r802, %r798, %r819;
	// end inline asm
	setp.gt.s32 	%p139, %r50, %r798;
	selp.b32 	%r827, 0, %r800, %p139;
	add.s32 	%r806, %r801, %r827;
	mov.b32 	%r807, 4;
	// begin inline asm
	shfl.sync.down.b32 %r805, %r806, %r807, %r798, %r819;
	// end inline asm
	setp.gt.s32 	%p140, %r51, %r798;
	selp.b32 	%r828, 0, %r805, %p140;
	add.s32 	%r811, %r806, %r828;
	mov.b32 	%r812, 8;
	// begin inline asm
	shfl.sync.down.b32 %r810, %r811, %r812, %r798, %r819;
	// end inline asm
	setp.gt.s32 	%p141, %r52, %r798;
	selp.b32 	%r829, 0, %r810, %p141;
	add.s32 	%r816, %r811, %r829;
	mov.b32 	%r817, 16;
	// begin inline asm
	shfl.sync.down.b32 %r815, %r816, %r817, %r798, %r819;
	// end inline asm
	setp.gt.s32 	%p142, %r53, %r798;
	selp.b32 	%r830, 0, %r815, %p142;
	add.s32 	%r831, %r830, %r973;
	add.s32 	%r973, %r831, %r816;
	add.s32 	%r974, %r974, -32;
	bra.uni 	$L__BB5_18;
$L__BB5_23:
	@%p116 bra 	$L__BB5_25;
	add.s32 	%r788, %r973, %r35;
	add.s64 	%rd86, %rd6, 256;
	mov.b32 	%r787, 101;
	// begin inline asm
	st.relaxed.gpu.v2.u32 [%rd86], {%r787, %r788};
	// end inline asm
	st.shared.u32 	[_ZZN3cub18CUB_300001_SM_10006detail4scan16DeviceScanKernelINS2_10policy_hubIiiimN4cuda3std3__44plusIvEEE10Policy1000EPiSC_NS0_13ScanTileStateIiLb1EEES9_NS1_10InputValueIiSC_EEmiLb0EiEEvT0_T1_T2_iT3_T4_T5_E12temp_storage+4], %r973;
	st.shared.u32 	[_ZZN3cub18CUB_300001_SM_10006detail4scan16DeviceScanKernelINS2_10policy_hubIiiimN4cuda3std3__44plusIvEEE10Policy1000EPiSC_NS0_13ScanTileStateIiLb1EEES9_NS1_10InputValueIiSC_EEmiLb0EiEEvT0_T1_T2_iT3_T4_T5_E12temp_storage+8], %r788;
$L__BB5_25:
	setp.ne.s32 	%p131, %r643, 0;
	mov.u32 	%r978, %r37;
	@%p131 bra 	$L__BB5_27;
	st.shared.u32 	[_ZZN3cub18CUB_300001_SM_10006detail4scan16DeviceScanKernelINS2_10policy_hubIiiimN4cuda3std3__44plusIvEEE10Policy1000EPiSC_NS0_13ScanTileStateIiLb1EEES9_NS1_10InputValueIiSC_EEmiLb0EiEEvT0_T1_T2_iT3_T4_T5_E12temp_storage+84], %r973;
	mov.u32 	%r978, %r973;
$L__BB5_27:
	bar.sync 	0;
	setp.eq.s32 	%p132, %r5, 0;
	ld.shared.u32 	%r789, [_ZZN3cub18CUB_300001_SM_10006detail4scan16DeviceScanKernelINS2_10policy_hubIiiimN4cuda3std3__44plusIvEEE10Policy1000EPiSC_NS0_13ScanTileStateIiLb1EEES9_NS1_10InputValueIiSC_EEmiLb0EiEEvT0_T1_T2_iT3_T4_T5_E12temp_storage+84];
	selp.b32 	%r790, 0, %r789, %p132;
	add.s32 	%r979, %r790, %r978;
$L__BB5_28:
	ld.param.u64 	%rd97, [_ZN3cub18CUB_300001_SM_10006detail4scan16DeviceScanKernelINS2_10policy_hubIiiimN4cuda3std3__44plusIvEEE10Policy1000EPiSC_NS0_13ScanTileStateIiLb1EEES9_NS1_10InputValueIiSC_EEmiLb0EiEEvT0_T1_T2_iT3_T4_T5__param_1];
	add.s32 	%r930, %r979, %r10;
	add.s32 	%r931, %r11, %r930;
	add.s32 	%r932, %r12, %r931;
	add.s32 	%r933, %r13, %r932;
	add.s32 	%r934, %r14, %r933;
	add.s32 	%r935, %r15, %r934;
	add.s32 	%r936, %r16, %r935;
	add.s32 	%r937, %r17, %r936;
	add.s32 	%r938, %r18, %r937;
	add.s32 	%r939, %r19, %r938;
	add.s32 	%r940, %r20, %r939;
	add.s32 	%r941, %r21, %r940;
	add.s32 	%r942, %r22, %r941;
	add.s32 	%r943, %r23, %r942;
	add.s32 	%r944, %r24, %r943;
	add.s32 	%r945, %r25, %r944;
	add.s32 	%r946, %r26, %r945;
	add.s32 	%r947, %r27, %r946;
	bar.sync 	0;
	st.shared.u32 	[%r9], %r979;
	st.shared.u32 	[%r9+4], %r930;
	st.shared.u32 	[%r9+8], %r931;
	st.shared.u32 	[%r9+12], %r932;
	st.shared.u32 	[%r9+16], %r933;
	st.shared.u32 	[%r9+20], %r934;
	st.shared.u32 	[%r9+24], %r935;
	st.shared.u32 	[%r9+28], %r936;
	st.shared.u32 	[%r9+32], %r937;
	st.shared.u32 	[%r9+36], %r938;
	st.shared.u32 	[%r9+40], %r939;
	st.shared.u32 	[%r9+44], %r940;
	st.shared.u32 	[%r9+48], %r941;
	st.shared.u32 	[%r9+52], %r942;
	st.shared.u32 	[%r9+56], %r943;
	st.shared.u32 	[%r9+60], %r944;
	st.shared.u32 	[%r9+64], %r945;
	st.shared.u32 	[%r9+68], %r946;
	st.shared.u32 	[%r9+72], %r947;
	bar.warp.sync 	-1;
	ld.shared.u32 	%r948, [%r8];
	ld.shared.u32 	%r949, [%r8+128];
	ld.shared.u32 	%r950, [%r8+256];
	ld.shared.u32 	%r951, [%r8+384];
	ld.shared.u32 	%r952, [%r8+512];
	ld.shared.u32 	%r953, [%r8+640];
	ld.shared.u32 	%r954, [%r8+768];
	ld.shared.u32 	%r955, [%r8+896];
	ld.shared.u32 	%r956, [%r8+1024];
	ld.shared.u32 	%r957, [%r8+1152];
	ld.shared.u32 	%r958, [%r8+1280];
	ld.shared.u32 	%r959, [%r8+1408];
	ld.shared.u32 	%r960, [%r8+1536];
	ld.shared.u32 	%r961, [%r8+1664];
	ld.shared.u32 	%r962, [%r8+1792];
	ld.shared.u32 	%r963, [%r8+1920];
	ld.shared.u32 	%r964, [%r8+2048];
	ld.shared.u32 	%r965, [%r8+2176];
	ld.shared.u32 	%r966, [%r8+2304];
	cvta.to.global.u64 	%rd93, %rd97;
	add.s64 	%rd95, %rd93, %rd80;
	st.global.u32 	[%rd95], %r948;
	st.global.u32 	[%rd95+128], %r949;
	st.global.u32 	[%rd95+256], %r950;
	st.global.u32 	[%rd95+384], %r951;
	st.global.u32 	[%rd95+512], %r952;
	st.global.u32 	[%rd95+640], %r953;
	st.global.u32 	[%rd95+768], %r954;
	st.global.u32 	[%rd95+896], %r955;
	st.global.u32 	[%rd95+1024], %r956;
	st.global.u32 	[%rd95+1152], %r957;
	st.global.u32 	[%rd95+1280], %r958;
	st.global.u32 	[%rd95+1408], %r959;
	st.global.u32 	[%rd95+1536], %r960;
	st.global.u32 	[%rd95+1664], %r961;
	st.global.u32 	[%rd95+1792], %r962;
	st.global.u32 	[%rd95+1920], %r963;
	st.global.u32 	[%rd95+2048], %r964;
	st.global.u32 	[%rd95+2176], %r965;
	st.global.u32 	[%rd95+2304], %r966;
	bra.uni 	$L__BB5_131;
$L__BB5_29:
	setp.eq.s64 	%p3, %rd4, 0;
	@%p3 bra 	$L__BB5_131;
	cvt.u32.u64 	%r75, %rd4;
	shl.b64 	%rd20, %rd3, 2;
	add.s64 	%rd19, %rd14, %rd20;
	// begin inline asm
	ld.ca.u32 %r998, [%rd19];
	// end inline asm
	mov.u32 	%r77, %tid.x;
	and.b32  	%r212, %r77, 31;
	and.b32  	%r213, %r77, 992;
	mul.lo.s32 	%r214, %r213, 19;
	or.b32  	%r78, %r214, %r212;
	setp.ge.u32 	%p4, %r78, %r75;
	shl.b32 	%r215, %r78, 2;
	cvt.u64.u32 	%rd21, %r215;
	add.s64 	%rd10, %rd19, %rd21;
	mov.u32 	%r980, %r998;
	@%p4 bra 	$L__BB5_32;
	// begin inline asm
	ld.ca.u32 %r980, [%rd10];
	// end inline asm
$L__BB5_32:
	add.s32 	%r81, %r78, 32;
	setp.ge.u32 	%p5, %r81, %r75;
	mov.u32 	%r981, %r998;
	@%p5 bra 	$L__BB5_34;
	add.s64 	%rd23, %rd10, 128;
	// begin inline asm
	ld.ca.u32 %r981, [%rd23];
	// end inline asm
$L__BB5_34:
	add.s32 	%r218, %r78, 64;
	setp.ge.u32 	%p6, %r218, %r75;
	mov.u32 	%r982, %r998;
	@%p6 bra 	$L__BB5_36;
	add.s64 	%rd24, %rd10, 256;
	// begin inline asm
	ld.ca.u32 %r982, [%rd24];
	// end inline asm
$L__BB5_36:
	add.s32 	%r220, %r78, 96;
	setp.ge.u32 	%p7, %r220, %r75;
	mov.u32 	%r983, %r998;
	@%p7 bra 	$L__BB5_38;
	add.s64 	%rd25, %rd10, 384;
	// begin inline asm
	ld.ca.u32 %r983, [%rd25];
	// end inline asm
$L__BB5_38:
	add.s32 	%r222, %r78, 128;
	setp.ge.u32 	%p8, %r222, %r75;
	mov.u32 	%r984, %r998;
	@%p8 bra 	$L__BB5_40;
	add.s64 	%rd26, %rd10, 512;
	// begin inline asm
	ld.ca.u32 %r984, [%rd26];
	// end inline asm
$L__BB5_40:
	add.s32 	%r224, %r78, 160;
	setp.ge.u32 	%p9, %r224, %r75;
	mov.u32 	%r985, %r998;
	@%p9 bra 	$L__BB5_42;
	add.s64 	%rd27, %rd10, 640;
	// begin inline asm
	ld.ca.u32 %r985, [%rd27];
	// end inline asm
$L__BB5_42:
	add.s32 	%r226, %r78, 192;
	setp.ge.u32 	%p10, %r226, %r75;
	mov.u32 	%r986, %r998;
	@%p10 bra 	$L__BB5_44;
	add.s64 	%rd28, %rd10, 768;
	// begin inline asm
	ld.ca.u32 %r986, [%rd28];
	// end inline asm
$L__BB5_44:
	add.s32 	%r228, %r78, 224;
	setp.ge.u32 	%p11, %r228, %r75;
	mov.u32 	%r987, %r998;
	@%p11 bra 	$L__BB5_46;
	add.s64 	%rd29, %rd10, 896;
	// begin inline asm
	ld.ca.u32 %r987, [%rd29];
	// end inline asm
$L__BB5_46:
	add.s32 	%r96, %r78, 256;
	setp.ge.u32 	%p12, %r96, %r75;
	mov.u32 	%r988, %r998;
	@%p12 bra 	$L__BB5_48;
	add.s64 	%rd30, %rd10, 1024;
	// begin inline asm
	ld.ca.u32 %r988, [%rd30];
	// end inline asm
$L__BB5_48:
	add.s32 	%r99, %r78, 288;
	setp.ge.u32 	%p13, %r99, %r75;
	mov.u32 	%r989, %r998;
	@%p13 bra 	$L__BB5_50;
	add.s64 	%rd31, %rd10, 1152;
	// begin inline asm
	ld.ca.u32 %r989, [%rd31];
	// end inline asm
$L__BB5_50:
	add.s32 	%r232, %r78, 320;
	setp.ge.u32 	%p14, %r232, %r75;
	mov.u32 	%r990, %r998;
	@%p14 bra 	$L__BB5_52;
	add.s64 	%rd32, %rd10, 1280;
	// begin inline asm
	ld.ca.u32 %r990, [%rd32];
	// end inline asm
$L__BB5_52:
	add.s32 	%r234, %r78, 352;
	setp.ge.u32 	%p15, %r234, %r75;
	mov.u32 	%r991, %r998;
	@%p15 bra 	$L__BB5_54;
	add.s64 	%rd33, %rd10, 1408;
	// begin inline asm
	ld.ca.u32 %r991, [%rd33];
	// end inline asm
$L__BB5_54:
	add.s32 	%r236, %r78, 384;
	setp.ge.u32 	%p16, %r236, %r75;
	mov.u32 	%r992, %r998;
	@%p16 bra 	$L__BB5_56;
	add.s64 	%rd34, %rd10, 1536;
	// begin inline asm
	ld.ca.u32 %r992, [%rd34];
	// end inline asm
$L__BB5_56:
	add.s32 	%r238, %r78, 416;
	setp.ge.u32 	%p17, %r238, %r75;
	mov.u32 	%r993, %r998;
	@%p17 bra 	$L__BB5_58;
	add.s64 	%rd35, %rd10, 1664;
	// begin inline asm
	ld.ca.u32 %r993, [%rd35];
	// end inline asm
$L__BB5_58:
	add.s32 	%r110, %r78, 448;
	setp.ge.u32 	%p18, %r110, %r75;
	mov.u32 	%r994, %r998;
	@%p18 bra 	$L__BB5_60;
	add.s64 	%rd36, %rd10, 1792;
	// begin inline asm
	ld.ca.u32 %r994, [%rd36];
	// end inline asm
$L__BB5_60:
	add.s32 	%r241, %r78, 480;
	setp.ge.u32 	%p19, %r241, %r75;
	mov.u32 	%r995, %r998;
	@%p19 bra 	$L__BB5_62;
	add.s64 	%rd37, %rd10, 1920;
	// begin inline asm
	ld.ca.u32 %r995, [%rd37];
	// end inline asm
$L__BB5_62:
	add.s32 	%r243, %r78, 512;
	setp.ge.u32 	%p20, %r243, %r75;
	mov.u32 	%r996, %r998;
	@%p20 bra 	$L__BB5_64;
	add.s64 	%rd38, %rd10, 2048;
	// begin inline asm
	ld.ca.u32 %r996, [%rd38];
	// end inline asm
$L__BB5_64:
	add.s32 	%r117, %r78, 544;
	setp.ge.u32 	%p21, %r117, %r75;
	mov.u32 	%r997, %r998;
	@%p21 bra 	$L__BB5_66;
	add.s64 	%rd39, %rd10, 2176;
	// begin inline asm
	ld.ca.u32 %r997, [%rd39];
	// end inline asm
$L__BB5_66:
	add.s32 	%r120, %r78, 576;
	setp.ge.u32 	%p22, %r120, %r75;
	@%p22 bra 	$L__BB5_68;
	add.s64 	%rd40, %rd10, 2304;
	// begin inline asm
	ld.ca.u32 %r998, [%rd40];
	// end inline asm
$L__BB5_68:
	// begin inline asm
	mov.u32 %r247, %laneid;
	// end inline asm
	shr.u32 	%r124, %r77, 5;
	mad.lo.s32 	%r248, %r124, 608, %r247;
	shl.b32 	%r249, %r248, 2;
	mov.u32 	%r250, _ZZN3cub18CUB_300001_SM_10006detail4scan16DeviceScanKernelINS2_10policy_hubIiiimN4cuda3std3__44plusIvEEE10Policy1000EPiSC_NS0_13ScanTileStateIiLb1EEES9_NS1_10InputValueIiSC_EEmiLb0EiEEvT0_T1_T2_iT3_T4_T5_E12temp_storage;
	add.s32 	%r125, %r250, %r249;
	st.shared.u32 	[%r125], %r980;
	st.shared.u32 	[%r125+128], %r981;
	st.shared.u32 	[%r125+256], %r982;
	st.shared.u32 	[%r125+384], %r983;
	st.shared.u32 	[%r125+512], %r984;
	st.shared.u32 	[%r125+640], %r985;
	st.shared.u32 	[%r125+768], %r986;
	st.shared.u32 	[%r125+896], %r987;
	st.shared.u32 	[%r125+1024], %r988;
	st.shared.u32 	[%r125+1152], %r989;
	st.shared.u32 	[%r125+1280], %r990;
	st.shared.u32 	[%r125+1408], %r991;
	st.shared.u32 	[%r125+1536], %r992;
	st.shared.u32 	[%r125+1664], %r993;
	st.shared.u32 	[%r125+1792], %r994;
	st.shared.u32 	[%r125+1920], %r995;
	st.shared.u32 	[%r125+2048], %r996;
	st.shared.u32 	[%r125+2176], %r997;
	st.shared.u32 	[%r125+2304], %r998;
	bar.warp.sync 	-1;
	mad.lo.s32 	%r126, %r247, 72, %r125;
	ld.shared.u32 	%r127, [%r126];
	ld.shared.u32 	%r128, [%r126+4];
	ld.shared.u32 	%r129, [%r126+8];
	ld.shared.u32 	%r130, [%r126+12];
	ld.shared.u32 	%r131, [%r126+16];
	ld.shared.u32 	%r132, [%r126+20];
	ld.shared.u32 	%r133, [%r126+24];
	ld.shared.u32 	%r134, [%r126+28];
	ld.shared.u32 	%r135, [%r126+32];
	ld.shared.u32 	%r136, [%r126+36];
	ld.shared.u32 	%r137, [%r126+40];
	ld.shared.u32 	%r138, [%r126+44];
	ld.shared.u32 	%r139, [%r126+48];
	ld.shared.u32 	%r140, [%r126+52];
	ld.shared.u32 	%r141, [%r126+56];
	ld.shared.u32 	%r142, [%r126+60];
	ld.shared.u32 	%r143, [%r126+64];
	ld.shared.u32 	%r144, [%r126+68];
	ld.shared.u32 	%r145, [%r126+72];
	bar.sync 	0;
	setp.ne.s32 	%p23, %r4, 0;
	@%p23 bra 	$L__BB5_72;
	add.s32 	%r476, %r128, %r127;
	add.s32 	%r477, %r129, %r476;
	add.s32 	%r478, %r130, %r477;
	add.s32 	%r479, %r131, %r478;
	add.s32 	%r480, %r132, %r479;
	add.s32 	%r481, %r133, %r480;
	add.s32 	%r482, %r134, %r481;
	add.s32 	%r483, %r135, %r482;
	add.s32 	%r484, %r136, %r483;
	add.s32 	%r485, %r137, %r484;
	add.s32 	%r486, %r138, %r485;
	add.s32 	%r487, %r139, %r486;
	add.s32 	%r488, %r140, %r487;
	add.s32 	%r489, %r141, %r488;
	add.s32 	%r490, %r142, %r489;
	add.s32 	%r491, %r143, %r490;
	add.s32 	%r492, %r144, %r491;
	add.s32 	%r450, %r145, %r492;
	mov.b32 	%r448, 1;
	mov.b32 	%r473, 0;
	mov.b32 	%r475, -1;
	// begin inline asm
	{  .reg .s32 r0;  .reg .pred p;  shfl.sync.up.b32 r0|p, %r450, %r448, %r473, %r475;  @p add.s32 r0, r0, %r450;  mov.s32 %r446, r0;}
	// end inline asm
	mov.b32 	%r454, 2;
	// begin inline asm
	{  .reg .s32 r0;  .reg .pred p;  shfl.sync.up.b32 r0|p, %r446, %r454, %r473, %r475;  @p add.s32 r0, r0, %r446;  mov.s32 %r452, r0;}
	// end inline asm
	mov.b32 	%r460, 4;
	// begin inline asm
	{  .reg .s32 r0;  .reg .pred p;  shfl.sync.up.b32 r0|p, %r452, %r460, %r473, %r475;  @p add.s32 r0, r0, %r452;  mov.s32 %r458, r0;}
	// end inline asm
	mov.b32 	%r466, 8;
	// begin inline asm
	{  .reg .s32 r0;  .reg .pred p;  shfl.sync.up.b32 r0|p, %r458, %r466, %r473, %r475;  @p add.s32 r0, r0, %r458;  mov.s32 %r464, r0;}
	// end inline asm
	mov.b32 	%r472, 16;
	// begin inline asm
	{  .reg .s32 r0;  .reg .pred p;  shfl.sync.up.b32 r0|p, %r464, %r472, %r473, %r475;  @p add.s32 r0, r0, %r464;  mov.s32 %r470, r0;}
	// end inline asm
	setp.ne.s32 	%p66, %r247, 31;
	@%p66 bra 	$L__BB5_71;
	shl.b32 	%r493, %r124, 2;
	mov.u32 	%r494, _ZZN3cub18CUB_300001_SM_10006detail4scan16DeviceScanKernelINS2_10policy_hubIiiimN4cuda3std3__44plusIvEEE10Policy1000EPiSC_NS0_13ScanTileStateIiLb1EEES9_NS1_10InputValueIiSC_EEmiLb0EiEEvT0_T1_T2_iT3_T4_T5_E12temp_storage;
	add.s32 	%r495, %r494, %r493;
	st.shared.u32 	[%r495+16], %r470;
$L__BB5_71:
	bar.sync 	0;
	ld.shared.v4.u32 	{%r496, %r497, %r498, %r499}, [_ZZN3cub18CUB_300001_SM_10006detail4scan16DeviceScanKernelINS2_10policy_hubIiiimN4cuda3std3__44plusIvEEE10Policy1000EPiSC_NS0_13ScanTileStateIiLb1EEES9_NS1_10InputValueIiSC_EEmiLb0EiEEvT0_T1_T2_iT3_T4_T5_E12temp_storage+16];
	add.s32 	%r500, %r497, %r496;
	setp.eq.s32 	%p67, %r124, 2;
	selp.b32 	%r501, %r500, %r496, %p67;
	add.s32 	%r502, %r500, %r498;
	setp.eq.s32 	%p68, %r124, 3;
	selp.b32 	%r503, %r502, %r501, %p68;
	add.s32 	%r504, %r502, %r499;
	setp.eq.s32 	%p69, %r124, 4;
	selp.b32 	%r505, %r504, %r503, %p69;
	ld.shared.v4.u32 	{%r506, %r507, %r508, %r509}, [_ZZN3cub18CUB_300001_SM_10006detail4scan16DeviceScanKernelINS2_10policy_hubIiiimN4cuda3std3__44plusIvEEE10Policy1000EPiSC_NS0_13ScanTileStateIiLb1EEES9_NS1_10InputValueIiSC_EEmiLb0EiEEvT0_T1_T2_iT3_T4_T5_E12temp_storage+32];
	add.s32 	%r510, %r504, %r506;
	setp.eq.s32 	%p70, %r124, 5;
	selp.b32 	%r511, %r510, %r505, %p70;
	add.s32 	%r512, %r510, %r507;
	setp.eq.s32 	%p71, %r124, 6;
	selp.b32 	%r513, %r512, %r511, %p71;
	add.s32 	%r514, %r512, %r508;
	setp.eq.s32 	%p72, %r124, 7;
	selp.b32 	%r515, %r514, %r513, %p72;
	add.s32 	%r516, %r514, %r509;
	setp.eq.s32 	%p73, %r124, 8;
	selp.b32 	%r517, %r516, %r515, %p73;
	ld.shared.v4.u32 	{%r518, %r519, %r520, %r521}, [_ZZN3cub18CUB_300001_SM_10006detail4scan16DeviceScanKernelINS2_10policy_hubIiiimN4cuda3std3__44plusIvEEE10Policy1000EPiSC_NS0_13ScanTileStateIiLb1EEES9_NS1_10InputValueIiSC_EEmiLb0EiEEvT0_T1_T2_iT3_T4_T5_E12temp_storage+48];
	add.s32 	%r522, %r516, %r518;
	setp.eq.s32 	%p74, %r124, 9;
	selp.b32 	%r523, %r522, %r517, %p74;
	add.s32 	%r524, %r522, %r519;
	setp.eq.s32 	%p75, %r124, 10;
	selp.b32 	%r525, %r524, %r523, %p75;
	add.s32 	%r526, %r524, %r520;
	setp.eq.s32 	%p76, %r124, 11;
	selp.b32 	%r527, %r526, %r525, %p76;
	add.s32 	%r528, %r526, %r521;
	setp.eq.s32 	%p77, %r124, 12;
	selp.b32 	%r529, %r528, %r527, %p77;
	setp.lt.u32 	%p78, %r77, 32;
	selp.b32 	%r530, 0, %r529, %p78;
	setp.eq.s32 	%p79, %r247, 0;
	sub.s32 	%r531, %r470, %r450;
	selp.b32 	%r532, 0, %r531, %p79;
	add.s32 	%r533, %r532, %r967;
	add.s32 	%r1010, %r533, %r530;
	bra.uni 	$L__BB5_91;
$L__BB5_72:
	add.s32 	%r281, %r128, %r127;
	add.s32 	%r282, %r129, %r281;
	add.s32 	%r283, %r130, %r282;
	add.s32 	%r284, %r131, %r283;
	add.s32 	%r285, %r132, %r284;
	add.s32 	%r286, %r133, %r285;
	add.s32 	%r287, %r134, %r286;
	add.s32 	%r288, %r135, %r287;
	add.s32 	%r289, %r136, %r288;
	add.s32 	%r290, %r137, %r289;
	add.s32 	%r291, %r138, %r290;
	add.s32 	%r292, %r139, %r291;
	add.s32 	%r293, %r140, %r292;
	add.s32 	%r294, %r141, %r293;
	add.s32 	%r295, %r142, %r294;
	add.s32 	%r296, %r143, %r295;
	add.s32 	%r297, %r144, %r296;
	add.s32 	%r255, %r145, %r297;
	mov.b32 	%r253, 1;
	mov.b32 	%r278, 0;
	mov.b32 	%r280, -1;
	// begin inline asm
	{  .reg .s32 r0;  .reg .pred p;  shfl.sync.up.b32 r0|p, %r255, %r253, %r278, %r280;  @p add.s32 r0, r0, %r255;  mov.s32 %r251, r0;}
	// end inline asm
	mov.b32 	%r259, 2;
	// begin inline asm
	{  .reg .s32 r0;  .reg .pred p;  shfl.sync.up.b32 r0|p, %r251, %r259, %r278, %r280;  @p add.s32 r0, r0, %r251;  mov.s32 %r257, r0;}
	// end inline asm
	mov.b32 	%r265, 4;
	// begin inline asm
	{  .reg .s32 r0;  .reg .pred p;  shfl.sync.up.b32 r0|p, %r257, %r265, %r278, %r280;  @p add.s32 r0, r0, %r257;  mov.s32 %r263, r0;}
	// end inline asm
	mov.b32 	%r271, 8;
	// begin inline asm
	{  .reg .s32 r0;  .reg .pred p;  shfl.sync.up.b32 r0|p, %r263, %r271, %r278, %r280;  @p add.s32 r0, r0, %r263;  mov.s32 %r269, r0;}
	// end inline asm
	mov.b32 	%r277, 16;
	// begin inline asm
	{  .reg .s32 r0;  .reg .pred p;  shfl.sync.up.b32 r0|p, %r269, %r277, %r278, %r280;  @p add.s32 r0, r0, %r269;  mov.s32 %r275, r0;}
	// end inline asm
	setp.ne.s32 	%p24, %r247, 31;
	@%p24 bra 	$L__BB5_74;
	shl.b32 	%r298, %r124, 2;
	mov.u32 	%r299, _ZZN3cub18CUB_300001_SM_10006detail4scan16DeviceScanKernelINS2_10policy_hubIiiimN4cuda3std3__44plusIvEEE10Policy1000EPiSC_NS0_13ScanTileStateIiLb1EEES9_NS1_10InputValueIiSC_EEmiLb0EiEEvT0_T1_T2_iT3_T4_T5_E12temp_storage;
	add.s32 	%r300, %r299, %r298;
	st.shared.u32 	[%r300+16], %r275;
$L__BB5_74:
	sub.s32 	%r301, %r275, %r255;
	bar.sync 	0;
	ld.shared.v4.u32 	{%r302, %r303, %r304, %r305}, [_ZZN3cub18CUB_300001_SM_10006detail4scan16DeviceScanKernelINS2_10policy_hubIiiimN4cuda3std3__44plusIvEEE10Policy1000EPiSC_NS0_13ScanTileStateIiLb1EEES9_NS1_10InputValueIiSC_EEmiLb0EiEEvT0_T1_T2_iT3_T4_T5_E12temp_storage+16];
	add.s32 	%r306, %r303, %r302;
	setp.eq.s32 	%p25, %r124, 2;
	selp.b32 	%r307, %r306, %r302, %p25;
	add.s32 	%r308, %r306, %r304;
	setp.eq.s32 	%p26, %r124, 3;
	selp.b32 	%r309, %r308, %r307, %p26;
	add.s32 	%r310, %r308, %r305;
	setp.eq.s32 	%p27, %r124, 4;
	selp.b32 	%r311, %r310, %r309, %p27;
	ld.shared.v4.u32 	{%r312, %r313, %r314, %r315}, [_ZZN3cub18CUB_300001_SM_10006detail4scan16DeviceScanKernelINS2_10policy_hubIiiimN4cuda3std3__44plusIvEEE10Policy1000EPiSC_NS0_13ScanTileStateIiLb1EEES9_NS1_10InputValueIiSC_EEmiLb0EiEEvT0_T1_T2_iT3_T4_T5_E12temp_storage+32];
	add.s32 	%r316, %r310, %r312;
	setp.eq.s32 	%p28, %r124, 5;
	selp.b32 	%r317, %r316, %r311, %p28;
	add.s32 	%r318, %r316, %r313;
	setp.eq.s32 	%p29, %r124, 6;
	selp.b32 	%r319, %r318, %r317, %p29;
	add.s32 	%r320, %r318, %r314;
	setp.eq.s32 	%p30, %r124, 7;
	selp.b32 	%r321, %r320, %r319, %p30;
	add.s32 	%r322, %r320, %r315;
	setp.eq.s32 	%p31, %r124, 8;
	selp.b32 	%r323, %r322, %r321, %p31;
	ld.shared.v4.u32 	{%r324, %r325, %r326, %r327}, [_ZZN3cub18CUB_300001_SM_10006detail4scan16DeviceScanKernelINS2_10policy_hubIiiimN4cuda3std3__44plusIvEEE10Policy1000EPiSC_NS0_13ScanTileStateIiLb1EEES9_NS1_10InputValueIiSC_EEmiLb0EiEEvT0_T1_T2_iT3_T4_T5_E12temp_storage+48];
	add.s32 	%r328, %r322, %r324;
	setp.eq.s32 	%p32, %r124, 9;
	selp.b32 	%r329, %r328, %r323, %p32;
	add.s32 	%r330, %r328, %r325;
	setp.eq.s32 	%p33, %r124, 10;
	selp.b32 	%r331, %r330, %r329, %p33;
	add.s32 	%r332, %r330, %r326;
	setp.eq.s32 	%p34, %r124, 11;
	selp.b32 	%r333, %r332, %r331, %p34;
	add.s32 	%r334, %r332, %r327;
	setp.eq.s32 	%p35, %r124, 12;
	selp.b32 	%r335, %r334, %r333, %p35;
	ld.shared.u32 	%r336, [_ZZN3cub18CUB_300001_SM_10006detail4scan16DeviceScanKernelINS2_10policy_hubIiiimN4cuda3std3__44plusIvEEE10Policy1000EPiSC_NS0_13ScanTileStateIiLb1EEES9_NS1_10InputValueIiSC_EEmiLb0EiEEvT0_T1_T2_iT3_T4_T5_E12temp_storage+64];
	add.s32 	%r151, %r334, %r336;
	setp.gt.u32 	%p36, %r77, 31;
	setp.lt.u32 	%p37, %r77, 32;
	setp.eq.s32 	%p38, %r247, 0;
	selp.b32 	%r337, 0, %r301, %p38;
	add.s32 	%r1009, %r335, %r337;
	selp.b32 	%r153, %r301, %r1009, %p37;
	@%p36 bra 	$L__BB5_90;
	setp.ne.s32 	%p39, %r77, 0;
	mul.wide.s32 	%rd41, %r4, 8;
	add.s64 	%rd11, %rd16, %rd41;
	@%p39 bra 	$L__BB5_77;
	st.shared.u32 	[_ZZN3cub18CUB_300001_SM_10006detail4scan16DeviceScanKernelINS2_10policy_hubIiiimN4cuda3std3__44plusIvEEE10Policy1000EPiSC_NS0_13ScanTileStateIiLb1EEES9_NS1_10InputValueIiSC_EEmiLb0EiEEvT0_T1_T2_iT3_T4_T5_E12temp_storage+12], %r151;
	add.s64 	%rd42, %rd11, 256;
	mov.b32 	%r338, 100;
	// begin inline asm
	st.relaxed.gpu.v2.u32 [%rd42], {%r338, %r151};
	// end inline asm
$L__BB5_77:
	not.b32 	%r344, %r77;
	add.s32 	%r1005, %r4, %r344;
	mov.b32 	%r340, 550;
	// begin inline asm
	nanosleep.u32 %r340;
	// end inline asm
	mul.wide.s32 	%rd44, %r1005, 8;
	add.s64 	%rd45, %rd16, %rd44;
	add.s64 	%rd43, %rd45, 256;
	// begin inline asm
	ld.relaxed.gpu.v2.u32 {%r1006, %r1000}, [%rd43];
	// end inline asm
	mov.b32 	%r1001, 478;
$L__BB5_78:
	setp.eq.s32 	%p40, %r1006, 99;
	mov.b32 	%r345, -1;
	vote.sync.any.pred 	%p41, %p40, %r345;
	not.pred 	%p42, %p41;
	@%p42 bra 	$L__BB5_80;
	// begin inline asm
	nanosleep.u32 %r1001;
	// end inline asm
	shr.u32 	%r1001, %r1001, 1;
	// begin inline asm
	ld.relaxed.gpu.v2.u32 {%r1006, %r1000}, [%rd43];
	// end inline asm
	bra.uni 	$L__BB5_78;
$L__BB5_80:
	setp.eq.s32 	%p43, %r1006, 101;
	mov.b32 	%r372, -1;
	vote.sync.ballot.b32 	%r374, %p43, %r372;
	// begin inline asm
	mov.u32 %r347, %lanemask_ge;
	// end inline asm
	and.b32  	%r375, %r374, %r347;
	or.b32  	%r376, %r375, -2147483648;
	add.s32 	%r377, %r376, -1;
	not.b32 	%r378, %r376;
	and.b32  	%r379, %r378, %r377;
	popc.b32 	%r351, %r379;
	mov.b32 	%r350, 1;
	// begin inline asm
	shfl.sync.down.b32 %r348, %r1000, %r350, %r351, %r372;
	// end inline asm
	setp.lt.s32 	%p45, %r247, %r351;
	selp.b32 	%r380, %r348, 0, %p45;
	add.s32 	%r354, %r380, %r1000;
	mov.b32 	%r355, 2;
	// begin inline asm
	shfl.sync.down.b32 %r353, %r354, %r355, %r351, %r372;
	// end inline asm
	add.s32 	%r381, %r247, 2;
	setp.gt.s32 	%p46, %r381, %r351;
	selp.b32 	%r382, 0, %r353, %p46;
	add.s32 	%r359, %r354, %r382;
	mov.b32 	%r360, 4;
	// begin inline asm
	shfl.sync.down.b32 %r358, %r359, %r360, %r351, %r372;
	// end inline asm
	add.s32 	%r383, %r247, 4;
	setp.gt.s32 	%p47, %r383, %r351;
	selp.b32 	%r384, 0, %r358, %p47;
	add.s32 	%r364, %r359, %r384;
	mov.b32 	%r365, 8;
	// begin inline asm
	shfl.sync.down.b32 %r363, %r364, %r365, %r351, %r372;
	// end inline asm
	add.s32 	%r385, %r247, 8;
	setp.gt.s32 	%p48, %r385, %r351;
	selp.b32 	%r386, 0, %r363, %p48;
	add.s32 	%r369, %r364, %r386;
	mov.b32 	%r370, 16;
	// begin inline asm
	shfl.sync.down.b32 %r368, %r369, %r370, %r351, %r372;
	// end inline asm
	add.s32 	%r387, %r247, 16;
	setp.gt.s32 	%p49, %r387, %r351;
	selp.b32 	%r388, 0, %r368, %p49;
	add.s32 	%r1002, %r369, %r388;
	add.s64 	%rd12, %rd16, 256;
	mov.b32 	%r1003, 478;
$L__BB5_81:
	setp.ne.s32 	%p50, %r1006, 101;
	mov.b32 	%r389, -1;
	vote.sync.all.pred 	%p51, %p50, %r389;
	not.pred 	%p52, %p51;
	@%p52 bra 	$L__BB5_86;
	shr.u32 	%r1003, %r1003, 1;
	mul.wide.s32 	%rd48, %r1005, 8;
	add.s64 	%rd49, %rd12, %rd48;
	add.s64 	%rd47, %rd49, -256;
	// begin inline asm
	ld.relaxed.gpu.v2.u32 {%r1006, %r1007}, [%rd47];
	// end inline asm
	mov.u32 	%r1008, %r1003;
$L__BB5_83:
	setp.eq.s32 	%p56, %r1006, 99;
	mov.b32 	%r397, -1;
	vote.sync.any.pred 	%p57, %p56, %r397;
	not.pred 	%p58, %p57;
	@%p58 bra 	$L__BB5_85;
	// begin inline asm
	nanosleep.u32 %r1008;
	// end inline asm
	shr.u32 	%r1008, %r1008, 1;
	// begin inline asm
	ld.relaxed.gpu.v2.u32 {%r1006, %r1007}, [%rd47];
	// end inline asm
	bra.uni 	$L__BB5_83;
$L__BB5_85:
	setp.eq.s32 	%p59, %r1006, 101;
	mov.b32 	%r423, -1;
	vote.sync.ballot.b32 	%r424, %p59, %r423;
	and.b32  	%r425, %r424, %r347;
	or.b32  	%r426, %r425, -2147483648;
	add.s32 	%r427, %r426, -1;
	not.b32 	%r428, %r426;
	and.b32  	%r429, %r428, %r427;
	popc.b32 	%r402, %r429;
	mov.b32 	%r401, 1;
	// begin inline asm
	shfl.sync.down.b32 %r399, %r1007, %r401, %r402, %r423;
	// end inline asm
	setp.lt.s32 	%p61, %r247, %r402;
	selp.b32 	%r430, %r399, 0, %p61;
	add.s32 	%r405, %r430, %r1007;
	mov.b32 	%r406, 2;
	// begin inline asm
	shfl.sync.down.b32 %r404, %r405, %r406, %r402, %r423;
	// end inline asm
	add.s32 	%r431, %r247, 2;
	setp.gt.s32 	%p62, %r431, %r402;
	selp.b32 	%r432, 0, %r404, %p62;
	add.s32 	%r410, %r405, %r432;
	mov.b32 	%r411, 4;
	// begin inline asm
	shfl.sync.down.b32 %r409, %r410, %r411, %r402, %r423;
	// end inline asm
	add.s32 	%r433, %r247, 4;
	setp.gt.s32 	%p63, %r433, %r402;
	selp.b32 	%r434, 0, %r409, %p63;
	add.s32 	%r415, %r410, %r434;
	mov.b32 	%r416, 8;
	// begin inline asm
	shfl.sync.down.b32 %r414, %r415, %r416, %r402, %r423;
	// end inline asm
	add.s32 	%r435, %r247, 8;
	setp.gt.s32 	%p64, %r435, %r402;
	selp.b32 	%r436, 0, %r414, %p64;
	add.s32 	%r420, %r415, %r436;
	mov.b32 	%r421, 16;
	// begin inline asm
	shfl.sync.down.b32 %r419, %r420, %r421, %r402, %r423;
	// end inline asm
	add.s32 	%r437, %r247, 16;
	setp.gt.s32 	%p65, %r437, %r402;
	selp.b32 	%r438, 0, %r419, %p65;
	add.s32 	%r439, %r438, %r1002;
	add.s32 	%r1002, %r439, %r420;
	add.s32 	%r1005, %r1005, -32;
	bra.uni 	$L__BB5_81;
$L__BB5_86:
	@%p39 bra 	$L__BB5_88;
	add.s32 	%r392, %r1002, %r151;
	add.s64 	%rd46, %rd11, 256;
	mov.b32 	%r391, 101;
	// begin inline asm
	st.relaxed.gpu.v2.u32 [%rd46], {%r391, %r392};
	// end inline asm
	st.shared.u32 	[_ZZN3cub18CUB_300001_SM_10006detail4scan16DeviceScanKernelINS2_10policy_hubIiiimN4cuda3std3__44plusIvEEE10Policy1000EPiSC_NS0_13ScanTileStateIiLb1EEES9_NS1_10InputValueIiSC_EEmiLb0EiEEvT0_T1_T2_iT3_T4_T5_E12temp_storage+4], %r1002;
	st.shared.u32 	[_ZZN3cub18CUB_300001_SM_10006detail4scan16DeviceScanKernelINS2_10policy_hubIiiimN4cuda3std3__44plusIvEEE10Policy1000EPiSC_NS0_13ScanTileStateIiLb1EEES9_NS1_10InputValueIiSC_EEmiLb0EiEEvT0_T1_T2_iT3_T4_T5_E12temp_storage+8], %r392;
$L__BB5_88:
	setp.ne.s32 	%p54, %r247, 0;
	mov.u32 	%r1009, %r153;
	@%p54 bra 	$L__BB5_90;
	st.shared.u32 	[_ZZN3cub18CUB_300001_SM_10006detail4scan16DeviceScanKernelINS2_10policy_hubIiiimN4cuda3std3__44plusIvEEE10Policy1000EPiSC_NS0_13ScanTileStateIiLb1EEES9_NS1_10InputValueIiSC_EEmiLb0EiEEvT0_T1_T2_iT3_T4_T5_E12temp_storage+84], %r1002;
	mov.u32 	%r1009, %r1002;
$L__BB5_90:
	bar.sync 	0;
	setp.eq.s32 	%p55, %r77, 0;
	ld.shared.u32 	%r393, [_ZZN3cub18CUB_300001_SM_10006detail4scan16DeviceScanKernelINS2_10policy_hubIiiimN4cuda3std3__44plusIvEEE10Policy1000EPiSC_NS0_13ScanTileStateIiLb1EEES9_NS1_10InputValueIiSC_EEmiLb0EiEEvT0_T1_T2_iT3_T4_T5_E12temp_storage+84];
	selp.b32 	%r394, 0, %r393, %p55;
	add.s32 	%r1010, %r394, %r1009;
$L__BB5_91:
	add.s32 	%r534, %r1010, %r127;
	add.s32 	%r535, %r128, %r534;
	add.s32 	%r536, %r129, %r535;
	add.s32 	%r537, %r130, %r536;
	add.s32 	%r538, %r131, %r537;
	add.s32 	%r539, %r132, %r538;
	add.s32 	%r540, %r133, %r539;
	add.s32 	%r541, %r134, %r540;
	add.s32 	%r542, %r135, %r541;
	add.s32 	%r543, %r136, %r542;
	add.s32 	%r544, %r137, %r543;
	add.s32 	%r545, %r138, %r544;
	add.s32 	%r546, %r139, %r545;
	add.s32 	%r547, %r140, %r546;
	add.s32 	%r548, %r141, %r547;
	add.s32 	%r549, %r142, %r548;
	add.s32 	%r550, %r143, %r549;
	add.s32 	%r551, %r144, %r550;
	bar.sync 	0;
	st.shared.u32 	[%r126], %r1010;
	st.shared.u32 	[%r126+4], %r534;
	st.shared.u32 	[%r126+8], %r535;
	st.shared.u32 	[%r126+12], %r536;
	st.shared.u32 	[%r126+16], %r537;
	st.shared.u32 	[%r126+20], %r538;
	st.shared.u32 	[%r126+24], %r539;
	st.shared.u32 	[%r126+28], %r540;
	st.shared.u32 	[%r126+32], %r541;
	st.shared.u32 	[%r126+36], %r542;
	st.shared.u32 	[%r126+40], %r543;
	st.shared.u32 	[%r126+44], %r544;
	st.shared.u32 	[%r126+48], %r545;
	st.shared.u32 	[%r126+52], %r546;
	st.shared.u32 	[%r126+56], %r547;
	st.shared.u32 	[%r126+60], %r548;
	st.shared.u32 	[%r126+64], %r549;
	st.shared.u32 	[%r126+68], %r550;
	st.shared.u32 	[%r126+72], %r551;
	bar.warp.sync 	-1;
	ld.shared.u32 	%r187, [%r125];
	ld.shared.u32 	%r188, [%r125+128];
	ld.shared.u32 	%r189, [%r125+256];
	ld.shared.u32 	%r190, [%r125+384];
	ld.shared.u32 	%r191, [%r125+512];
	ld.shared.u32 	%r192, [%r125+640];
	ld.shared.u32 	%r193, [%r125+768];
	ld.shared.u32 	%r194, [%r125+896];
	ld.shared.u32 	%r195, [%r125+1024];
	ld.shared.u32 	%r196, [%r125+1152];
	ld.shared.u32 	%r197, [%r125+1280];
	ld.shared.u32 	%r198, [%r125+1408];
	ld.shared.u32 	%r199, [%r125+1536];
	ld.shared.u32 	%r200, [%r125+1664];
	ld.shared.u32 	%r201, [%r125+1792];
	ld.shared.u32 	%r202, [%r125+1920];
	ld.shared.u32 	%r203, [%r125+2048];
	ld.shared.u32 	%r204, [%r125+2176];
	ld.shared.u32 	%r205, [%r125+2304];
	setp.ne.s32 	%p80, %r77, 0;
	@%p80 bra 	$L__BB5_93;
	st.volatile.shared.u32 	[_ZZN3cub18CUB_300001_SM_10006detail4scan16DeviceScanKernelINS2_10policy_hubIiiimN4cuda3std3__44plusIvEEE10Policy1000EPiSC_NS0_13ScanTileStateIiLb1EEES9_NS1_10InputValueIiSC_EEmiLb0EiEEvT0_T1_T2_iT3_T4_T5_E12temp_storage+31616], %r75;
$L__BB5_93:
	ld.param.u64 	%rd96, [_ZN3cub18CUB_300001_SM_10006detail4scan16DeviceScanKernelINS2_10policy_hubIiiimN4cuda3std3__44plusIvEEE10Policy1000EPiSC_NS0_13ScanTileStateIiLb1EEES9_NS1_10InputValueIiSC_EEmiLb0EiEEvT0_T1_T2_iT3_T4_T5__param_1];
	bar.sync 	0;
	ld.volatile.shared.u32 	%r206, [_ZZN3cub18CUB_300001_SM_10006detail4scan16DeviceScanKernelINS2_10policy_hubIiiimN4cuda3std3__44plusIvEEE10Policy1000EPiSC_NS0_13ScanTileStateIiLb1EEES9_NS1_10InputValueIiSC_EEmiLb0EiEEvT0_T1_T2_iT3_T4_T5_E12temp_storage+31616];
	setp.ge.s32 	%p81, %r78, %r206;
	cvt.u64.u32 	%rd56, %r78;
	add.s64 	%rd57, %rd3, %rd56;
	cvta.to.global.u64 	%rd58, %rd96;
	shl.b64 	%rd59, %rd57, 2;
	add.s64 	%rd13, %rd58, %rd59;
	@%p81 bra 	$L__BB5_95;
	st.global.u32 	[%rd13], %r187;
$L__BB5_95:
	setp.ge.s32 	%p82, %r81, %r206;
	@%p82 bra 	$L__BB5_97;
	st.global.u32 	[%rd13+128], %r188;
$L__BB5_97:
	mov.u32 	%r552, %tid.x;
	and.b32  	%r553, %r552, 992;
	mul.lo.s32 	%r554, %r553, 19;
	and.b32  	%r555, %r552, 31;
	or.b32  	%r556, %r554, %r555;
	add.s32 	%r557, %r556, 64;
	setp.ge.s32 	%p83, %r557, %r206;
	@%p83 bra 	$L__BB5_99;
	st.global.u32 	[%rd13+256], %r189;
$L__BB5_99:
	add.s32 	%r563, %r556, 96;
	setp.ge.s32 	%p84, %r563, %r206;
	@%p84 bra 	$L__BB5_101;
	st.global.u32 	[%rd13+384], %r190;
$L__BB5_101:
	add.s32 	%r569, %r556, 128;
	setp.ge.s32 	%p85, %r569, %r206;
	@%p85 bra 	$L__BB5_103;
	st.global.u32 	[%rd13+512], %r191;
$L__BB5_103:
	add.s32 	%r575, %r556, 160;
	setp.ge.s32 	%p86, %r575, %r206;
	@%p86 bra 	$L__BB5_105;
	st.global.u32 	[%rd13+640], %r192;
$L__BB5_105:
	add.s32 	%r581, %r556, 192;
	setp.ge.s32 	%p87, %r581, %r206;
	@%p87 bra 	$L__BB5_107;
	st.global.u32 	[%rd13+768], %r193;
$L__BB5_107:
	add.s32 	%r587, %r556, 224;
	setp.ge.s32 	%p88, %r587, %r206;
	@%p88 bra 	$L__BB5_109;
	st.global.u32 	[%rd13+896], %r194;
$L__BB5_109:
	setp.ge.s32 	%p89, %r96, %r206;
	@%p89 bra 	$L__BB5_111;
	st.global.u32 	[%rd13+1024], %r195;
$L__BB5_111:
	setp.ge.s32 	%p90, %r99, %r206;
	@%p90 bra 	$L__BB5_113;
	st.global.u32 	[%rd13+1152], %r196;
$L__BB5_113:
	add.s32 	%r593, %r556, 320;
	setp.ge.s32 	%p91, %r593, %r206;
	@%p91 bra 	$L__BB5_115;
	st.global.u32 	[%rd13+1280], %r197;
$L__BB5_115:
	add.s32 	%r599, %r556, 352;
	setp.ge.s32 	%p92, %r599, %r206;
	@%p92 bra 	$L__BB5_117;
	st.global.u32 	[%rd13+1408], %r198;
$L__BB5_117:
	add.s32 	%r605, %r556, 384;
	setp.ge.s32 	%p93, %r605, %r206;
	@%p93 bra 	$L__BB5_119;
	st.global.u32 	[%rd13+1536], %r199;
$L__BB5_119:
	add.s32 	%r611, %r556, 416;
	setp.ge.s32 	%p94, %r611, %r206;
	@%p94 bra 	$L__BB5_121;
	st.global.u32 	[%rd13+1664], %r200;
$L__BB5_121:
	setp.ge.s32 	%p95, %r110, %r206;
	@%p95 bra 	$L__BB5_123;
	st.global.u32 	[%rd13+1792], %r201;
$L__BB5_123:
	add.s32 	%r617, %r556, 480;
	setp.ge.s32 	%p96, %r617, %r206;
	@%p96 bra 	$L__BB5_125;
	st.global.u32 	[%rd13+1920], %r202;
$L__BB5_125:
	add.s32 	%r623, %r556, 512;
	setp.ge.s32 	%p97, %r623, %r206;
	@%p97 bra 	$L__BB5_127;
	st.global.u32 	[%rd13+2048], %r203;
$L__BB5_127:
	setp.ge.s32 	%p98, %r117, %r206;
	@%p98 bra 	$L__BB5_129;
	st.global.u32 	[%rd13+2176], %r204;
$L__BB5_129:
	setp.ge.s32 	%p99, %r120, %r206;
	@%p99 bra 	$L__BB5_131;
	st.global.u32 	[%rd13+2304], %r205;
$L__BB5_131:
	ret;

}


// ===== COMPILED SASS (sm_100) =====

	.target	sm_100

	.elftype	@"ET_EXEC"


//--------------------- .note.nv.tkinfo           --------------------------
	.section	.note.nv.tkinfo,"",@"SHT_NOTE"
	.sectionflags	@"SHF_NOTE_NV_TKINFO"
	.tkinfo
        /*0018*/ 	.word	0x00000002
        /*0030*/ 	.string	""
        /*0030*/ 	.string	"ptxas"
        /*0030*/ 	.string	"Cuda compilation tools, release 13.0, V13.0.88"
        /*0030*/ 	.string	"Build cuda_13.0.r13.0/compiler.36424714_0"
        /*0030*/ 	.string	"-arch sm_100 -m 64 "



//--------------------- .note.nv.cuinfo           --------------------------
	.section	.note.nv.cuinfo,"",@"SHT_NOTE"
	.sectionflags	@"SHF_NOTE_NV_CUINFO"
        /*0018*/ 	.short	0x0002
        /*001a*/ 	.short	0x0064
        /*001c*/ 	.short	0x0082
	.zero		2


//--------------------- .nv.info                  --------------------------
	.section	.nv.info,"",@"SHT_CUDA_INFO"
	.align	4


	//----- nvinfo : EIATTR_REGCOUNT
	.align		4
        /*0000*/ 	.byte	0x04, 0x2f
        /*0002*/ 	.short	(.L_46 - .L_45)
	.align		4
.L_45:
        /*0004*/ 	.word	index@(_Z12kernel_radixPiS_ii)
        /*0008*/ 	.word	0x0000001a


	//----- nvinfo : EIATTR_FRAME_SIZE
	.align		4
.L_46:
        /*000c*/ 	.byte	0x04, 0x11
        /*000e*/ 	.short	(.L_48 - .L_47)
	.align		4
.L_47:
        /*0010*/ 	.word	index@(_Z12kernel_radixPiS_ii)
        /*0014*/ 	.word	0x00000000


	//----- nvinfo : EIATTR_REGCOUNT
	.align		4
.L_48:
        /*0018*/ 	.byte	0x04, 0x2f
        /*001a*/ 	.short	(.L_50 - .L_49)
	.align		4
.L_49:
        /*001c*/ 	.word	index@(_Z11kernel_permPiS_S_ii)
        /*0020*/ 	.word	0x00000014


	//----- nvinfo : EIATTR_FRAME_SIZE
	.align		4
.L_50:
        /*0024*/ 	.byte	0x04, 0x11
        /*0026*/ 	.short	(.L_52 - .L_51)
	.align		4
.L_51:
        /*0028*/ 	.word	index@(_Z11kernel_permPiS_S_ii)
        /*002c*/ 	.word	0x00000000


	//----- nvinfo : EIATTR_REGCOUNT
	.align		4
.L_52:
        /*0030*/ 	.byte	0x04, 0x2f
        /*0032*/ 	.short	(.L_54 - .L_53)
	.align		4
.L_53:
        /*0034*/ 	.word	index@(_ZN3cub18CUB_300001_SM_10006detail11EmptyKernelIvEEvv)
        /*0038*/ 	.word	0x00000004


	//----- nvinfo : EIATTR_FRAME_SIZE
	.align		4
.L_54:
        /*003c*/ 	.byte	0x04, 0x11
        /*003e*/ 	.short	(.L_56 - .L_55)
	.align		4
.L_55:
        /*0040*/ 	.word	index@(_ZN3cub18CUB_300001_SM_10006detail11EmptyKernelIvEEvv)
        /*0044*/ 	.word	0x00000000


	//----- nvinfo : EIATTR_REGCOUNT
	.align		4
.L_56:
        /*0048*/ 	.byte	0x04, 0x2f
        /*004a*/ 	.short	(.L_58 - .L_57)
	.align		4
.L_57:
        /*004c*/ 	.word	index@(_ZN3cub18CUB_300001_SM_10006detail4scan20DeviceScanInitKernelINS0_13ScanTileStateIiLb1EEEEEvT_i)
        /*0050*/ 	.word	0x00000008


	//----- nvinfo : EIATTR_FRAME_SIZE
	.align		4
.L_58:
        /*0054*/ 	.byte	0x04, 0x11
        /*0056*/ 	.short	(.L_60 - .L_59)
	.align		4
.L_59:
        /*0058*/ 	.word	index@(_ZN3cub18CUB_300001_SM_10006detail4scan20DeviceScanInitKernelINS0_13ScanTileStateIiLb1EEEEEvT_i)
        /*005c*/ 	.word	0x00000000


	//----- nvinfo : EIATTR_REGCOUNT
	.align		4
.L_60:
        /*0060*/ 	.byte	0x04, 0x2f
        /*0062*/ 	.short	(.L_62 - .L_61)
	.align		4
.L_61:
        /*0064*/ 	.word	index@(_ZN3cub18CUB_300001_SM_10006detail4scan16DeviceScanKernelINS2_10policy_hubIiiijN4cuda3std3__44plusIvEEE10Policy1000EPiSC_NS0_13ScanTileStateIiLb1EEES9_NS1_10InputValueIiSC_EEjiLb0EiEEvT0_T1_T2_iT3_T4_T5_)
        /*0068*/ 	.word	0x00000038


	//----- nvinfo : EIATTR_FRAME_SIZE
	.align		4
.L_62:
        /*006c*/ 	.byte	0x04, 0x11
        /*006e*/ 	.short	(.L_64 - .L_63)
	.align		4
.L_63:
        /*0070*/ 	.word	index@(_ZN3cub18CUB_300001_SM_10006detail4scan16DeviceScanKernelINS2_10policy_hubIiiijN4cuda3std3__44plusIvEEE10Policy1000EPiSC_NS0_13ScanTileStateIiLb1EEES9_NS1_10InputValueIiSC_EEjiLb0EiEEvT0_T1_T2_iT3_T4_T5_)
        /*0074*/ 	.word	0x00000000


	//----- nvinfo : EIATTR_REGCOUNT
	.align		4
.L_64:
        /*0078*/ 	.byte	0x04, 0x2f
        /*007a*/ 	.short	(.L_66 - .L_65)
	.align		4
.L_65:
        /*007c*/ 	.word	index@(_ZN3cub18CUB_300001_SM_10006detail4scan16DeviceScanKernelINS2_10policy_hubIiiimN4cuda3std3__44plusIvEEE10Policy1000EPiSC_NS0_13ScanTileStateIiLb1EEES9_NS1_10InputValueIiSC_EEmiLb0EiEEvT0_T1_T2_iT3_T4_T5_)
        /*0080*/ 	.word	0x00000030


	//----- nvinfo : EIATTR_FRAME_SIZE
	.align		4
.L_66:
        /*0084*/ 	.byte	0x04, 0x11
        /*0086*/ 	.short	(.L_68 - .L_67)
	.align		4
.L_67:
        /*0088*/ 	.word	index@(_ZN3cub18CUB_300001_SM_10006detail4scan16DeviceScanKernelINS2_10policy_hubIiiimN4cuda3std3__44plusIvEEE10Policy1000EPiSC_NS0_13ScanTileStateIiLb1EEES9_NS1_10InputValueIiSC_EEmiLb0EiEEvT0_T1_T2_iT3_T4_T5_)
        /*008c*/ 	.word	0x00000000


	//----- nvinfo : EIATTR_MIN_STACK_SIZE
	.align		4
.L_68:
        /*0090*/ 	.byte	0x04, 0x12
        /*0092*/ 	.short	(.L_70 - .L_69)
	.align		4
.L_69:
        /*0094*/ 	.word	index@(_ZN3cub18CUB_300001_SM_10006detail4scan16DeviceScanKernelINS2_10policy_hubIiiimN4cuda3std3__44plusIvEEE10Policy1000EPiSC_NS0_13ScanTileStateIiLb1EEES9_NS1_10InputValueIiSC_EEmiLb0EiEEvT0_T1_T2_iT3_T4_T5_)
        /*0098*/ 	.word	0x00000000


	//----- nvinfo : EIATTR_MIN_STACK_SIZE
	.align		4
.L_70:
        /*009c*/ 	.byte	0x04, 0x12
        /*009e*/ 	.short	(.L_72 - .L_71)
	.align		4
.L_71:
        /*00a0*/ 	.word	index@(_ZN3cub18CUB_300001_SM_10006detail4scan16DeviceScanKernelINS2_10policy_hubIiiijN4cuda3std3__44plusIvEEE10Policy1000EPiSC_NS0_13ScanTileStateIiLb1EEES9_NS1_10InputValueIiSC_EEjiLb0EiEEvT0_T1_T2_iT3_T4_T5_)
        /*00a4*/ 	.word	0x00000000


	//----- nvinfo : EIATTR_MIN_STACK_SIZE
	.align		4
.L_72:
        /*00a8*/ 	.byte	0x04, 0x12
        /*00aa*/ 	.short	(.L_74 - .L_73)
	.align		4
.L_73:
        /*00ac*/ 	.word	index@(_ZN3cub18CUB_300001_SM_10006detail4scan20DeviceScanInitKernelINS0_13ScanTileStateIiLb1EEEEEvT_i)
        /*00b0*/ 	.word	0x00000000


	//----- nvinfo : EIATTR_MIN_STACK_SIZE
	.align		4
.L_74:
        /*00b4*/ 	.byte	0x04, 0x12
        /*00b6*/ 	.short	(.L_76 - .L_75)
	.align		4
.L_75:
        /*00b8*/ 	.word	index@(_ZN3cub18CUB_300001_SM_10006detail11EmptyKernelIvEEvv)
        /*00bc*/ 	.word	0x00000000


	//----- nvinfo : EIATTR_MIN_STACK_SIZE
	.align		4
.L_76:
        /*00c0*/ 	.byte	0x04, 0x12
        /*00c2*/ 	.short	(.L_78 - .L_77)
	.align		4
.L_77:
        /*00c4*/ 	.word	index@(_Z11kernel_permPiS_S_ii)
        /*00c8*/ 	.word	0x00000000


	//----- nvinfo : EIATTR_MIN_STACK_SIZE
	.align		4
.L_78:
        /*00cc*/ 	.byte	0x04, 0x12
        /*00ce*/ 	.short	(.L_80 - .L_79)
	.align		4
.L_79:
        /*00d0*/ 	.word	index@(_Z12kernel_radixPiS_ii)
        /*00d4*/ 	.word	0x00000000
.L_80:


//--------------------- .nv.compat                --------------------------
	.section	.nv.compat,"",@"SHT_CUDA_COMPAT_INFO"
	.align	4
        /*0000*/ 	.byte	0x02, 0x09, 0x00, 0x00, 0x02, 0x02, 0x01, 0x00, 0x02, 0x05, 0x05, 0x00, 0x03, 0x07, 0x01, 0x01
        /*0010*/ 	.byte	0x02, 0x03, 0x00, 0x00, 0x02, 0x06, 0x01, 0x00, 0x04, 0x0b, 0x08, 0x00, 0x09, 0x00, 0x00, 0x00
        /*0020*/ 	.byte	0x00, 0x00, 0x00, 0x00


//--------------------- .nv.info._ZN3cub18CUB_300001_SM_10006detail4scan16DeviceScanKernelINS2_10policy_hubIiiimN4cuda3std3__44plusIvEEE10Policy1000EPiSC_NS0_13ScanTileStateIiLb1EEES9_NS1_10InputValueIiSC_EEmiLb0EiEEvT0_T1_T2_iT3_T4_T5_ --------------------------
	.section	.nv.info._ZN3cub18CUB_300001_SM_10006detail4scan16DeviceScanKernelINS2_10policy_hubIiiimN4cuda3std3__44plusIvEEE10Policy1000EPiSC_NS0_13ScanTileStateIiLb1EEES9_NS1_10InputValueIiSC_EEmiLb0EiEEvT0_T1_T2_iT3_T4_T5_,"",@"SHT_CUDA_INFO"
	.sectionflags	@""
	.align	4


	//----- nvinfo : EIATTR_CUDA_API_VERSION
	.align		4
        /*0000*/ 	.byte	0x04, 0x37
        /*0002*/ 	.short	(.L_82 - .L_81)
.L_81:
        /*0004*/ 	.word	0x00000082


	//----- nvinfo : EIATTR_KPARAM_INFO
	.align		4
.L_82:
        /*0008*/ 	.byte	0x04, 0x17
        /*000a*/ 	.short	(.L_84 - .L_83)
.L_83:
        /*000c*/ 	.word	0x00000000
        /*0010*/ 	.short	0x0006
        /*0012*/ 	.short	0x0030
        /*0014*/ 	.byte	0x00, 0xf0, 0x21, 0x00


	//----- nvinfo : EIATTR_KPARAM_INFO
	.align		4
.L_84:
        /*0018*/ 	.byte	0x04, 0x17
        /*001a*/ 	.short	(.L_86 - .L_85)
.L_85:
        /*001c*/ 	.word	0x00000000
        /*0020*/ 	.short	0x0005
        /*0022*/ 	.short	0x0020
        /*0024*/ 	.byte	0x00, 0xf0, 0x41, 0x00


	//----- nvinfo : EIATTR_KPARAM_INFO
	.align		4
.L_86:
        /*0028*/ 	.byte	0x04, 0x17
        /*002a*/ 	.short	(.L_88 - .L_87)
.L_87:
        /*002c*/ 	.word	0x00000000
        /*0030*/ 	.short	0x0004
        /*0032*/ 	.short	0x001c
        /*0034*/ 	.byte	0x00, 0xf0, 0x05, 0x00


	//----- nvinfo : EIATTR_KPARAM_INFO
	.align		4
.L_88:
        /*0038*/ 	.byte	0x04, 0x17
        /*003a*/ 	.short	(.L_90 - .L_89)
.L_89:
        /*003c*/ 	.word	0x00000000
        /*0040*/ 	.short	0x0003
        /*0042*/ 	.short	0x0018
        /*0044*/ 	.byte	0x00, 0xf0, 0x11, 0x00


	//----- nvinfo : EIATTR_KPARAM_INFO
	.align		4
.L_90:
        /*0048*/ 	.byte	0x04, 0x17
        /*004a*/ 	.short	(.L_92 - .L_91)
.L_91:
        /*004c*/ 	.word	0x00000000
        /*0050*/ 	.short	0x0002
        /*0052*/ 	.short	0x0010
        /*0054*/ 	.byte	0x00, 0xf0, 0x21, 0x00


	//----- nvinfo : EIATTR_KPARAM_INFO
	.align		4
.L_92:
        /*0058*/ 	.byte	0x04, 0x17
        /*005a*/ 	.short	(.L_94 - .L_93)
.L_93:
        /*005c*/ 	.word	0x00000000
        /*0060*/ 	.short	0x0001
        /*0062*/ 	.short	0x0008
        /*0064*/ 	.byte	0x00, 0xf5, 0x21, 0x00


	//----- nvinfo : EIATTR_KPARAM_INFO
	.align		4
.L_94:
        /*0068*/ 	.byte	0x04, 0x17
        /*006a*/ 	.short	(.L_96 - .L_95)
.L_95:
        /*006c*/ 	.word	0x00000000
        /*0070*/ 	.short	0x0000
        /*0072*/ 	.short	0x0000
        /*0074*/ 	.byte	0x00, 0xf5, 0x21, 0x00


	//----- nvinfo : EIATTR_SPARSE_MMA_MASK
	.align		4
.L_96:
        /*0078*/ 	.byte	0x03, 0x50
        /*007a*/ 	.short	0x0000


	//----- nvinfo : EIATTR_MAXREG_COUNT
	.align		4
        /*007c*/ 	.byte	0x03, 0x1b
        /*007e*/ 	.short	0x0080


	//----- nvinfo : EIATTR_NUM_BARRIERS
	.align		4
        /*0080*/ 	.byte	0x02, 0x4c
        /*0082*/ 	.byte	0x01
	.zero		1


	//----- nvinfo : EIATTR_MERCURY_ISA_VERSION
	.align		4
        /*0084*/ 	.byte	0x03, 0x5f
        /*0086*/ 	.short	0x0101


	//----- nvinfo : EIATTR_COOP_GROUP_MASK_REGIDS
	.align		4
        /*0088*/ 	.byte	0x04, 0x29
        /*008a*/ 	.short	(.L_98 - .L_97)


	//   ....[0]....
.L_97:
        /*008c*/ 	.word	0xffffffff


	//   ....[1]....
        /*0090*/ 	.word	0xffffffff


	//   ....[2]....
        /*0094*/ 	.word	0xffffffff


	//   ....[3]....
        /*0098*/ 	.word	0xffffffff


	//   ....[4]....
        /*009c*/ 	.word	0xffffffff


	//   ....[5]....
        /*00a0*/ 	.word	0xffffffff


	//   ....[6]....
        /*00a4*/ 	.word	0xffffffff


	//   ....[7]....
        /*00a8*/ 	.word	0xffffffff


	//   ....[8]....
        /*00ac*/ 	.word	0xffffffff


	//   ....[9]....
        /*00b0*/ 	.word	0xffffffff


	//   ....[10]....
        /*00b4*/ 	.word	0xffffffff


	//   ....[11]....
        /*00b8*/ 	.word	0xffffffff


	//   ....[12]....
        /*00bc*/ 	.word	0xffffffff


	//   ....[13]....
        /*00c0*/ 	.word	0xffffffff


	//   ....[14]....
        /*00c4*/ 	.word	0xffffffff


	//   ....[15]....
        /*00c8*/ 	.word	0xffffffff


	//   ....[16]....
        /*00cc*/ 	.word	0xffffffff


	//   ....[17]....
        /*00d0*/ 	.word	0xffffffff


	//   ....[18]....
        /*00d4*/ 	.word	0xffffffff


	//   ....[19]....
        /*00d8*/ 	.word	0xffffffff


	//   ....[20]....
        /*00dc*/ 	.word	0xffffffff


	//   ....[21]....
        /*00e0*/ 	.word	0xffffffff


	//   ....[22]....
        /*00e4*/ 	.word	0xffffffff


	//   ....[23]....
        /*00e8*/ 	.word	0xffffffff


	//   ....[24]....
        /*00ec*/ 	.word	0xffffffff


	//   ....[25]....
        /*00f0*/ 	.word	0xffffffff


	//   ....[26]....
        /*00f4*/ 	.word	0xffffffff


	//   ....[27]....
        /*00f8*/ 	.word	0xffffffff


	//   ....[28]....
        /*00fc*/ 	.word	0xffffffff


	//   ....[29]....
        /*0100*/ 	.word	0xffffffff


	//   ....[30]....
        /*0104*/ 	.word	0xffffffff


	//   ....[31]....
        /*0108*/ 	.word	0xffffffff


	//   ....[32]....
        /*010c*/ 	.word	0xffffffff


	//   ....[33]....
        /*0110*/ 	.word	0xffffffff


	//   ....[34]....
        /*0114*/ 	.word	0xffffffff


	//   ....[35]....
        /*0118*/ 	.word	0xffffffff


	//   ....[36]....
        /*011c*/ 	.word	0xffffffff


	//   ....[37]....
        /*0120*/ 	.word	0xffffffff


	//   ....[38]....
        /*0124*/ 	.word	0xffffffff


	//   ....[39]....
        /*0128*/ 	.word	0xffffffff


	//   ....[40]....
        /*012c*/ 	.word	0xffffffff


	//   ....[41]....
        /*0130*/ 	.word	0xffffffff


	//   ....[42]....
        /*0134*/ 	.word	0xffffffff


	//   ....[43]....
        /*0138*/ 	.word	0xffffffff


	//   ....[44]....
        /*013c*/ 	.word	0xffffffff


	//   ....[45]....
        /*0140*/ 	.word	0xffffffff


	//   ....[46]....
        /*0144*/ 	.word	0xffffffff


	//   ....[47]....
        /*0148*/ 	.word	0xffffffff


	//   ....[48]....
        /*014c*/ 	.word	0xffffffff


	//   ....[49]....
        /*0150*/ 	.word	0xffffffff


	//   ....[50]....
        /*0154*/ 	.word	0xffffffff


	//   ....[51]....
        /*0158*/ 	.word	0xffffffff


	//   ....[52]....
        /*015c*/ 	.word	0xffffffff


	//   ....[53]....
        /*0160*/ 	.word	0xffffffff


	//   ....[54]....
        /*0164*/ 	.word	0xffffffff


	//   ....[55]....
        /*0168*/ 	.word	0xffffffff


	//   ....[56]....
        /*016c*/ 	.word	0xffffffff


	//   ....[57]....
        /*0170*/ 	.word	0xffffffff


	//   ....[58]....
        /*0174*/ 	.word	0xffffffff


	//   ....[59]....
        /*0178*/ 	.word	0xffffffff


	//   ....[60]....
        /*017c*/ 	.word	0x0500000a


	//   ....[61]....
        /*0180*/ 	.word	0x0500000a


	//   ....[62]....
        /*0184*/ 	.word	0x0500000a


	//   ....[63]....
        /*0188*/ 	.word	0x0500000a


	//   ....[64]....
        /*018c*/ 	.word	0x0500000a


	//   ....[65]....
        /*0190*/ 	.word	0x0500000a


	//   ....[66]....
        /*0194*/ 	.word	0x0500000a


	//   ....[67]....
        /*0198*/ 	.word	0x0500000a


	//   ....[68]....
        /*019c*/ 	.word	0x0500000a


	//   ....[69]....
        /*01a0*/ 	.word	0x0500000a


	//   ....[70]....
        /*01a4*/ 	.word	0x0500000a


	//   ....[71]....
        /*01a8*/ 	.word	0x0500000a


	//   ....[72]....
        /*01ac*/ 	.word	0x0500000a


	//   ....[73]....
        /*01b0*/ 	.word	0x0500000a


	//   ....[74]....
        /*01b4*/ 	.word	0x0500000a


	//   ....[75]....
        /*01b8*/ 	.word	0x0500000a


	//   ....[76]....
        /*01bc*/ 	.word	0x0500000a


	//   ....[77]....
        /*01c0*/ 	.word	0x0500000a


	//   ....[78]....
        /*01c4*/ 	.word	0x0500000a


	//   ....[79]....
        /*01c8*/ 	.word	0x0500000a


	//   ....[80]....
        /*01cc*/ 	.word	0x0500000a


	//   ....[81]....
        /*01d0*/ 	.word	0x0500000a


	//   ....[82]....
        /*01d4*/ 	.word	0x0500000a


	//   ....[83]....
        /*01d8*/ 	.word	0x0500000a


	//   ....[84]....
        /*01dc*/ 	.word	0x0500000a


	//   ....[85]....
        /*01e0*/ 	.word	0x0500000a


	//   ....[86]....
        /*01e4*/ 	.word	0x0500000a


	//   ....[87]....
        /*01e8*/ 	.word	0x0500000a


	//   ....[88]....
        /*01ec*/ 	.word	0x0500000a


	//   ....[89]....
        /*01f0*/ 	.word	0x0500000a


	//   ....[90]....
        /*01f4*/ 	.word	0x0500000a


	//   ....[91]....
        /*01f8*/ 	.word	0x0500000a


	//   ....[92]....
        /*01fc*/ 	.word	0x0500000a


	//   ....[93]....
        /*0200*/ 	.word	0x0500000a


	//   ....[94]....
        /*0204*/ 	.word	0x0500000a


	//   ....[95]....
        /*0208*/ 	.word	0x0500000a


	//----- nvinfo : EIATTR_COOP_GROUP_INSTR_OFFSETS
	.align		4
.L_98:
        /*020c*/ 	.byte	0x04, 0x28
        /*020e*/ 	.short	(.L_100 - .L_99)


	//   ....[0]....
.L_99:
        /*0210*/ 	.word	0x000004d0


	//   ....[1]....
        /*0214*/ 	.word	0x000006f0


	//   ....[2]....
        /*0218*/ 	.word	0x00000710


	//   ....[3]....
        /*021c*/ 	.word	0x00000730


	//   ....[4]....
        /*0220*/ 	.word	0x00000750


	//   ....[5]....
        /*0224*/ 	.word	0x00000770


	//   ....[6]....
        /*0228*/ 	.word	0x00000b80


	//   ....[7]....
        /*022c*/ 	.word	0x00000ba0


	//   ....[8]....
        /*0230*/ 	.word	0x00000bc0


	//   ....[9]....
        /*0234*/ 	.word	0x00000be0


	//   ....[10]....
        /*0238*/ 	.word	0x00000c00


	//   ....[11]....
        /*023c*/ 	.word	0x00001000


	//   ....[12]....
        /*0240*/ 	.word	0x00001090


	//   ....[13]....
        /*0244*/ 	.word	0x000010f0


	//   ....[14]....
        /*0248*/ 	.word	0x00001160


	//   ....[15]....
        /*024c*/ 	.word	0x000011c0


	//   ....[16]....
        /*0250*/ 	.word	0x00001210


	//   ....[17]....
        /*0254*/ 	.word	0x00001270


	//   ....[18]....
        /*0258*/ 	.word	0x000012c0


	//   ....[19]....
        /*025c*/ 	.word	0x000012e0


	//   ....[20]....
        /*0260*/ 	.word	0x000013a0


	//   ....[21]....
        /*0264*/ 	.word	0x00001430


	//   ....[22]....
        /*0268*/ 	.word	0x00001480


	//   ....[23]....
        /*026c*/ 	.word	0x000014e0


	//   ....[24]....
        /*0270*/ 	.word	0x00001540


	//   ....[25]....
        /*0274*/ 	.word	0x00001580


	//   ....[26]....
        /*0278*/ 	.word	0x000015c0


	//   ....[27]....
        /*027c*/ 	.word	0x00001600


	//   ....[28]....
        /*0280*/ 	.word	0x00001610


	//   ....[29]....
        /*0284*/ 	.word	0x00001a50


	//   ....[30]....
        /*0288*/ 	.word	0x00002430


	//   ....[31]....
        /*028c*/ 	.word	0x00002650


	//   ....[32]....
        /*0290*/ 	.word	0x00002670


	//   ....[33]....
        /*0294*/ 	.word	0x00002690


	//   ....[34]....
        /*0298*/ 	.word	0x000026b0


	//   ....[35]....
        /*029c*/ 	.word	0x000026d0


	//   ....[36]....
        /*02a0*/ 	.word	0x00002a60


	//   ....[37]....
        /*02a4*/ 	.word	0x00002a80


	//   ....[38]....
        /*02a8*/ 	.word	0x00002aa0


	//   ....[39]....
        /*02ac*/ 	.word	0x00002ac0


	//   ....[40]....
        /*02b0*/ 	.word	0x00002ae0


	//   ....[41]....
        /*02b4*/ 	.word	0x00002ee0


	//   ....[42]....
        /*02b8*/ 	.word	0x00002f70


	//   ....[43]....
        /*02bc*/ 	.word	0x00002fd0


	//   ....[44]....
        /*02c0*/ 	.word	0x00003030


	//   ....[45]....
        /*02c4*/ 	.word	0x00003090


	//   ....[46]....
        /*02c8*/ 	.word	0x000030f0


	//   ....[47]....
        /*02cc*/ 	.word	0x00003140


	//   ....[48]....
        /*02d0*/ 	.word	0x000031b0


	//   ....[49]....
        /*02d4*/ 	.word	0x000031c0


	//   ....[50]....
        /*02d8*/ 	.word	0x000032a0


	//   ....[51]....
        /*02dc*/ 	.word	0x00003330


	//   ....[52]....
        /*02e0*/ 	.word	0x00003380


	//   ....[53]....
        /*02e4*/ 	.word	0x000033f0


	//   ....[54]....
        /*02e8*/ 	.word	0x00003450


	//   ....[55]....
        /*02ec*/ 	.word	0x000034a0


	//   ....[56]....
        /*02f0*/ 	.word	0x000034e0


	//   ....[57]....
        /*02f4*/ 	.word	0x00003540


	//   ....[58]....
        /*02f8*/ 	.word	0x00003550


	//   ....[59]....
        /*02fc*/ 	.word	0x000039d0


	//   ....[60]....
        /*0300*/ 	.word	0x00003f80


	//   ....[61]....
        /*0304*/ 	.word	0x00004000


	//   ....[62]....
        /*0308*/ 	.word	0x00004090


	//   ....[63]....
        /*030c*/ 	.word	0x00004170


	//   ....[64]....
        /*0310*/ 	.word	0x000041f0


	//   ....[65]....
        /*0314*/ 	.word	0x00004280


	//   ....[66]....
        /*0318*/ 	.word	0x00004300


	//   ....[67]....
        /*031c*/ 	.word	0x00004380


	//   ....[68]....
        /*0320*/ 	.word	0x000043b0


	//   ....[69]....
        /*0324*/ 	.word	0x00004480


	//   ....[70]....
        /*0328*/ 	.word	0x00004500


	//   ....[71]....
        /*032c*/ 	.word	0x00004580


	//   ....[72]....
        /*0330*/ 	.word	0x00004630


	//   ....[73]....
        /*0334*/ 	.word	0x000046c0


	//   ....[74]....
        /*0338*/ 	.word	0x00004740


	//   ....[75]....
        /*033c*/ 	.word	0x000047b0


	//   ....[76]....
        /*0340*/ 	.word	0x00004830


	//   ....[77]....
        /*0344*/ 	.word	0x00004890


	//   ....[78]....
        /*0348*/ 	.word	0x00004900


	//   ....[79]....
        /*034c*/ 	.word	0x00004980


	//   ....[80]....
        /*0350*/ 	.word	0x00004a20


	//   ....[81]....
        /*0354*/ 	.word	0x00004ae0


	//   ....[82]....
        /*0358*/ 	.word	0x00004b80


	//   ....[83]....
        /*035c*/ 	.word	0x00004c10


	//   ....[84]....
        /*0360*/ 	.word	0x00004ca0


	//   ....[85]....
        /*0364*/ 	.word	0x00004d10


	//   ....[86]....
        /*0368*/ 	.word	0x00004d40


	//   ....[87]....
        /*036c*/ 	.word	0x00004e10


	//   ....[88]....
        /*0370*/ 	.word	0x00004e90


	//   ....[89]....
        /*0374*/ 	.word	0x00004f10


	//   ....[90]....
        /*0378*/ 	.word	0x00004fd0


	//   ....[91]....
        /*037c*/ 	.word	0x00005070


	//   ....[92]....
        /*0380*/ 	.word	0x00005100


	//   ....[93]....
        /*0384*/ 	.word	0x00005190


	//   ....[94]....
        /*0388*/ 	.word	0x00005220


	//   ....[95]....
        /*038c*/ 	.word	0x00005280


	//----- nvinfo : EIATTR_VRC_CTA_INIT_COUNT
	.align		4
.L_100:
        /*0390*/ 	.byte	0x02, 0x4a
	.zero		1
	.zero		1


	//----- nvinfo : EIATTR_EXIT_INSTR_OFFSETS
	.align		4
        /*0394*/ 	.byte	0x04, 0x1c
        /*0396*/ 	.short	(.L_102 - .L_101)


	//   ....[0]....
.L_101:
        /*0398*/ 	.word	0x00001ce0


	//   ....[1]....
        /*039c*/ 	.word	0x00001d10


	//   ....[2]....
        /*03a0*/ 	.word	0x00003f10


	//   ....[3]....
        /*03a4*/ 	.word	0x00003f30


	//----- nvinfo : EIATTR_MAX_THREADS
	.align		4
.L_102:
        /*03a8*/ 	.byte	0x04, 0x05
        /*03aa*/ 	.short	(.L_104 - .L_103)
.L_103:
        /*03ac*/ 	.word	0x000001a0
        /*03b0*/ 	.word	0x00000001
        /*03b4*/ 	.word	0x00000001


	//----- nvinfo : EIATTR_CRS_STACK_SIZE
	.align		4
.L_104:
        /*03b8*/ 	.byte	0x04, 0x1e
        /*03ba*/ 	.short	(.L_106 - .L_105)
.L_105:
        /*03bc*/ 	.word	0x00000000


	//----- nvinfo : EIATTR_CBANK_PARAM_SIZE
	.align		4
.L_106:
        /*03c0*/ 	.byte	0x03, 0x19
        /*03c2*/ 	.short	0x0038


	//----- nvinfo : EIATTR_PARAM_CBANK
	.align		4
        /*03c4*/ 	.byte	0x04, 0x0a
        /*03c6*/ 	.short	(.L_108 - .L_107)
	.align		4
.L_107:
        /*03c8*/ 	.word	index@(.nv.constant0._ZN3cub18CUB_300001_SM_10006detail4scan16DeviceScanKernelINS2_10policy_hubIiiimN4cuda3std3__44plusIvEEE10Policy1000EPiSC_NS0_13ScanTileStateIiLb1EEES9_NS1_10InputValueIiSC_EEmiLb0EiEEvT0_T1_T2_iT3_T4_T5_)
        /*03cc*/ 	.short	0x0380
        /*03ce*/ 	.short	0x0038


	//----- nvinfo : EIATTR_SW_WAR
	.align		4
.L_108:
        /*03d0*/ 	.byte	0x04, 0x36
        /*03d2*/ 	.short	(.L_110 - .L_109)
.L_109:
        /*03d4*/ 	.word	0x00000008
.L_110:


//--------------------- .nv.info._ZN3cub18CUB_300001_SM_10006detail4scan16DeviceScanKernelINS2_10policy_hubIiiijN4cuda3std3__44plusIvEEE10Policy1000EPiSC_NS0_13ScanTileStateIiLb1EEES9_NS1_10InputValueIiSC_EEjiLb0EiEEvT0_T1_T2_iT3_T4_T5_ --------------------------
	.section	.nv.info._ZN3cub18CUB_300001_SM_10006detail4scan16DeviceScanKernelINS2_10policy_hubIiiijN4cuda3std3__44plusIvEEE10Policy1000EPiSC_NS0_13ScanTileStateIiLb1EEES9_NS1_10InputValueIiSC_EEjiLb0EiEEvT0_T1_T2_iT3_T4_T5_,"",@"SHT_CUDA_INFO"
	.sectionflags	@""
	.align	4


	//----- nvinfo : EIATTR_CUDA_API_VERSION
	.align		4
        /*0000*/ 	.byte	0x04, 0x37
        /*0002*/ 	.short	(.L_112 - .L_111)
.L_111:
        /*0004*/ 	.word	0x00000082


	//----- nvinfo : EIATTR_KPARAM_INFO
	.align		4
.L_112:
        /*0008*/ 	.byte	0x04, 0x17
        /*000a*/ 	.short	(.L_114 - .L_113)
.L_113:
        /*000c*/ 	.word	0x00000000
        /*0010*/ 	.short	0x0006
        /*0012*/ 	.short	0x0030
        /*0014*/ 	.byte	0x00, 0xf0, 0x11, 0x00


	//----- nvinfo : EIATTR_KPARAM_INFO
	.align		4
.L_114:
        /*0018*/ 	.byte	0x04, 0x17
        /*001a*/ 	.short	(.L_116 - .L_115)
.L_115:
        /*001c*/ 	.word	0x00000000
        /*0020*/ 	.short	0x0005
        /*0022*/ 	.short	0x0020
        /*0024*/ 	.byte	0x00, 0xf0, 0x41, 0x00


	//----- nvinfo : EIATTR_KPARAM_INFO
	.align		4
.L_116:
        /*0028*/ 	.byte	0x04, 0x17
        /*002a*/ 	.short	(.L_118 - .L_117)
.L_117:
        /*002c*/ 	.word	0x00000000
        /*0030*/ 	.short	0x0004
        /*0032*/ 	.short	0x001c
        /*0034*/ 	.byte	0x00, 0xf0, 0x05, 0x00


	//----- nvinfo : EIATTR_KPARAM_INFO
	.align		4
.L_118:
        /*0038*/ 	.byte	0x04, 0x17
        /*003a*/ 	.short	(.L_120 - .L_119)
.L_119:
        /*003c*/ 	.word	0x00000000
        /*0040*/ 	.short	0x0003
        /*0042*/ 	.short	0x0018
        /*0044*/ 	.byte	0x00, 0xf0, 0x11, 0x00


	//----- nvinfo : EIATTR_KPARAM_INFO
	.align		4
.L_120:
        /*0048*/ 	.byte	0x04, 0x17
        /*004a*/ 	.short	(.L_122 - .L_121)
.L_121:
        /*004c*/ 	.word	0x00000000
        /*0050*/ 	.short	0x0002
        /*0052*/ 	.short	0x0010
        /*0054*/ 	.byte	0x00, 0xf0, 0x21, 0x00


	//----- nvinfo : EIATTR_KPARAM_INFO
	.align		4
.L_122:
        /*0058*/ 	.byte	0x04, 0x17
        /*005a*/ 	.short	(.L_124 - .L_123)
.L_123:
        /*005c*/ 	.word	0x00000000
        /*0060*/ 	.short	0x0001
        /*0062*/ 	.short	0x0008
        /*0064*/ 	.byte	0x00, 0xf5, 0x21, 0x00


	//----- nvinfo : EIATTR_KPARAM_INFO
	.align		4
.L_124:
        /*0068*/ 	.byte	0x04, 0x17
        /*006a*/ 	.short	(.L_126 - .L_125)
.L_125:
        /*006c*/ 	.word	0x00000000
        /*0070*/ 	.short	0x0000
        /*0072*/ 	.short	0x0000
        /*0074*/ 	.byte	0x00, 0xf5, 0x21, 0x00


	//----- nvinfo : EIATTR_SPARSE_MMA_MASK
	.align		4
.L_126:
        /*0078*/ 	.byte	0x03, 0x50
        /*007a*/ 	.short	0x0000


	//----- nvinfo : EIATTR_MAXREG_COUNT
	.align		4
        /*007c*/ 	.byte	0x03, 0x1b
        /*007e*/ 	.short	0x00a8


	//----- nvinfo : EIATTR_NUM_BARRIERS
	.align		4
        /*0080*/ 	.byte	0x02, 0x4c
        /*0082*/ 	.byte	0x01
	.zero		1


	//----- nvinfo : EIATTR_MERCURY_ISA_VERSION
	.align		4
        /*0084*/ 	.byte	0x03, 0x5f
        /*0086*/ 	.short	0x0101


	//----- nvinfo : EIATTR_UNUSED_LOAD_BYTE_OFFSET
	.align		4
        /*0088*/ 	.byte	0x04, 0x44
        /*008a*/ 	.short	(.L_128 - .L_127)


	//   ....[0]....
.L_127:
        /*008c*/ 	.word	0x000029f0
        /*0090*/ 	.word	0x00000fff


	//----- nvinfo : EIATTR_COOP_GROUP_MASK_REGIDS
	.align		4
.L_128:
        /*0094*/ 	.byte	0x04, 0x29
        /*0096*/ 	.short	(.L_130 - .L_129)


	//   ....[0]....
.L_129:
        /*0098*/ 	.word	0xffffffff


	//   ....[1]....
        /*009c*/ 	.word	0xffffffff


	//   ....[2]....
        /*00a0*/ 	.word	0xffffffff


	//   ....[3]....
        /*00a4*/ 	.word	0xffffffff


	//   ....[4]....
        /*00a8*/ 	.word	0xffffffff


	//   ....[5]....
        /*00ac*/ 	.word	0xffffffff


	//   ....[6]....
        /*00b0*/ 	.word	0xffffffff


	//   ....[7]....
        /*00b4*/ 	.word	0xffffffff


	//   ....[8]....
        /*00b8*/ 	.word	0xffffffff


	//   ....[9]....
        /*00bc*/ 	.word	0xffffffff


	//   ....[10]....
        /*00c0*/ 	.word	0xffffffff


	//   ....[11]....
        /*00c4*/ 	.word	0xffffffff


	//   ....[12]....
        /*00c8*/ 	.word	0xffffffff


	//   ....[13]....
        /*00cc*/ 	.word	0xffffffff


	//   ....[14]....
        /*00d0*/ 	.word	0xffffffff


	//   ....[15]....
        /*00d4*/ 	.word	0xffffffff


	//   ....[16]....
        /*00d8*/ 	.word	0xffffffff


	//   ....[17]....
        /*00dc*/ 	.word	0xffffffff


	//   ....[18]....
        /*00e0*/ 	.word	0xffffffff


	//   ....[19]....
        /*00e4*/ 	.word	0xffffffff


	//   ....[20]....
        /*00e8*/ 	.word	0xffffffff


	//   ....[21]....
        /*00ec*/ 	.word	0xffffffff


	//   ....[22]....
        /*00f0*/ 	.word	0xffffffff


	//   ....[23]....
        /*00f4*/ 	.word	0xffffffff


	//   ....[24]....
        /*00f8*/ 	.word	0xffffffff


	//   ....[25]....
        /*00fc*/ 	.word	0xffffffff


	//   ....[26]....
        /*0100*/ 	.word	0xffffffff


	//   ....[27]....
        /*0104*/ 	.word	0xffffffff


	//   ....[28]....
        /*0108*/ 	.word	0xffffffff


	//   ....[29]....
        /*010c*/ 	.word	0xffffffff


	//   ....[30]....
        /*0110*/ 	.word	0xffffffff


	//   ....[31]....
        /*0114*/ 	.word	0xffffffff


	//   ....[32]....
        /*0118*/ 	.word	0xffffffff


	//   ....[33]....
        /*011c*/ 	.word	0xffffffff


	//   ....[34]....
        /*0120*/ 	.word	0xffffffff


	//   ....[35]....
        /*0124*/ 	.word	0xffffffff


	//   ....[36]....
        /*0128*/ 	.word	0xffffffff


	//   ....[37]....
        /*012c*/ 	.word	0xffffffff


	//   ....[38]....
        /*0130*/ 	.word	0xffffffff


	//   ....[39]....
        /*0134*/ 	.word	0xffffffff


	//   ....[40]....
        /*0138*/ 	.word	0xffffffff


	//   ....[41]....
        /*013c*/ 	.word	0xffffffff


	//   ....[42]....
        /*0140*/ 	.word	0xffffffff


	//   ....[43]....
        /*0144*/ 	.word	0xffffffff


	//   ....[44]....
        /*0148*/ 	.word	0xffffffff


	//   ....[45]....
        /*014c*/ 	.word	0xffffffff


	//   ....[46]....
        /*0150*/ 	.word	0xffffffff


	//   ....[47]....
        /*0154*/ 	.word	0xffffffff


	//   ....[48]....
        /*0158*/ 	.word	0xffffffff


	//   ....[49]....
        /*015c*/ 	.word	0xffffffff


	//   ....[50]....
        /*0160*/ 	.word	0xffffffff


	//   ....[51]....
        /*0164*/ 	.word	0xffffffff


	//   ....[52]....
        /*0168*/ 	.word	0xffffffff


	//   ....[53]....
        /*016c*/ 	.word	0xffffffff


	//   ....[54]....
        /*0170*/ 	.word	0xffffffff


	//   ....[55]....
        /*0174*/ 	.word	0xffffffff


	//   ....[56]....
        /*0178*/ 	.word	0xffffffff


	//   ....[57]....
        /*017c*/ 	.word	0xffffffff


	//   ....[58]....
        /*0180*/ 	.word	0xffffffff


	//   ....[59]....
        /*0184*/ 	.word	0xffffffff


	//   ....[60]....
        /*0188*/ 	.word	0x05000013


	//   ....[61]....
        /*018c*/ 	.word	0x05000013


	//   ....[62]....
        /*0190*/ 	.word	0x05000013


	//   ....[63]....
        /*0194*/ 	.word	0x05000013


	//   ....[64]....
        /*0198*/ 	.word	0x05000013


	//   ....[65]....
        /*019c*/ 	.word	0x05000013


	//   ....[66]....
        /*01a0*/ 	.word	0x05000013


	//   ....[67]....
        /*01a4*/ 	.word	0x05000013


	//   ....[68]....
        /*01a8*/ 	.word	0x05000013


	//   ....[69]....
        /*01ac*/ 	.word	0x05000013


	//   ....[70]....
        /*01b0*/ 	.word	0x05000013


	//   ....[71]....
        /*01b4*/ 	.word	0x05000013


	//   ....[72]....
        /*01b8*/ 	.word	0x05000013


	//   ....[73]....
        /*01bc*/ 	.word	0x05000013


	//   ....[74]....
        /*01c0*/ 	.word	0x05000013


	//   ....[75]....
        /*01c4*/ 	.word	0x05000013


	//   ....[76]....
        /*01c8*/ 	.word	0x05000013


	//   ....[77]....
        /*01cc*/ 	.word	0x05000013


	//   ....[78]....
        /*01d0*/ 	.word	0x05000013


	//   ....[79]....
        /*01d4*/ 	.word	0x05000013


	//   ....[80]....
        /*01d8*/ 	.word	0x05000013


	//   ....[81]....
        /*01dc*/ 	.word	0x05000013


	//   ....[82]....
        /*01e0*/ 	.word	0x05000013


	//   ....[83]....
        /*01e4*/ 	.word	0x05000013


	//   ....[84]....
        /*01e8*/ 	.word	0x05000013


	//   ....[85]....
        /*01ec*/ 	.word	0x05000013


	//   ....[86]....
        /*01f0*/ 	.word	0x05000013


	//   ....[87]....
        /*01f4*/ 	.word	0x05000013


	//   ....[88]....
        /*01f8*/ 	.word	0x05000013


	//   ....[89]....
        /*01fc*/ 	.word	0x05000013


	//   ....[90]....
        /*0200*/ 	.word	0x05000013


	//   ....[91]....
        /*0204*/ 	.word	0x05000013


	//   ....[92]....
        /*0208*/ 	.word	0x05000013


	//   ....[93]....
        /*020c*/ 	.word	0x05000013


	//   ....[94]....
        /*0210*/ 	.word	0x05000013


	//   ....[95]....
        /*0214*/ 	.word	0x05000013


	//----- nvinfo : EIATTR_COOP_GROUP_INSTR_OFFSETS
	.align		4
.L_130:
        /*0218*/ 	.byte	0x04, 0x28
        /*021a*/ 	.short	(.L_132 - .L_131)


	//   ....[0]....
.L_131:
        /*021c*/ 	.word	0x00000510


	//   ....[1]....
        /*0220*/ 	.word	0x000006d0


	//   ....[2]....
        /*0224*/ 	.word	0x000006f0


	//   ....[3]....
        /*0228*/ 	.word	0x00000710


	//   ....[4]....
        /*022c*/ 	.word	0x00000730


	//   ....[5]....
        /*0230*/ 	.word	0x00000750


	//   ....[6]....
        /*0234*/ 	.word	0x00000b40


	//   ....[7]....
        /*0238*/ 	.word	0x00000b60


	//   ....[8]....
        /*023c*/ 	.word	0x00000b80


	//   ....[9]....
        /*0240*/ 	.word	0x00000ba0


	//   ....[10]....
        /*0244*/ 	.word	0x00000bc0


	//   ....[11]....
        /*0248*/ 	.word	0x00000f70


	//   ....[12]....
        /*024c*/ 	.word	0x00001140


	//   ....[13]....
        /*0250*/ 	.word	0x000011a0


	//   ....[14]....
        /*0254*/ 	.word	0x00001250


	//   ....[15]....
        /*0258*/ 	.word	0x000012a0


	//   ....[16]....
        /*025c*/ 	.word	0x000012f0


	//   ....[17]....
        /*0260*/ 	.word	0x00001340


	//   ....[18]....
        /*0264*/ 	.word	0x00001380


	//   ....[19]....
        /*0268*/ 	.word	0x00001390


	//   ....[20]....
        /*026c*/ 	.word	0x00001470


	//   ....[21]....
        /*0270*/ 	.word	0x00001640


	//   ....[22]....
        /*0274*/ 	.word	0x00001690


	//   ....[23]....
        /*0278*/ 	.word	0x000016f0


	//   ....[24]....
        /*027c*/ 	.word	0x00001750


	//   ....[25]....
        /*0280*/ 	.word	0x00001790


	//   ....[26]....
        /*0284*/ 	.word	0x000017d0


	//   ....[27]....
        /*0288*/ 	.word	0x00001810


	//   ....[28]....
        /*028c*/ 	.word	0x00001820


	//   ....[29]....
        /*0290*/ 	.word	0x00001c30


	//   ....[30]....
        /*0294*/ 	.word	0x00002710


	//   ....[31]....
        /*0298*/ 	.word	0x000028d0


	//   ....[32]....
        /*029c*/ 	.word	0x000028f0


	//   ....[33]....
        /*02a0*/ 	.word	0x00002910


	//   ....[34]....
        /*02a4*/ 	.word	0x00002930


	//   ....[35]....
        /*02a8*/ 	.word	0x00002950


	//   ....[36]....
        /*02ac*/ 	.word	0x00002ce0


	//   ....[37]....
        /*02b0*/ 	.word	0x00002d00


	//   ....[38]....
        /*02b4*/ 	.word	0x00002d20


	//   ....[39]....
        /*02b8*/ 	.word	0x00002d40


	//   ....[40]....
        /*02bc*/ 	.word	0x00002d60


	//   ....[41]....
        /*02c0*/ 	.word	0x00003120


	//   ....[42]....
        /*02c4*/ 	.word	0x000032f0


	//   ....[43]....
        /*02c8*/ 	.word	0x00003350


	//   ....[44]....
        /*02cc*/ 	.word	0x000033c0


	//   ....[45]....
        /*02d0*/ 	.word	0x00003430


	//   ....[46]....
        /*02d4*/ 	.word	0x00003480


	//   ....[47]....
        /*02d8*/ 	.word	0x000034d0


	//   ....[48]....
        /*02dc*/ 	.word	0x00003530


	//   ....[49]....
        /*02e0*/ 	.word	0x00003540


	//   ....[50]....
        /*02e4*/ 	.word	0x00003620


	//   ....[51]....
        /*02e8*/ 	.word	0x000037f0


	//   ....[52]....
        /*02ec*/ 	.word	0x00003840


	//   ....[53]....
        /*02f0*/ 	.word	0x000038b0


	//   ....[54]....
        /*02f4*/ 	.word	0x00003910


	//   ....[55]....
        /*02f8*/ 	.word	0x00003960


	//   ....[56]....
        /*02fc*/ 	.word	0x000039c0


	//   ....[57]....
        /*0300*/ 	.word	0x00003a00


	//   ....[58]....
        /*0304*/ 	.word	0x00003a10


	//   ....[59]....
        /*0308*/ 	.word	0x00003e90


	//   ....[60]....
        /*030c*/ 	.word	0x000044a0


	//   ....[61]....
        /*0310*/ 	.word	0x00004520


	//   ....[62]....
        /*0314*/ 	.word	0x000045b0


	//   ....[63]....
        /*0318*/ 	.word	0x000046b0


	//   ....[64]....
        /*031c*/ 	.word	0x00004750


	//   ....[65]....
        /*0320*/ 	.word	0x000047e0


	//   ....[66]....
        /*0324*/ 	.word	0x00004860


	//   ....[67]....
        /*0328*/ 	.word	0x000048e0


	//   ....[68]....
        /*032c*/ 	.word	0x00004910


	//   ....[69]....
        /*0330*/ 	.word	0x000049b0


	//   ....[70]....
        /*0334*/ 	.word	0x00004a30


	//   ....[71]....
        /*0338*/ 	.word	0x00004ab0


	//   ....[72]....
        /*033c*/ 	.word	0x00004b70


	//   ....[73]....
        /*0340*/ 	.word	0x00004c00


	//   ....[74]....
        /*0344*/ 	.word	0x00004c80


	//   ....[75]....
        /*0348*/ 	.word	0x00004d00


	//   ....[76]....
        /*034c*/ 	.word	0x00004d80


	//   ....[77]....
        /*0350*/ 	.word	0x00004db0


	//   ....[78]....
        /*0354*/ 	.word	0x00004e50


	//   ....[79]....
        /*0358*/ 	.word	0x00004ed0


	//   ....[80]....
        /*035c*/ 	.word	0x00004f60


	//   ....[81]....
        /*0360*/ 	.word	0x00005030


	//   ....[82]....
        /*0364*/ 	.word	0x000050d0


	//   ....[83]....
        /*0368*/ 	.word	0x00005160


	//   ....[84]....
        /*036c*/ 	.word	0x000051e0


	//   ....[85]....
        /*0370*/ 	.word	0x00005280


	//   ....[86]....
        /*0374*/ 	.word	0x000052b0


	//   ....[87]....
        /*0378*/ 	.word	0x00005370


	//   ....[88]....
        /*037c*/ 	.word	0x000053f0


	//   ....[89]....
        /*0380*/ 	.word	0x00005470


	//   ....[90]....
        /*0384*/ 	.word	0x00005530


	//   ....[91]....
        /*0388*/ 	.word	0x000055d0


	//   ....[92]....
        /*038c*/ 	.word	0x00005660


	//   ....[93]....
        /*0390*/ 	.word	0x000056f0


	//   ....[94]....
        /*0394*/ 	.word	0x00005760


	//   ....[95]....
        /*0398*/ 	.word	0x000057e0


	//----- nvinfo : EIATTR_VRC_CTA_INIT_COUNT
	.align		4
.L_132:
        /*039c*/ 	.byte	0x02, 0x4a
	.zero		1
	.zero		1


	//----- nvinfo : EIATTR_EXIT_INSTR_OFFSETS
	.align		4
        /*03a0*/ 	.byte	0x04, 0x1c
        /*03a2*/ 	.short	(.L_134 - .L_133)


	//   ....[0]....
.L_133:
        /*03a4*/ 	.word	0x00001f00


	//   ....[1]....
        /*03a8*/ 	.word	0x00001f20


	//   ....[2]....
        /*03ac*/ 	.word	0x00004430


	//   ....[3]....
        /*03b0*/ 	.word	0x00004450


	//----- nvinfo : EIATTR_MAX_THREADS
	.align		4
.L_134:
        /*03b4*/ 	.byte	0x04, 0x05
        /*03b6*/ 	.short	(.L_136 - .L_135)
.L_135:
        /*03b8*/ 	.word	0x00000180
        /*03bc*/ 	.word	0x00000001
        /*03c0*/ 	.word	0x00000001


	//----- nvinfo : EIATTR_CRS_STACK_SIZE
	.align		4
.L_136:
        /*03c4*/ 	.byte	0x04, 0x1e
        /*03c6*/ 	.short	(.L_138 - .L_137)
.L_137:
        /*03c8*/ 	.word	0x00000000


	//----- nvinfo : EIATTR_CBANK_PARAM_SIZE
	.align		4
.L_138:
        /*03cc*/ 	.byte	0x03, 0x19
        /*03ce*/ 	.short	0x0034


	//----- nvinfo : EIATTR_PARAM_CBANK
	.align		4
        /*03d0*/ 	.byte	0x04, 0x0a
        /*03d2*/ 	.short	(.L_140 - .L_139)
	.align		4
.L_139:
        /*03d4*/ 	.word	index@(.nv.constant0._ZN3cub18CUB_300001_SM_10006detail4scan16DeviceScanKernelINS2_10policy_hubIiiijN4cuda3std3__44plusIvEEE10Policy1000EPiSC_NS0_13ScanTileStateIiLb1EEES9_NS1_10InputValueIiSC_EEjiLb0EiEEvT0_T1_T2_iT3_T4_T5_)
        /*03d8*/ 	.short	0x0380
        /*03da*/ 	.short	0x0034


	//----- nvinfo : EIATTR_SW_WAR
	.align		4
.L_140:
        /*03dc*/ 	.byte	0x04, 0x36
        /*03de*/ 	.short	(.L_142 - .L_141)
.L_141:
        /*03e0*/ 	.word	0x00000008
.L_142:


//--------------------- .nv.info._ZN3cub18CUB_300001_SM_10006detail4scan20DeviceScanInitKernelINS0_13ScanTileStateIiLb1EEEEEvT_i --------------------------
	.section	.nv.info._ZN3cub18CUB_300001_SM_10006detail4scan20DeviceScanInitKernelINS0_13ScanTileStateIiLb1EEEEEvT_i,"",@"SHT_CUDA_INFO"
	.sectionflags	@""
	.align	4


	//----- nvinfo : EIATTR_CUDA_API_VERSION
	.align		4
        /*0000*/ 	.byte	0x04, 0x37
        /*0002*/ 	.short	(.L_144 - .L_143)
.L_143:
        /*0004*/ 	.word	0x00000082


	//----- nvinfo : EIATTR_KPARAM_INFO
	.align		4
.L_144:
        /*0008*/ 	.byte	0x04, 0x17
        /*000a*/ 	.short	(.L_146 - .L_145)
.L_145:
        /*000c*/ 	.word	0x00000000
        /*0010*/ 	.short	0x0001
        /*0012*/ 	.short	0x0008
        /*0014*/ 	.byte	0x00, 0xf0, 0x11, 0x00


	//----- nvinfo : EIATTR_KPARAM_INFO
	.align		4
.L_146:
        /*0018*/ 	.byte	0x04, 0x17
        /*001a*/ 	.short	(.L_148 - .L_147)
.L_147:
        /*001c*/ 	.word	0x00000000
        /*0020*/ 	.short	0x0000
        /*0022*/ 	.short	0x0000
        /*0024*/ 	.byte	0x00, 0xf0, 0x21, 0x00


	//----- nvinfo : EIATTR_SPARSE_MMA_MASK
	.align		4
.L_148:
        /*0028*/ 	.byte	0x03, 0x50
        /*002a*/ 	.short	0x0000


	//----- nvinfo : EIATTR_MAXREG_COUNT
	.align		4
        /*002c*/ 	.byte	0x03, 0x1b
        /*002e*/ 	.short	0x00ff


	//----- nvinfo : EIATTR_MERCURY_ISA_VERSION
	.align		4
        /*0030*/ 	.byte	0x03, 0x5f
        /*0032*/ 	.short	0x0101


	//----- nvinfo : EIATTR_VRC_CTA_INIT_COUNT
	.align		4
        /*0034*/ 	.byte	0x02, 0x4a
	.zero		1
	.zero		1


	//----- nvinfo : EIATTR_EXIT_INSTR_OFFSETS
	.align		4
        /*0038*/ 	.byte	0x04, 0x1c
        /*003a*/ 	.short	(.L_150 - .L_149)


	//   ....[0]....
.L_149:
        /*003c*/ 	.word	0x000000f0


	//   ....[1]....
        /*0040*/ 	.word	0x00000130


	//----- nvinfo : EIATTR_CBANK_PARAM_SIZE
	.align		4
.L_150:
        /*0044*/ 	.byte	0x03, 0x19
        /*0046*/ 	.short	0x000c


	//----- nvinfo : EIATTR_PARAM_CBANK
	.align		4
        /*0048*/ 	.byte	0x04, 0x0a
        /*004a*/ 	.short	(.L_152 - .L_151)
	.align		4
.L_151:
        /*004c*/ 	.word	index@(.nv.constant0._ZN3cub18CUB_300001_SM_10006detail4scan20DeviceScanInitKernelINS0_13ScanTileStateIiLb1EEEEEvT_i)
        /*0050*/ 	.short	0x0380
        /*0052*/ 	.short	0x000c


	//----- nvinfo : EIATTR_SW_WAR
	.align		4
.L_152:
        /*0054*/ 	.byte	0x04, 0x36
        /*0056*/ 	.short	(.L_154 - .L_153)
.L_153:
        /*0058*/ 	.word	0x00000008
.L_154:


//--------------------- .nv.info._ZN3cub18CUB_300001_SM_10006detail11EmptyKernelIvEEvv --------------------------
	.section	.nv.info._ZN3cub18CUB_300001_SM_10006detail11EmptyKernelIvEEvv,"",@"SHT_CUDA_INFO"
	.sectionflags	@""
	.align	4


	//----- nvinfo : EIATTR_CUDA_API_VERSION
	.align		4
        /*0000*/ 	.byte	0x04, 0x37
        /*0002*/ 	.short	(.L_156 - .L_155)
.L_155:
        /*0004*/ 	.word	0x00000082


	//----- nvinfo : EIATTR_SPARSE_MMA_MASK
	.align		4
.L_156:
        /*0008*/ 	.byte	0x03, 0x50
        /*000a*/ 	.short	0x0000


	//----- nvinfo : EIATTR_MAXREG_COUNT
	.align		4
        /*000c*/ 	.byte	0x03, 0x1b
        /*000e*/ 	.short	0x00ff


	//----- nvinfo : EIATTR_MERCURY_ISA_VERSION
	.align		4
        /*0010*/ 	.byte	0x03, 0x5f
        /*0012*/ 	.short	0x0101


	//----- nvinfo : EIATTR_VRC_CTA_INIT_COUNT
	.align		4
        /*0014*/ 	.byte	0x02, 0x4a
	.zero		1
	.zero		1


	//----- nvinfo : EIATTR_EXIT_INSTR_OFFSETS
	.align		4
        /*0018*/ 	.byte	0x04, 0x1c
        /*001a*/ 	.short	(.L_158 - .L_157)


	//   ....[0]....
.L_157:
        /*001c*/ 	.word	0x00000010


	//----- nvinfo : EIATTR_SW_WAR
	.align		4
.L_158:
        /*0020*/ 	.byte	0x04, 0x36
        /*0022*/ 	.short	(.L_160 - .L_159)
.L_159:
        /*0024*/ 	.word	0x00000008
.L_160:


//--------------------- .nv.info._Z11kernel_permPiS_S_ii --------------------------
	.section	.nv.info._Z11kernel_permPiS_S_ii,"",@"SHT_CUDA_INFO"
	.sectionflags	@""
	.align	4


	//----- nvinfo : EIATTR_CUDA_API_VERSION
	.align		4
        /*0000*/ 	.byte	0x04, 0x37
        /*0002*/ 	.short	(.L_162 - .L_161)
.L_161:
        /*0004*/ 	.word	0x00000082


	//----- nvinfo : EIATTR_KPARAM_INFO
	.align		4
.L_162:
        /*0008*/ 	.byte	0x04, 0x17
        /*000a*/ 	.short	(.L_164 - .L_163)
.L_163:
        /*000c*/ 	.word	0x00000000
        /*0010*/ 	.short	0x0004
        /*0012*/ 	.short	0x001c
        /*0014*/ 	.byte	0x00, 0xf0, 0x11, 0x00


	//----- nvinfo : EIATTR_KPARAM_INFO
	.align		4
.L_164:
        /*0018*/ 	.byte	0x04, 0x17
        /*001a*/ 	.short	(.L_166 - .L_165)
.L_165:
        /*001c*/ 	.word	0x00000000
        /*0020*/ 	.short	0x0003
        /*0022*/ 	.short	0x0018
        /*0024*/ 	.byte	0x00, 0xf0, 0x11, 0x00


	//----- nvinfo : EIATTR_KPARAM_INFO
	.align		4
.L_166:
        /*0028*/ 	.byte	0x04, 0x17
        /*002a*/ 	.short	(.L_168 - .L_167)
.L_167:
        /*002c*/ 	.word	0x00000000
        /*0030*/ 	.short	0x0002
        /*0032*/ 	.short	0x0010
        /*0034*/ 	.byte	0x00, 0xf5, 0x21, 0x00


	//----- nvinfo : EIATTR_KPARAM_INFO
	.align		4
.L_168:
        /*0038*/ 	.byte	0x04, 0x17
        /*003a*/ 	.short	(.L_170 - .L_169)
.L_169:
        /*003c*/ 	.word	0x00000000
        /*0040*/ 	.short	0x0001
        /*0042*/ 	.short	0x0008
        /*0044*/ 	.byte	0x00, 0xf5, 0x21, 0x00


	//----- nvinfo : EIATTR_KPARAM_INFO
	.align		4
.L_170:
        /*0048*/ 	.byte	0x04, 0x17
        /*004a*/ 	.short	(.L_172 - .L_171)
.L_171:
        /*004c*/ 	.word	0x00000000
        /*0050*/ 	.short	0x0000
        /*0052*/ 	.short	0x0000
        /*0054*/ 	.byte	0x00, 0xf5, 0x21, 0x00


	//----- nvinfo : EIATTR_SPARSE_MMA_MASK
	.align		4
.L_172:
        /*0058*/ 	.byte	0x03, 0x50
        /*005a*/ 	.short	0x0000


	//----- nvinfo : EIATTR_MAXREG_COUNT
	.align		4
        /*005c*/ 	.byte	0x03, 0x1b
        /*005e*/ 	.short	0x00ff


	//----- nvinfo : EIATTR_MERCURY_ISA_VERSION
	.align		4
        /*0060*/ 	.byte	0x03, 0x5f
        /*0062*/ 	.short	0x0101


	//----- nvinfo : EIATTR_VRC_CTA_INIT_COUNT
	.align		4
        /*0064*/ 	.byte	0x02, 0x4a
	.zero		1
	.zero		1


	//----- nvinfo : EIATTR_EXIT_INSTR_OFFSETS
	.align		4
        /*0068*/ 	.byte	0x04, 0x1c
        /*006a*/ 	.short	(.L_174 - .L_173)


	//   ....[0]....
.L_173:
        /*006c*/ 	.word	0x00000070


	//   ....[1]....
        /*0070*/ 	.word	0x00000270


	//----- nvinfo : EIATTR_CRS_STACK_SIZE
	.align		4
.L_174:
        /*0074*/ 	.byte	0x04, 0x1e
        /*0076*/ 	.short	(.L_176 - .L_175)
.L_175:
        /*0078*/ 	.word	0x00000000


	//----- nvinfo : EIATTR_CBANK_PARAM_SIZE
	.align		4
.L_176:
        /*007c*/ 	.byte	0x03, 0x19
        /*007e*/ 	.short	0x0020


	//----- nvinfo : EIATTR_PARAM_CBANK
	.align		4
        /*0080*/ 	.byte	0x04, 0x0a
        /*0082*/ 	.short	(.L_178 - .L_177)
	.align		4
.L_177:
        /*0084*/ 	.word	index@(.nv.constant0._Z11kernel_permPiS_S_ii)
        /*0088*/ 	.short	0x0380
        /*008a*/ 	.short	0x0020


	//----- nvinfo : EIATTR_SW_WAR
	.align		4
.L_178:
        /*008c*/ 	.byte	0x04, 0x36
        /*008e*/ 	.short	(.L_180 - .L_179)
.L_179:
        /*0090*/ 	.word	0x00000008
.L_180:


//--------------------- .nv.info._Z12kernel_radixPiS_ii --------------------------
	.section	.nv.info._Z12kernel_radixPiS_ii,"",@"SHT_CUDA_INFO"
	.sectionflags	@""
	.align	4


	//----- nvinfo : EIATTR_CUDA_API_VERSION
	.align		4
        /*0000*/ 	.byte	0x04, 0x37
        /*0002*/ 	.short	(.L_182 - .L_181)
.L_181:
        /*0004*/ 	.word	0x00000082


	//----- nvinfo : EIATTR_KPARAM_INFO
	.align		4
.L_182:
        /*0008*/ 	.byte	0x04, 0x17
        /*000a*/ 	.short	(.L_184 - .L_183)
.L_183:
        /*000c*/ 	.word	0x00000000
        /*0010*/ 	.short	0x0003
        /*0012*/ 	.short	0x0014
        /*0014*/ 	.byte	0x00, 0xf0, 0x11, 0x00


	//----- nvinfo : EIATTR_KPARAM_INFO
	.align		4
.L_184:
        /*0018*/ 	.byte	0x04, 0x17
        /*001a*/ 	.short	(.L_186 - .L_185)
.L_185:
        /*001c*/ 	.word	0x00000000
        /*0020*/ 	.short	0x0002
        /*0022*/ 	.short	0x0010
        /*0024*/ 	.byte	0x00, 0xf0, 0x11, 0x00


	//----- nvinfo : EIATTR_KPARAM_INFO
	.align		4
.L_186:
        /*0028*/ 	.byte	0x04, 0x17
        /*002a*/ 	.short	(.L_188 - .L_187)
.L_187:
        /*002c*/ 	.word	0x00000000
        /*0030*/ 	.short	0x0001
        /*0032*/ 	.short	0x0008
        /*0034*/ 	.byte	0x00, 0xf5, 0x21, 0x00


	//----- nvinfo : EIATTR_KPARAM_INFO
	.align		4
.L_188:
        /*0038*/ 	.byte	0x04, 0x17
        /*003a*/ 	.short	(.L_190 - .L_189)
.L_189:
        /*003c*/ 	.word	0x00000000
        /*0040*/ 	.short	0x0000
        /*0042*/ 	.short	0x0000
        /*0044*/ 	.byte	0x00, 0xf5, 0x21, 0x00


	//----- nvinfo : EIATTR_SPARSE_MMA_MASK
	.align		4
.L_190:
        /*0048*/ 	.byte	0x03, 0x50
        /*004a*/ 	.short	0x0000


	//----- nvinfo : EIATTR_MAXREG_COUNT
	.align		4
        /*004c*/ 	.byte	0x03, 0x1b
        /*004e*/ 	.short	0x00ff


	//----- nvinfo : EIATTR_MERCURY_ISA_VERSION
	.align		4
        /*0050*/ 	.byte	0x03, 0x5f
        /*0052*/ 	.short	0x0101


	//----- nvinfo : EIATTR_VRC_CTA_INIT_COUNT
	.align		4
        /*0054*/ 	.byte	0x02, 0x4a
	.zero		1
	.zero		1


	//----- nvinfo : EIATTR_EXIT_INSTR_OFFSETS
	.align		4
        /*0058*/ 	.byte	0x04, 0x1c
        /*005a*/ 	.short	(.L_192 - .L_191)


	//   ....[0]....
.L_191:
        /*005c*/ 	.word	0x00000090


	//   ....[1]....
        /*0060*/ 	.word	0x000003c0


	//   ....[2]....
        /*0064*/ 	.word	0x00000580


	//----- nvinfo : EIATTR_CRS_STACK_SIZE
	.align		4
.L_192:
        /*0068*/ 	.byte	0x04, 0x1e
        /*006a*/ 	.short	(.L_194 - .L_193)
.L_193:
        /*006c*/ 	.word	0x00000000


	//----- nvinfo : EIATTR_CBANK_PARAM_SIZE
	.align		4
.L_194:
        /*0070*/ 	.byte	0x03, 0x19
        /*0072*/ 	.short	0x0018


	//----- nvinfo : EIATTR_PARAM_CBANK
	.align		4
        /*0074*/ 	.byte	0x04, 0x0a
        /*0076*/ 	.short	(.L_196 - .L_195)
	.align		4
.L_195:
        /*0078*/ 	.word	index@(.nv.constant0._Z12kernel_radixPiS_ii)
        /*007c*/ 	.short	0x0380
        /*007e*/ 	.short	0x0018


	//----- nvinfo : EIATTR_SW_WAR
	.align		4
.L_196:
        /*0080*/ 	.byte	0x04, 0x36
        /*0082*/ 	.short	(.L_198 - .L_197)
.L_197:
        /*0084*/ 	.word	0x00000008
.L_198:


//--------------------- .nv.callgraph             --------------------------
	.section	.nv.callgraph,"",@"SHT_CUDA_CALLGRAPH"
	.align	4
	.sectionentsize	8
	.align		4
        /*0000*/ 	.word	0x00000000
	.align		4
        /*0004*/ 	.word	0xffffffff
	.align		4
        /*0008*/ 	.word	0x00000000
	.align		4
        /*000c*/ 	.word	0xfffffffe
	.align		4
        /*0010*/ 	.word	0x00000000
	.align		4
        /*0014*/ 	.word	0xfffffffd
	.align		4
        /*0018*/ 	.word	0x00000000
	.align		4
        /*001c*/ 	.word	0xfffffffc


//--------------------- .nv.constant4             --------------------------
	.section	.nv.constant4,"a",@progbits
	.align	8
	.align		8
.nv.constant4:
        /*0000*/ 	.dword	_ZN34_INTERNAL_3c59e2e2_4_k_cu_20703c6b4cuda3std3__45__cpo5beginE
	.align		8
        /*0008*/ 	.dword	_ZN34_INTERNAL_3c59e2e2_4_k_cu_20703c6b4cuda3std3__45__cpo3endE
	.align		8
        /*0010*/ 	.dword	_ZN34_INTERNAL_3c59e2e2_4_k_cu_20703c6b4cuda3std3__45__cpo6cbeginE
	.align		8
        /*0018*/ 	.dword	_ZN34_INTERNAL_3c59e2e2_4_k_cu_20703c6b4cuda3std3__45__cpo4cendE
	.align		8
        /*0020*/ 	.dword	_ZN34_INTERNAL_3c59e2e2_4_k_cu_20703c6b4cuda3std3__45__cpo6rbeginE
	.align		8
        /*0028*/ 	.dword	_ZN34_INTERNAL_3c59e2e2_4_k_cu_20703c6b4cuda3std3__45__cpo4rendE
	.align		8
        /*0030*/ 	.dword	_ZN34_INTERNAL_3c59e2e2_4_k_cu_20703c6b4cuda3std3__45__cpo7crbeginE
	.align		8
        /*0038*/ 	.dword	_ZN34_INTERNAL_3c59e2e2_4_k_cu_20703c6b4cuda3std3__45__cpo5crendE
	.align		8
        /*0040*/ 	.dword	_ZN34_INTERNAL_3c59e2e2_4_k_cu_20703c6b4cuda3std3__436_GLOBAL__N__3c59e2e2_4_k_cu_20703c6b6ignoreE
	.align		8
        /*0048*/ 	.dword	_ZN34_INTERNAL_3c59e2e2_4_k_cu_20703c6b4cuda3std3__419piecewise_constructE
	.align		8
        /*0050*/ 	.dword	_ZN34_INTERNAL_3c59e2e2_4_k_cu_20703c6b4cuda3std3__48in_placeE
	.align		8
        /*0058*/ 	.dword	_ZN34_INTERNAL_3c59e2e2_4_k_cu_20703c6b4cuda3std3__420unreachable_sentinelE
	.align		8
        /*0060*/ 	.dword	_ZN34_INTERNAL_3c59e2e2_4_k_cu_20703c6b4cuda3std3__47nulloptE
	.align		8
        /*0068*/ 	.dword	_ZN34_INTERNAL_3c59e2e2_4_k_cu_20703c6b4cuda3std3__48unexpectE
	.align		8
        /*0070*/ 	.dword	_ZN34_INTERNAL_3c59e2e2_4_k_cu_20703c6b4cuda3std6ranges3__45__cpo4swapE
	.align		8
        /*0078*/ 	.dword	_ZN34_INTERNAL_3c59e2e2_4_k_cu_20703c6b4cuda3std6ranges3__45__cpo9iter_moveE
	.align		8
        /*0080*/ 	.dword	_ZN34_INTERNAL_3c59e2e2_4_k_cu_20703c6b4cuda3std6ranges3__45__cpo5beginE
	.align		8
        /*0088*/ 	.dword	_ZN34_INTERNAL_3c59e2e2_4_k_cu_20703c6b4cuda3std6ranges3__45__cpo3endE
	.align		8
        /*0090*/ 	.dword	_ZN34_INTERNAL_3c59e2e2_4_k_cu_20703c6b4cuda3std6ranges3__45__cpo6cbeginE
	.align		8
        /*0098*/ 	.dword	_ZN34_INTERNAL_3c59e2e2_4_k_cu_20703c6b4cuda3std6ranges3__45__cpo4cendE
	.align		8
        /*00a0*/ 	.dword	_ZN34_INTERNAL_3c59e2e2_4_k_cu_20703c6b4cuda3std6ranges3__45__cpo7advanceE
	.align		8
        /*00a8*/ 	.dword	_ZN34_INTERNAL_3c59e2e2_4_k_cu_20703c6b4cuda3std6ranges3__45__cpo9iter_swapE
	.align		8
        /*00b0*/ 	.dword	_ZN34_INTERNAL_3c59e2e2_4_k_cu_20703c6b4cuda3std6ranges3__45__cpo4nextE
	.align		8
        /*00b8*/ 	.dword	_ZN34_INTERNAL_3c59e2e2_4_k_cu_20703c6b4cuda3std6ranges3__45__cpo4prevE
	.align		8
        /*00c0*/ 	.dword	_ZN34_INTERNAL_3c59e2e2_4_k_cu_20703c6b4cuda3std6ranges3__45__cpo4dataE
	.align		8
        /*00c8*/ 	.dword	_ZN34_INTERNAL_3c59e2e2_4_k_cu_20703c6b4cuda3std6ranges3__45__cpo5cdataE
	.align		8
        /*00d0*/ 	.dword	_ZN34_INTERNAL_3c59e2e2_4_k_cu_20703c6b4cuda3std6ranges3__45__cpo4sizeE
	.align		8
        /*00d8*/ 	.dword	_ZN34_INTERNAL_3c59e2e2_4_k_cu_20703c6b4cuda3std6ranges3__45__cpo5ssizeE
	.align		8
        /*00e0*/ 	.dword	_ZN34_INTERNAL_3c59e2e2_4_k_cu_20703c6b4cuda3std6ranges3__45__cpo8distanceE
	.align		8
        /*00e8*/ 	.dword	_ZN34_INTERNAL_3c59e2e2_4_k_cu_20703c6b6thrust24THRUST_300001_SM_1000_NS8cuda_cub3parE
	.align		8
        /*00f0*/ 	.dword	_ZN34_INTERNAL_3c59e2e2_4_k_cu_20703c6b6thrust24THRUST_300001_SM_1000_NS8cuda_cub10par_nosyncE
	.align		8
        /*00f8*/ 	.dword	_ZN34_INTERNAL_3c59e2e2_4_k_cu_20703c6b6thrust24THRUST_300001_SM_1000_NS6system6detail10sequential3seqE
	.align		8
        /*0100*/ 	.dword	_ZN34_INTERNAL_3c59e2e2_4_k_cu_20703c6b6thrust24THRUST_300001_SM_1000_NS6system3cpp3parE
	.align		8
        /*0108*/ 	.dword	_ZN34_INTERNAL_3c59e2e2_4_k_cu_20703c6b6thrust24THRUST_300001_SM_1000_NS12placeholders2_1E
	.align		8
        /*0110*/ 	.dword	_ZN34_INTERNAL_3c59e2e2_4_k_cu_20703c6b6thrust24THRUST_300001_SM_1000_NS12placeholders2_2E
	.align		8
        /*0118*/ 	.dword	_ZN34_INTERNAL_3c59e2e2_4_k_cu_20703c6b6thrust24THRUST_300001_SM_1000_NS12placeholders2_3E
	.align		8
        /*0120*/ 	.dword	_ZN34_INTERNAL_3c59e2e2_4_k_cu_20703c6b6thrust24THRUST_300001_SM_1000_NS12placeholders2_4E
	.align		8
        /*0128*/ 	.dword	_ZN34_INTERNAL_3c59e2e2_4_k_cu_20703c6b6thrust24THRUST_300001_SM_1000_NS12placeholders2_5E
	.align		8
        /*0130*/ 	.dword	_ZN34_INTERNAL_3c59e2e2_4_k_cu_20703c6b6thrust24THRUST_300001_SM_1000_NS12placeholders2_6E
	.align		8
        /*0138*/ 	.dword	_ZN34_INTERNAL_3c59e2e2_4_k_cu_20703c6b6thrust24THRUST_300001_SM_1000_NS12placeholders2_7E
	.align		8
        /*0140*/ 	.dword	_ZN34_INTERNAL_3c59e2e2_4_k_cu_20703c6b6thrust24THRUST_300001_SM_1000_NS12placeholders2_8E
	.align		8
        /*0148*/ 	.dword	_ZN34_INTERNAL_3c59e2e2_4_k_cu_20703c6b6thrust24THRUST_300001_SM_1000_NS12placeholders2_9E
	.align		8
        /*0150*/ 	.dword	_ZN34_INTERNAL_3c59e2e2_4_k_cu_20703c6b6thrust24THRUST_300001_SM_1000_NS12placeholders3_10E
	.align		8
        /*0158*/ 	.dword	_ZN34_INTERNAL_3c59e2e2_4_k_cu_20703c6b6thrust24THRUST_300001_SM_1000_NS3seqE
	.align		8
        /*0160*/ 	.dword	_ZN34_INTERNAL_3c59e2e2_4_k_cu_20703c6b6thrust24THRUST_300001_SM_1000_NS6deviceE


//--------------------- .text._ZN3cub18CUB_300001_SM_10006detail4scan16DeviceScanKernelINS2_10policy_hubIiiimN4cuda3std3__44plusIvEEE10Policy1000EPiSC_NS0_13ScanTileStateIiLb1EEES9_NS1_10InputValueIiSC_EEmiLb0EiEEvT0_T1_T2_iT3_T4_T5_ --------------------------
	.section	.text._ZN3cub18CUB_300001_SM_10006detail4scan16DeviceScanKernelINS2_10policy_hubIiiimN4cuda3std3__44plusIvEEE10Policy1000EPiSC_NS0_13ScanTileStateIiLb1EEES9_NS1_10InputValueIiSC_EEmiLb0EiEEvT0_T1_T2_iT3_T4_T5_,"ax",@progbits
	.align	128
        .global         _ZN3cub18CUB_300001_SM_10006detail4scan16DeviceScanKernelINS2_10policy_hubIiiimN4cuda3std3__44plusIvEEE10Policy1000EPiSC_NS0_13ScanTileStateIiLb1EEES9_NS1_10InputValueIiSC_EEmiLb0EiEEvT0_T1_T2_iT3_T4_T5_
        .type           _ZN3cub18CUB_300001_SM_10006detail4scan16DeviceScanKernelINS2_10policy_hubIiiimN4cuda3std3__44plusIvEEE10Policy1000EPiSC_NS0_13ScanTileStateIiLb1EEES9_NS1_10InputValueIiSC_EEmiLb0EiEEvT0_T1_T2_iT3_T4_T5_,@function
        .size           _ZN3cub18CUB_300001_SM_10006detail4scan16DeviceScanKernelINS2_10policy_hubIiiimN4cuda3std3__44plusIvEEE10Policy1000EPiSC_NS0_13ScanTileStateIiLb1EEES9_NS1_10InputValueIiSC_EEmiLb0EiEEvT0_T1_T2_iT3_T4_T5_,(.L_x_195 - _ZN3cub18CUB_300001_SM_10006detail4scan16DeviceScanKernelINS2_10policy_hubIiiimN4cuda3std3__44plusIvEEE10Policy1000EPiSC_NS0_13ScanTileStateIiLb1EEES9_NS1_10InputValueIiSC_EEmiLb0EiEEvT0_T1_T2_iT3_T4_T5_)
        .other          _ZN3cub18CUB_300001_SM_10006detail4scan16DeviceScanKernelINS2_10policy_hubIiiimN4cuda3std3__44plusIvEEE10Policy1000EPiSC_NS0_13ScanTileStateIiLb1EEES9_NS1_10InputValueIiSC_EEmiLb0EiEEvT0_T1_T2_iT3_T4_T5_,@"STO_CUDA_ENTRY STV_DEFAULT"
_ZN3cub18CUB_300001_SM_10006detail4scan16DeviceScanKernelINS2_10policy_hubIiiimN4cuda3std3__44plusIvEEE10Policy1000EPiSC_NS0_13ScanTileStateIiLb1EEES9_NS1_10InputValueIiSC_EEmiLb0EiEEvT0_T1_T2_iT3_T4_T5_:
.text._ZN3cub18CUB_300001_SM_10006detail4scan16DeviceScanKernelINS2_10policy_hubIiiimN4cuda3std3__44plusIvEEE10Policy1000EPiSC_NS0_13ScanTileStateIiLb1EEES9_NS1_10InputValueIiSC_EEmiLb0EiEEvT0_T1_T2_iT3_T4_T5_:
[----:B------:R-:W-:Y:S01]  /*0000*/  LDC R1, c[0x0][0x37c] ;  /* 0x0000df00ff017b82 */ /* 0x000fe20000000800 */
[----:B------:R-:W0:Y:S01]  /*0010*/  LDCU UR4, c[0x0][0x3a0] ;  /* 0x00007400ff0477ac */ /* 0x000e220008000800 */
[----:B------:R-:W1:Y:S06]  /*0020*/  LDCU.64 UR12, c[0x0][0x358] ;  /* 0x00006b00ff0c77ac */ /* 0x000e6c0008000a00 */
[----:B------:R-:W2:Y:S01]  /*0030*/  S2UR UR6, SR_CTAID.X ;  /* 0x00000000000679c3 */ /* 0x000ea20000002500 */
[----:B------:R-:W3:Y:S01]  /*0040*/  LDCU.64 UR8, c[0x0][0x3b0] ;  /* 0x00007600ff0877ac */ /* 0x000ee20008000a00 */
[----:B0-----:R-:W-:-:S06]  /*0050*/  UPRMT UR4, UR4, 0x7770, URZ ;  /* 0x0000777004047896 */ /* 0x001fcc00080000ff */
[----:B------:R-:W-:-:S05]  /*0060*/  ISETP.NE.AND P0, PT, RZ, UR4, PT ;  /* 0x00000004ff007c0c */ /* 0x000fca000bf05270 */
[----:B------:R-:W2:Y:S08]  /*0070*/  LDCU UR4, c[0x0][0x398] ;  /* 0x00007300ff0477ac */ /* 0x000eb00008000800 */
[----:B------:R-:W1:Y:S02]  /*0080*/  @P0 LDC.64 R2, c[0x0][0x3a8] ;  /* 0x0000ea00ff020b82 */ /* 0x000e640000000a00 */
[----:B-1----:R0:W5:Y:S01]  /*0090*/  @P0 LDG.E R38, desc[UR12][R2.64] ;  /* 0x0000000c02260981 */ /* 0x002162000c1e1900 */
[----:B--2---:R-:W-:-:S04]  /*00a0*/  UIADD3 UR6, UPT, UPT, UR6, UR4, URZ ;  /* 0x0000000406067290 */ /* 0x004fc8000fffe0ff */
[----:B------:R-:W-:-:S04]  /*00b0*/  UIMAD.WIDE UR10, UR6, 0x1ee0, URZ ;  /* 0x00001ee0060a78a5 */ /* 0x000fc8000f8e02ff */
[----:B---3--:R-:W-:-:S04]  /*00c0*/  UIADD3 UR7, UP0, UPT, -UR10, UR8, URZ ;  /* 0x000000080a077290 */ /* 0x008fc8000ff1e1ff */
[----:B------:R-:W-:Y:S02]  /*00d0*/  UIADD3.X UR4, UPT, UPT, ~UR11, UR9, URZ, UP0, !UPT ;  /* 0x000000090b047290 */ /* 0x000fe400087fe5ff */
[----:B------:R-:W-:-:S04]  /*00e0*/  UISETP.GE.U32.AND UP0, UPT, UR7, 0x1ee1, UPT ;  /* 0x00001ee10700788c */ /* 0x000fc8000bf06070 */
[----:B------:R-:W-:Y:S01]  /*00f0*/  UISETP.GE.U32.AND.EX UP0, UPT, UR4, URZ, UPT, UP0 ;  /* 0x000000ff0400728c */ /* 0x000fe2000bf06100 */
[----:B------:R-:W1:Y:S08]  /*0100*/  @!P0 LDC R38, c[0x0][0x3a8] ;  /* 0x0000ea00ff268b82 */ /* 0x000e700000000800 */
[----:B0-----:R-:W-:Y:S05]  /*0110*/  BRA.U !UP0, `(.L_x_0) ;  /* 0x0000001908f47547 */ /* 0x001fea000b800000 */
[----:B------:R-:W0:Y:S01]  /*0120*/  S2R R35, SR_TID.X ;  /* 0x0000000000237919 */ /* 0x000e220000002100 */
[----:B------:R-:W2:Y:S01]  /*0130*/  LDCU.64 UR4, c[0x0][0x380] ;  /* 0x00007000ff0477ac */ /* 0x000ea20008000a00 */
[C---:B0-----:R-:W-:Y:S02]  /*0140*/  LOP3.LUT R0, R35.reuse, 0x1f, RZ, 0xc0, !PT ;  /* 0x0000001f23007812 */ /* 0x041fe400078ec0ff */
[----:B------:R-:W-:-:S05]  /*0150*/  LOP3.LUT R3, R35, 0x3e0, RZ, 0xc0, !PT ;  /* 0x000003e023037812 */ /* 0x000fca00078ec0ff */
[----:B------:R-:W-:-:S05]  /*0160*/  IMAD R0, R3, 0x13, R0 ;  /* 0x0000001303007824 */ /* 0x000fca00078e0200 */
[----:B------:R-:W-:-:S05]  /*0170*/  IADD3 R0, P0, PT, R0, UR10, RZ ;  /* 0x0000000a00007c10 */ /* 0x000fca000ff1e0ff */
[----:B------:R-:W-:Y:S02]  /*0180*/  IMAD.X R3, RZ, RZ, UR11, P0 ;  /* 0x0000000bff037e24 */ /* 0x000fe400080e06ff */
[----:B------:R-:W-:-:S03]  /*0190*/  IMAD.SHL.U32 R31, R0, 0x4, RZ ;  /* 0x00000004001f7824 */ /* 0x000fc600078e00ff */
[----:B------:R-:W-:Y:S02]  /*01a0*/  SHF.L.U64.HI R30, R0, 0x2, R3 ;  /* 0x00000002001e7819 */ /* 0x000fe40000010203 */
[----:B--2---:R-:W-:-:S04]  /*01b0*/  IADD3 R2, P0, PT, R31, UR4, RZ ;  /* 0x000000041f027c10 */ /* 0x004fc8000ff1e0ff */
[----:B------:R-:W-:-:S05]  /*01c0*/  IADD3.X R3, PT, PT, R30, UR5, RZ, P0, !PT ;  /* 0x000000051e037c10 */ /* 0x000fca00087fe4ff */
[----:B------:R-:W2:Y:S04]  /*01d0*/  LD.E.STRONG.SM R5, desc[UR12][R2.64] ;  /* 0x0000000c02057980 */ /* 0x000ea8000c10b900 */
[----:B------:R-:W3:Y:S04]  /*01e0*/  LD.E.STRONG.SM R7, desc[UR12][R2.64+0x80] ;  /* 0x0000800c02077980 */ /* 0x000ee8000c10b900 */
[----:B------:R-:W4:Y:S04]  /*01f0*/  LD.E.STRONG.SM R9, desc[UR12][R2.64+0x100] ;  /* 0x0001000c02097980 */ /* 0x000f28000c10b900 */
        /* <DEDUP_REMOVED lines=15> */
[----:B------:R-:W4:Y:S01]  /*02f0*/  LD.E.STRONG.SM R6, desc[UR12][R2.64+0x900] ;  /* 0x0009000c02067980 */ /* 0x000f22000c10b900 */
[----:B------:R-:W0:Y:S01]  /*0300*/  S2UR UR5, SR_CgaCtaId ;  /* 0x00000000000579c3 */ /* 0x000e220000008800 */
[----:B------:R-:W-:Y:S01]  /*0310*/  SHF.R.U32.HI R36, RZ, 0x5, R35 ;  /* 0x00000005ff247819 */ /* 0x000fe20000011623 */
[----:B------:R-:W-:Y:S01]  /*0320*/  UMOV UR4, 0x400 ;  /* 0x0000040000047882 */ /* 0x000fe20000000000 */
[----:B------:R-:W1:Y:S01]  /*0330*/  S2R R37, SR_LANEID ;  /* 0x0000000000257919 */ /* 0x000e620000000000 */
[----:B------:R-:W-:Y:S01]  /*0340*/  UISETP.NE.AND UP0, UPT, UR6, URZ, UPT ;  /* 0x000000ff0600728c */ /* 0x000fe2000bf05270 */
[----:B------:R-:W-:Y:S01]  /*0350*/  BSSY.RECONVERGENT B0, `(.L_x_1) ;  /* 0x0000148000007945 */ /* 0x000fe20003800200 */
[----:B0-----:R-:W-:Y:S01]  /*0360*/  ULEA UR4, UR5, UR4, 0x18 ;  /* 0x0000000405047291 */ /* 0x001fe2000f8ec0ff */
[----:B-1----:R-:W-:-:S05]  /*0370*/  IMAD R34, R36, 0x260, R37 ;  /* 0x0000026024227824 */ /* 0x002fca00078e0225 */
[----:B------:R-:W-:-:S05]  /*0380*/  LEA R34, R34, UR4, 0x2 ;  /* 0x0000000422227c11 */ /* 0x000fca000f8e10ff */
[----:B------:R-:W-:Y:S01]  /*0390*/  IMAD R33, R37, 0x48, R34 ;  /* 0x0000004825217824 */ /* 0x000fe200078e0222 */
[----:B--2---:R0:W-:Y:S04]  /*03a0*/  STS [R34], R5 ;  /* 0x0000000522007388 */ /* 0x0041e80000000800 */
[----:B---3--:R0:W-:Y:S04]  /*03b0*/  STS [R34+0x80], R7 ;  /* 0x0000800722007388 */ /* 0x0081e80000000800 */
[----:B----4-:R0:W-:Y:S04]  /*03c0*/  STS [R34+0x100], R9 ;  /* 0x0001000922007388 */ /* 0x0101e80000000800 */
[----:B------:R0:W-:Y:S04]  /*03d0*/  STS [R34+0x180], R11 ;  /* 0x0001800b22007388 */ /* 0x0001e80000000800 */
        /* <DEDUP_REMOVED lines=14> */
[----:B------:R0:W-:Y:S01]  /*04c0*/  STS [R34+0x900], R6 ;  /* 0x0009000622007388 */ /* 0x0001e20000000800 */
[----:B------:R-:W-:-:S03]  /*04d0*/  NOP ;  /* 0x0000000000007918 */ /* 0x000fc60000000000 */
[----:B------:R0:W1:Y:S04]  /*04e0*/  LDS R32, [R33] ;  /* 0x0000000021207984 */ /* 0x0000680000000800 */
[----:B------:R0:W2:Y:S04]  /*04f0*/  LDS R29, [R33+0x4] ;  /* 0x00000400211d7984 */ /* 0x0000a80000000800 */
[----:B------:R0:W3:Y:S04]  /*0500*/  LDS R28, [R33+0x8] ;  /* 0x00000800211c7984 */ /* 0x0000e80000000800 */
[----:B------:R0:W4:Y:S04]  /*0510*/  LDS R27, [R33+0xc] ;  /* 0x00000c00211b7984 */ /* 0x0001280000000800 */
[----:B------:R0:W0:Y:S04]  /*0520*/  LDS R26, [R33+0x10] ;  /* 0x00001000211a7984 */ /* 0x0000280000000800 */
        /* <DEDUP_REMOVED lines=13> */
[----:B------:R0:W0:Y:S01]  /*0600*/  LDS R39, [R33+0x48] ;  /* 0x0000480021277984 */ /* 0x0000220000000800 */
[----:B------:R-:W-:Y:S06]  /*0610*/  BAR.SYNC.DEFER_BLOCKING 0x0 ;  /* 0x0000000000007b1d */ /* 0x000fec0000010000 */
[----:B-1234-:R-:W-:Y:S05]  /*0620*/  BRA.U UP0, `(.L_x_2) ;  /* 0x0000000500247547 */ /* 0x01efea000b800000 */
[----:B------:R-:W-:Y:S02]  /*0630*/  IADD3 R8, PT, PT, R28, R29, R32 ;  /* 0x0000001d1c087210 */ /* 0x000fe40007ffe020 */
[C---:B------:R-:W-:Y:S02]  /*0640*/  ISETP.NE.AND P1, PT, R37.reuse, 0x1f, PT ;  /* 0x0000001f2500780c */ /* 0x040fe40003f25270 */
[----:B0-----:R-:W-:Y:S02]  /*0650*/  IADD3 R8, PT, PT, R26, R27, R8 ;  /* 0x0000001b1a087210 */ /* 0x001fe40007ffe008 */
[----:B------:R-:W-:Y:S02]  /*0660*/  ISETP.NE.AND P2, PT, R37, RZ, PT ;  /* 0x000000ff2500720c */ /* 0x000fe40003f45270 */
[----:B------:R-:W-:-:S04]  /*0670*/  IADD3 R8, PT, PT, R24, R25, R8 ;  /* 0x0000001918087210 */ /* 0x000fc80007ffe008 */
[----:B------:R-:W-:-:S03]  /*0680*/  IADD3 R8, PT, PT, R22, R23, R8 ;  /* 0x0000001716087210 */ /* 0x000fc60007ffe008 */
[----:B------:R-:W-:Y:S02]  /*0690*/  @!P1 LEA R43, R36, UR4, 0x2 ;  /* 0x00000004242b9c11 */ /* 0x000fe4000f8e10ff */
[----:B------:R-:W-:-:S04]  /*06a0*/  IADD3 R8, PT, PT, R20, R21, R8 ;  /* 0x0000001514087210 */ /* 0x000fc80007ffe008 */
[----:B------:R-:W-:-:S04]  /*06b0*/  IADD3 R8, PT, PT, R6, R7, R8 ;  /* 0x0000000706087210 */ /* 0x000fc80007ffe008 */
[----:B------:R-:W-:-:S04]  /*06c0*/  IADD3 R8, PT, PT, R4, R5, R8 ;  /* 0x0000000504087210 */ /* 0x000fc80007ffe008 */
[----:B------:R-:W-:-:S04]  /*06d0*/  IADD3 R8, PT, PT, R2, R3, R8 ;  /* 0x0000000302087210 */ /* 0x000fc80007ffe008 */
[----:B------:R-:W-:-:S05]  /*06e0*/  IADD3 R39, PT, PT, R39, R0, R8 ;  /* 0x0000000027277210 */ /* 0x000fca0007ffe008 */
[----:B------:R-:W0:Y:S02]  /*06f0*/  SHFL.UP P0, R8, R39, 0x1, RZ ;  /* 0x0420000027087989 */ /* 0x000e2400000000ff */
[----:B0-----:R-:W-:-:S05]  /*0700*/  @P0 IMAD.IADD R8, R39, 0x1, R8 ;  /* 0x0000000127080824 */ /* 0x001fca00078e0208 */
[----:B------:R-:W0:Y:S02]  /*0710*/  SHFL.UP P0, R13, R8, 0x2, RZ ;  /* 0x04400000080d7989 */ /* 0x000e2400000000ff */
[----:B0-----:R-:W-:-:S05]  /*0720*/  @P0 IMAD.IADD R13, R8, 0x1, R13 ;  /* 0x00000001080d0824 */ /* 0x001fca00078e020d */
[----:B------:R-:W0:Y:S02]  /*0730*/  SHFL.UP P0, R16, R13, 0x4, RZ ;  /* 0x048000000d107989 */ /* 0x000e2400000000ff */
[----:B0-----:R-:W-:-:S05]  /*0740*/  @P0 IMAD.IADD R16, R13, 0x1, R16 ;  /* 0x000000010d100824 */ /* 0x001fca00078e0210 */
[----:B------:R-:W0:Y:S02]  /*0750*/  SHFL.UP P0, R41, R16, 0x8, RZ ;  /* 0x0500000010297989 */ /* 0x000e2400000000ff */
[----:B0-----:R-:W-:-:S05]  /*0760*/  @P0 IMAD.IADD R41, R16, 0x1, R41 ;  /* 0x0000000110290824 */ /* 0x001fca00078e0229 */
[----:B------:R-:W0:Y:S02]  /*0770*/  SHFL.UP P0, R40, R41, 0x10, RZ ;  /* 0x0600000029287989 */ /* 0x000e2400000000ff */
[----:B0-----:R-:W-:Y:S01]  /*0780*/  @P0 IMAD.IADD R40, R41, 0x1, R40 ;  /* 0x0000000129280824 */ /* 0x001fe200078e0228 */
[----:B------:R-:W-:-:S03]  /*0790*/  ISETP.NE.AND P0, PT, R36, 0x2, PT ;  /* 0x000000022400780c */ /* 0x000fc60003f05270 */
[----:B------:R-:W-:Y:S01]  /*07a0*/  IMAD.IADD R39, R40, 0x1, -R39 ;  /* 0x0000000128277824 */ /* 0x000fe200078e0a27 */
[----:B------:R-:W-:Y:S01]  /*07b0*/  @!P1 STS [R43+0x10], R40 ;  /* 0x000010282b009388 */ /* 0x000fe20000000800 */
[----:B------:R-:W-:Y:S01]  /*07c0*/  BAR.SYNC.DEFER_BLOCKING 0x0 ;  /* 0x0000000000007b1d */ /* 0x000fe20000010000 */
[----:B------:R-:W-:Y:S02]  /*07d0*/  ISETP.NE.AND P1, PT, R36, 0xc, PT ;  /* 0x0000000c2400780c */ /* 0x000fe40003f25270 */
[----:B------:R-:W-:-:S03]  /*07e0*/  SEL R39, R39, RZ, P2 ;  /* 0x000000ff27277207 */ /* 0x000fc60001000000 */
[----:B------:R-:W0:Y:S04]  /*07f0*/  LDS.128 R8, [UR4+0x10] ;  /* 0x00001004ff087984 */ /* 0x000e280008000c00 */
[----:B------:R-:W1:Y:S04]  /*0800*/  LDS.128 R12, [UR4+0x20] ;  /* 0x00002004ff0c7984 */ /* 0x000e680008000c00 */
[----:B------:R-:W2:Y:S01]  /*0810*/  LDS.128 R16, [UR4+0x30] ;  /* 0x00003004ff107984 */ /* 0x000ea20008000c00 */
[----:B0-----:R-:W-:-:S04]  /*0820*/  IMAD.IADD R9, R8, 0x1, R9 ;  /* 0x0000000108097824 */ /* 0x001fc800078e0209 */
[----:B------:R-:W-:Y:S01]  /*0830*/  IMAD.IADD R10, R10, 0x1, R9 ;  /* 0x000000010a0a7824 */ /* 0x000fe200078e0209 */
[----:B------:R-:W-:Y:S02]  /*0840*/  SEL R8, R9, R8, !P0 ;  /* 0x0000000809087207 */ /* 0x000fe40004000000 */
[----:B------:R-:W-:Y:S01]  /*0850*/  ISETP.NE.AND P0, PT, R36, 0x3, PT ;  /* 0x000000032400780c */ /* 0x000fe20003f05270 */
[----:B------:R-:W-:Y:S01]  /*0860*/  IMAD.IADD R11, R11, 0x1, R10 ;  /* 0x000000010b0b7824 */ /* 0x000fe200078e020a */
[----:B------:R-:W0:Y:S02]  /*0870*/  LDS R9, [UR4+0x40] ;  /* 0x00004004ff097984 */ /* 0x000e240008000800 */
[----:B------:R-:W-:Y:S01]  /*0880*/  SEL R8, R10, R8, !P0 ;  /* 0x000000080a087207 */ /* 0x000fe20004000000 */
[----:B-1----:R-:W-:Y:S01]  /*0890*/  IMAD.IADD R12, R11, 0x1, R12 ;  /* 0x000000010b0c7824 */ /* 0x002fe200078e020c */
[----:B------:R-:W-:-:S03]  /*08a0*/  ISETP.NE.AND P0, PT, R36, 0x4, PT ;  /* 0x000000042400780c */ /* 0x000fc60003f05270 */
[----:B------:R-:W-:Y:S01]  /*08b0*/  IMAD.IADD R13, R13, 0x1, R12 ;  /* 0x000000010d0d7824 */ /* 0x000fe200078e020c */
[----:B------:R-:W-:Y:S02]  /*08c0*/  SEL R8, R11, R8, !P0 ;  /* 0x000000080b087207 */ /* 0x000fe40004000000 */
[----:B------:R-:W-:Y:S01]  /*08d0*/  ISETP.NE.AND P0, PT, R36, 0x5, PT ;  /* 0x000000052400780c */ /* 0x000fe20003f05270 */
[----:B------:R-:W-:-:S03]  /*08e0*/  IMAD.IADD R14, R14, 0x1, R13 ;  /* 0x000000010e0e7824 */ /* 0x000fc600078e020d */
[----:B------:R-:W-:Y:S01]  /*08f0*/  SEL R8, R12, R8, !P0 ;  /* 0x000000080c087207 */ /* 0x000fe20004000000 */
[----:B------:R-:W-:Y:S01]  /*0900*/  IMAD.IADD R15, R15, 0x1, R14 ;  /* 0x000000010f0f7824 */ /* 0x000fe200078e020e */
[----:B------:R-:W-:-:S03]  /*0910*/  ISETP.NE.AND P0, PT, R36, 0x6, PT ;  /* 0x000000062400780c */ /* 0x000fc60003f05270 */
[----:B--2---:R-:W-:Y:S01]  /*0920*/  IMAD.IADD R16, R15, 0x1, R16 ;  /* 0x000000010f107824 */ /* 0x004fe200078e0210 */
[----:B------:R-:W-:Y:S02]  /*0930*/  SEL R8, R13, R8, !P0 ;  /* 0x000000080d087207 */ /* 0x000fe40004000000 */
[----:B------:R-:W-:Y:S01]  /*0940*/  ISETP.NE.AND P0, PT, R36, 0x7, PT ;  /* 0x000000072400780c */ /* 0x000fe20003f05270 */
[----:B------:R-:W-:-:S03]  /*0950*/  IMAD.IADD R17, R17, 0x1, R16 ;  /* 0x0000000111117824 */ /* 0x000fc600078e0210 */
[----:B------:R-:W-:Y:S01]  /*0960*/  SEL R8, R14, R8, !P0 ;  /* 0x000000080e087207 */ /* 0x000fe20004000000 */
[----:B------:R-:W-:Y:S01]  /*0970*/  IMAD.IADD R18, R18, 0x1, R17 ;  /* 0x0000000112127824 */ /* 0x000fe200078e0211 */
[----:B------:R-:W-:-:S03]  /*0980*/  ISETP.NE.AND P0, PT, R36, 0x8, PT ;  /* 0x000000082400780c */ /* 0x000fc60003f05270 */
[----:B------:R-:W-:Y:S01]  /*0990*/  IMAD.IADD R19, R19, 0x1, R18 ;  /* 0x0000000113137824 */ /* 0x000fe200078e0212 */
[----:B------:R-:W-:Y:S02]  /*09a0*/  SEL R8, R15, R8, !P0 ;  /* 0x000000080f087207 */ /* 0x000fe40004000000 */
[----:B------:R-:W-:-:S04]  /*09b0*/  ISETP.NE.AND P0, PT, R36, 0x9, PT ;  /* 0x000000092400780c */ /* 0x000fc80003f05270 */
[----:B------:R-:W-:Y:S02]  /*09c0*/  SEL R8, R16, R8, !P0 ;  /* 0x0000000810087207 */ /* 0x000fe40004000000 */
[C---:B------:R-:W-:Y:S02]  /*09d0*/  ISETP.NE.AND P0, PT, R36.reuse, 0xa, PT ;  /* 0x0000000a2400780c */ /* 0x040fe40003f05270 */
[----:B0----5:R-:W-:Y:S02]  /*09e0*/  IADD3 R9, PT, PT, R19, R9, R38 ;  /* 0x0000000913097210 */ /* 0x021fe40007ffe026 */
[----:B------:R-:W-:Y:S02]  /*09f0*/  SEL R8, R17, R8, !P0 ;  /* 0x0000000811087207 */ /* 0x000fe40004000000 */
[----:B------:R-:W-:-:S04]  /*0a00*/  ISETP.NE.AND P0, PT, R36, 0xb, PT ;  /* 0x0000000b2400780c */ /* 0x000fc80003f05270 */
[----:B------:R-:W-:Y:S02]  /*0a10*/  SEL R8, R18, R8, !P0 ;  /* 0x0000000812087207 */ /* 0x000fe40004000000 */
[----:B------:R-:W-:Y:S02]  /*0a20*/  ISETP.GE.U32.AND P0, PT, R35, 0x20, PT ;  /* 0x000000202300780c */ /* 0x000fe40003f06070 */
[----:B------:R-:W-:Y:S02]  /*0a30*/  SEL R8, R19, R8, !P1 ;  /* 0x0000000813087207 */ /* 0x000fe40004800000 */
[----:B------:R-:W-:Y:S02]  /*0a40*/  ISETP.NE.AND P1, PT, R35, RZ, PT ;  /* 0x000000ff2300720c */ /* 0x000fe40003f25270 */
[----:B------:R-:W-:-:S04]  /*0a50*/  SEL R11, R8, RZ, P0 ;  /* 0x000000ff080b7207 */ /* 0x000fc80000000000 */
[----:B------:R-:W-:-:S07]  /*0a60*/  IADD3 R38, PT, PT, R11, R39, R38 ;  /* 0x000000270b267210 */ /* 0x000fce0007ffe026 */
[----:B------:R-:W-:Y:S05]  /*0a70*/  @P1 BRA `(.L_x_3) ;  /* 0x0000000c00541947 */ /* 0x000fea0003800000 */
[----:B------:R-:W0:Y:S01]  /*0a80*/  LDC.64 R10, c[0x0][0x390] ;  /* 0x0000e400ff0a7b82 */ /* 0x000e220000000a00 */
[----:B------:R-:W-:-:S05]  /*0a90*/  IMAD.MOV.U32 R8, RZ, RZ, 0x65 ;  /* 0x00000065ff087424 */ /* 0x000fca00078e00ff */
[----:B0-----:R0:W-:Y:S01]  /*0aa0*/  ST.E.64.STRONG.GPU desc[UR12][R10.64+0x100], R8 ;  /* 0x000100080a007985 */ /* 0x0011e2000c10fb0c */
[----:B------:R-:W-:Y:S05]  /*0ab0*/  BRA `(.L_x_3) ;  /* 0x0000000c00447947 */ /* 0x000fea0003800000 */
.L_x_2:
        /* <DEDUP_REMOVED lines=11> */
[----:B-----5:R-:W-:-:S05]  /*0b70*/  IADD3 R38, PT, PT, R39, R0, R8 ;  /* 0x0000000027267210 */ /* 0x020fca0007ffe008 */
        /* <DEDUP_REMOVED lines=10> */
[----:B------:R-:W-:-:S04]  /*0c20*/  ISETP.NE.AND P0, PT, R36, 0x2, PT ;  /* 0x000000022400780c */ /* 0x000fc80003f05270 */
[----:B------:R-:W-:Y:S01]  /*0c30*/  @!P1 STS [R42+0x10], R39 ;  /* 0x000010272a009388 */ /* 0x000fe20000000800 */
[----:B------:R-:W-:Y:S01]  /*0c40*/  BAR.SYNC.DEFER_BLOCKING 0x0 ;  /* 0x0000000000007b1d */ /* 0x000fe20000010000 */
[----:B------:R-:W-:-:S05]  /*0c50*/  ISETP.NE.AND P1, PT, R36, 0xc, PT ;  /* 0x0000000c2400780c */ /* 0x000fca0003f25270 */
        /* <DEDUP_REMOVED lines=30> */
[----:B------:R-:W-:Y:S01]  /*0e40*/  ISETP.NE.AND P0, PT, R36, 0xa, PT ;  /* 0x0000000a2400780c */ /* 0x000fe20003f05270 */
[----:B0-----:R-:W-:-:S03]  /*0e50*/  IMAD.IADD R9, R19, 0x1, R9 ;  /* 0x0000000113097824 */ /* 0x001fc600078e0209 */
[----:B------:R-:W-:Y:S01]  /*0e60*/  SEL R8, R17, R8, !P0 ;  /* 0x0000000811087207 */ /* 0x000fe20004000000 */
[----:B------:R-:W-:Y:S01]  /*0e70*/  IMAD.IADD R17, R39, 0x1, -R38 ;  /* 0x0000000127117824 */ /* 0x000fe200078e0a26 */
[----:B------:R-:W-:-:S04]  /*0e80*/  ISETP.NE.AND P0, PT, R36, 0xb, PT ;  /* 0x0000000b2400780c */ /* 0x000fc80003f05270 */
[----:B------:R-:W-:Y:S02]  /*0e90*/  SEL R8, R18, R8, !P0 ;  /* 0x0000000812087207 */ /* 0x000fe40004000000 */
[----:B------:R-:W-:Y:S02]  /*0ea0*/  ISETP.GT.U32.AND P0, PT, R35, 0x1f, PT ;  /* 0x0000001f2300780c */ /* 0x000fe40003f04070 */
[----:B------:R-:W-:Y:S02]  /*0eb0*/  SEL R11, R17, RZ, P2 ;  /* 0x000000ff110b7207 */ /* 0x000fe40001000000 */
[----:B------:R-:W-:Y:S02]  /*0ec0*/  SEL R8, R19, R8, !P1 ;  /* 0x0000000813087207 */ /* 0x000fe40004800000 */
[----:B------:R-:W-:-:S03]  /*0ed0*/  ISETP.GE.U32.AND P1, PT, R35, 0x20, PT ;  /* 0x000000202300780c */ /* 0x000fc60003f26070 */
[----:B------:R-:W-:-:S05]  /*0ee0*/  IMAD.IADD R38, R8, 0x1, R11 ;  /* 0x0000000108267824 */ /* 0x000fca00078e020b */
[----:B------:R-:W-:Y:S01]  /*0ef0*/  SEL R17, R17, R38, !P1 ;  /* 0x0000002611117207 */ /* 0x000fe20004800000 */
[----:B------:R-:W-:Y:S06]  /*0f00*/  @P0 BRA `(.L_x_4) ;  /* 0x00000008000c0947 */ /* 0x000fec0003800000 */
[----:B------:R-:W0:Y:S01]  /*0f10*/  LDC.64 R14, c[0x0][0x390] ;  /* 0x0000e400ff0e7b82 */ /* 0x000e220000000a00 */
[----:B------:R-:W-:Y:S01]  /*0f20*/  ISETP.NE.AND P1, PT, R35, RZ, PT ;  /* 0x000000ff2300720c */ /* 0x000fe20003f25270 */
[----:B------:R-:W-:Y:S01]  /*0f30*/  IMAD.U32 R45, RZ, RZ, UR6 ;  /* 0x00000006ff2d7e24 */ /* 0x000fe2000f8e00ff */
[----:B------:R-:W-:-:S05]  /*0f40*/  LOP3.LUT R18, RZ, R35, RZ, 0x33, !PT ;  /* 0x00000023ff127212 */ /* 0x000fca00078e33ff */
[----:B------:R-:W-:-:S06]  /*0f50*/  VIADD R18, R18, UR6 ;  /* 0x0000000612127c36 */ /* 0x000fcc0008000000 */
[----:B------:R-:W-:Y:S01]  /*0f60*/  @!P1 IMAD.MOV.U32 R8, RZ, RZ, 0x64 ;  /* 0x00000064ff089424 */ /* 0x000fe200078e00ff */
[----:B------:R1:W-:Y:S01]  /*0f70*/  @!P1 STS [UR4+0xc], R9 ;  /* 0x00000c09ff009988 */ /* 0x0003e20008000804 */
[----:B0-----:R-:W-:-:S04]  /*0f80*/  IMAD.WIDE R44, R45, 0x8, R14 ;  /* 0x000000082d2c7825 */ /* 0x001fc800078e020e */
[----:B------:R-:W-:Y:S01]  /*0f90*/  IMAD.WIDE R14, R18, 0x8, R14 ;  /* 0x00000008120e7825 */ /* 0x000fe200078e020e */
[----:B------:R1:W-:Y:S01]  /*0fa0*/  @!P1 ST.E.64.STRONG.GPU desc[UR12][R44.64+0x100], R8 ;  /* 0x000100082c009985 */ /* 0x0003e2000c10fb0c */
[----:B------:R-:W-:Y:S05]  /*0fb0*/  NANOSLEEP 0x226 ;  /* 0x000002260000795d */ /* 0x000fea0003800000 */
[----:B------:R-:W2:Y:S01]  /*0fc0*/  LD.E.64.STRONG.GPU R12, desc[UR12][R14.64+0x100] ;  /* 0x0001000c0e0c7980 */ /* 0x000ea2000c10fb00 */
[----:B------:R-:W-:Y:S01]  /*0fd0*/  UMOV UR5, 0xffffffff ;  /* 0xffffffff00057882 */ /* 0x000fe20000000000 */
[----:B--2---:R-:W-:Y:S02]  /*0fe0*/  ISETP.NE.AND P0, PT, R12, 0x63, PT ;  /* 0x000000630c00780c */ /* 0x004fe40003f05270 */
[----:B-1----:R-:W-:Y:S11]  /*0ff0*/  BRA.DIV UR5, `(.L_x_5) ;  /* 0x0000002e05d07947 */ /* 0x002ff6000b800000 */
[----:B------:R-:W-:-:S13]  /*1000*/  VOTE.ANY P0, !P0 ;  /* 0x0000000000ff7806 */ /* 0x000fda0004000100 */
.L_x_34:
[----:B------:R-:W-:Y:S05]  /*1010*/  @!P0 BRA `(.L_x_6) ;  /* 0x0000000000248947 */ /* 0x000fea0003800000 */
[----:B------:R-:W-:-:S07]  /*1020*/  IMAD.MOV.U32 R8, RZ, RZ, 0x1de ;  /* 0x000001deff087424 */ /* 0x000fce00078e00ff */
.L_x_8:
[----:B------:R-:W-:Y:S05]  /*1030*/  NANOSLEEP R8 ;  /* 0x000000080000735d */ /* 0x000fea0003800000 */
[----:B------:R-:W2:Y:S01]  /*1040*/  LD.E.64.STRONG.GPU R12, desc[UR12][R14.64+0x100] ;  /* 0x0001000c0e0c7980 */ /* 0x000ea2000c10fb00 */
[----:B------:R-:W-:Y:S01]  /*1050*/  UMOV UR5, 0xffffffff ;  /* 0xffffffff00057882 */ /* 0x000fe20000000000 */
[----:B------:R-:W-:Y:S02]  /*1060*/  SHF.R.U32.HI R8, RZ, 0x1, R8 ;  /* 0x00000001ff087819 */ /* 0x000fe40000011608 */
[----:B--2---:R-:W-:Y:S01]  /*1070*/  ISETP.NE.AND P0, PT, R12, 0x63, PT ;  /* 0x000000630c00780c */ /* 0x004fe20003f05270 */
[----:B------:R-:W-:-:S12]  /*1080*/  BRA.DIV UR5, `(.L_x_7) ;  /* 0x0000002e05cc7947 */ /* 0x000fd8000b800000 */
[----:B------:R-:W-:-:S13]  /*1090*/  VOTE.ANY P0, !P0 ;  /* 0x0000000000ff7806 */ /* 0x000fda0004000100 */
.L_x_37:
[----:B------:R-:W-:Y:S05]  /*10a0*/  @P0 BRA `(.L_x_8) ;  /* 0xfffffffc00e00947 */ /* 0x000fea000383ffff */
.L_x_6:
[----:B------:R-:W-:Y:S01]  /*10b0*/  UMOV UR5, 0xffffffff ;  /* 0xffffffff00057882 */ /* 0x000fe20000000000 */
[----:B------:R-:W-:Y:S02]  /*10c0*/  ISETP.NE.AND P0, PT, R12, 0x65, PT ;  /* 0x000000650c00780c */ /* 0x000fe40003f05270 */
[----:B------:R-:W-:Y:S11]  /*10d0*/  BRA.DIV UR5, `(.L_x_9) ;  /* 0x0000002e05d87947 */ /* 0x000ff6000b800000 */
[----:B------:R-:W0:Y:S01]  /*10e0*/  S2R R8, SR_GEMASK ;  /* 0x0000000000087919 */ /* 0x000e220000003c00 */
[----:B------:R-:W-:Y:S01]  /*10f0*/  VOTE.ANY R10, PT, !P0 ;  /* 0x00000000000a7806 */ /* 0x000fe200040e0100 */
[C---:B------:R-:W-:Y:S02]  /*1100*/  VIADD R38, R37.reuse, 0x2 ;  /* 0x0000000225267836 */ /* 0x040fe40000000000 */
[----:B------:R-:W-:Y:S01]  /*1110*/  VIADD R39, R37, 0x10 ;  /* 0x0000001025277836 */ /* 0x000fe20000000000 */
[----:B0-----:R-:W-:-:S05]  /*1120*/  LOP3.LUT R10, R10, 0x80000000, R8, 0xec, !PT ;  /* 0x800000000a0a7812 */ /* 0x001fca00078eec08 */
[----:B------:R-:W-:-:S05]  /*1130*/  VIADD R11, R10, 0xffffffff ;  /* 0xffffffff0a0b7836 */ /* 0x000fca0000000000 */
[----:B------:R-:W-:-:S04]  /*1140*/  LOP3.LUT R11, R10, R11, RZ, 0xc, !PT ;  /* 0x0000000b0a0b7212 */ /* 0x000fc800078e0cff */
[----:B------:R-:W0:Y:S02]  /*1150*/  POPC R15, R11 ;  /* 0x0000000b000f7309 */ /* 0x000e240000000000 */
[----:B0-----:R-:W0:Y:S01]  /*1160*/  SHFL.DOWN PT, R16, R13, 0x1, R15 ;  /* 0x082000000d107989 */ /* 0x001e2200000e000f */
[-C--:B------:R-:W-:Y:S02]  /*1170*/  ISETP.GE.AND P0, PT, R37, R15.reuse, PT ;  /* 0x0000000f2500720c */ /* 0x080fe40003f06270 */
[-C--:B------:R-:W-:Y:S02]  /*1180*/  ISETP.GT.AND P2, PT, R39, R15.reuse, PT ;  /* 0x0000000f2700720c */ /* 0x080fe40003f44270 */
[----:B0-----:R-:W-:Y:S02]  /*1190*/  SEL R16, R16, RZ, !P0 ;  /* 0x000000ff10107207 */ /* 0x001fe40004000000 */
[----:B------:R-:W-:-:S03]  /*11a0*/  ISETP.GT.AND P0, PT, R38, R15, PT ;  /* 0x0000000f2600720c */ /* 0x000fc60003f04270 */
[----:B------:R-:W-:-:S05]  /*11b0*/  IMAD.IADD R36, R16, 0x1, R13 ;  /* 0x0000000110247824 */ /* 0x000fca00078e020d */
[----:B------:R-:W0:Y:S02]  /*11c0*/  SHFL.DOWN PT, R16, R36, 0x2, R15 ;  /* 0x0840000024107989 */ /* 0x000e2400000e000f */
[----:B0-----:R-:W-:-:S05]  /*11d0*/  SEL R19, R16, RZ, !P0 ;  /* 0x000000ff10137207 */ /* 0x001fca0004000000 */
[----:B------:R-:W-:Y:S02]  /*11e0*/  IMAD.IADD R40, R36, 0x1, R19 ;  /* 0x0000000124287824 */ /* 0x000fe400078e0213 */
[C---:B------:R-:W-:Y:S02]  /*11f0*/  VIADD R19, R37.reuse, 0x4 ;  /* 0x0000000425137836 */ /* 0x040fe40000000000 */
[----:B------:R-:W-:Y:S01]  /*1200*/  VIADD R36, R37, 0x8 ;  /* 0x0000000825247836 */ /* 0x000fe20000000000 */
[----:B------:R-:W0:Y:S02]  /*1210*/  SHFL.DOWN PT, R16, R40, 0x4, R15 ;  /* 0x0880000028107989 */ /* 0x000e2400000e000f */
[----:B------:R-:W-:-:S04]  /*1220*/  ISETP.GT.AND P0, PT, R19, R15, PT ;  /* 0x0000000f1300720c */ /* 0x000fc80003f04270 */
[----:B0-----:R-:W-:Y:S02]  /*1230*/  SEL R11, R16, RZ, !P0 ;  /* 0x000000ff100b7207 */ /* 0x001fe40004000000 */
[----:B------:R-:W-:-:S03]  /*1240*/  ISETP.GT.AND P0, PT, R36, R15, PT ;  /* 0x0000000f2400720c */ /* 0x000fc60003f04270 */
[----:B------:R-:W-:Y:S02]  /*1250*/  IMAD.IADD R42, R40, 0x1, R11 ;  /* 0x00000001282a7824 */ /* 0x000fe400078e020b */
[----:B------:R-:W0:Y:S03]  /*1260*/  LDC.64 R10, c[0x0][0x390] ;  /* 0x0000e400ff0a7b82 */ /* 0x000e260000000a00 */
[----:B------:R-:W1:Y:S02]  /*1270*/  SHFL.DOWN PT, R16, R42, 0x8, R15 ;  /* 0x090000002a107989 */ /* 0x000e6400000e000f */
[----:B-1----:R-:W-:Y:S02]  /*1280*/  SEL R41, R16, RZ, !P0 ;  /* 0x000000ff10297207 */ /* 0x002fe40004000000 */
[----:B------:R-:W-:-:S03]  /*1290*/  ISETP.NE.AND P0, PT, R12, 0x65, PT ;  /* 0x000000650c00780c */ /* 0x000fc60003f05270 */
[----:B------:R-:W-:Y:S01]  /*12a0*/  IMAD.IADD R41, R42, 0x1, R41 ;  /* 0x000000012a297824 */ /* 0x000fe200078e0229 */
[----:B0-----:R-:W-:-:S04]  /*12b0*/  IADD3 R42, P3, PT, R10, 0x100, RZ ;  /* 0x000001000a2a7810 */ /* 0x001fc80007f7e0ff */
[----:B------:R-:W0:Y:S01]  /*12c0*/  SHFL.DOWN PT, R16, R41, 0x10, R15 ;  /* 0x0a00000029107989 */ /* 0x000e2200000e000f */
[----:B------:R-:W-:-:S04]  /*12d0*/  IMAD.X R43, RZ, RZ, R11, P3 ;  /* 0x000000ffff2b7224 */ /* 0x000fc800018e060b */
[----:B------:R-:W-:Y:S02]  /*12e0*/  VOTE.ALL P0, P0 ;  /* 0x0000000000ff7806 */ /* 0x000fe40000000000 */
[----:B0-----:R-:W-:-:S05]  /*12f0*/  SEL R16, R16, RZ, !P2 ;  /* 0x000000ff10107207 */ /* 0x001fca0005000000 */
[----:B------:R-:W-:-:S07]  /*1300*/  IMAD.IADD R40, R41, 0x1, R16 ;  /* 0x0000000129287824 */ /* 0x000fce00078e0210 */
.L_x_46:
[----:B------:R-:W-:Y:S05]  /*1310*/  @!P0 BRA `(.L_x_10) ;  /* 0x0000000000cc8947 */ /* 0x000fea0003800000 */
[----:B------:R-:W-:-:S07]  /*1320*/  IMAD.MOV.U32 R11, RZ, RZ, 0x1de ;  /* 0x000001deff0b7424 */ /* 0x000fce00078e00ff */
.L_x_16:
[----:B------:R-:W-:-:S05]  /*1330*/  IMAD.WIDE R14, R18, 0x8, R42 ;  /* 0x00000008120e7825 */ /* 0x000fca00078e022a */
[----:B------:R-:W2:Y:S01]  /*1340*/  LD.E.64.STRONG.GPU R12, desc[UR12][R14.64+-0x100] ;  /* 0xffff000c0e0c7980 */ /* 0x000ea2000c10fb00 */
[----:B------:R-:W-:Y:S05]  /*1350*/  YIELD ;  /* 0x0000000000007946 */ /* 0x000fea0003800000 */
[----:B------:R-:W-:Y:S01]  /*1360*/  UMOV UR5, 0xffffffff ;  /* 0xffffffff00057882 */ /* 0x000fe20000000000 */
[----:B------:R-:W-:Y:S02]  /*1370*/  SHF.R.U32.HI R11, RZ, 0x1, R11 ;  /* 0x00000001ff0b7819 */ /* 0x000fe4000001160b */
[----:B--2---:R-:W-:Y:S01]  /*1380*/  ISETP.NE.AND P0, PT, R12, 0x63, PT ;  /* 0x000000630c00780c */ /* 0x004fe20003f05270 */
[----:B------:R-:W-:-:S12]  /*1390*/  BRA.DIV UR5, `(.L_x_11) ;  /* 0x0000003205287947 */ /* 0x000fd8000b800000 */
[----:B------:R-:W-:-:S13]  /*13a0*/  VOTE.ANY P0, !P0 ;  /* 0x0000000000ff7806 */ /* 0x000fda0004000100 */
.L_x_49:
[----:B------:R-:W-:Y:S05]  /*13b0*/  @!P0 BRA `(.L_x_12) ;  /* 0x0000000000248947 */ /* 0x000fea0003800000 */
[----:B------:R-:W-:-:S07]  /*13c0*/  IMAD.MOV.U32 R16, RZ, RZ, R11 ;  /* 0x000000ffff107224 */ /* 0x000fce00078e000b */
.L_x_14:
[----:B------:R-:W-:Y:S05]  /*13d0*/  NANOSLEEP R16 ;  /* 0x000000100000735d */ /* 0x000fea0003800000 */
[----:B------:R-:W2:Y:S01]  /*13e0*/  LD.E.64.STRONG.GPU R12, desc[UR12][R14.64+-0x100] ;  /* 0xffff000c0e0c7980 */ /* 0x000ea2000c10fb00 */
[----:B------:R-:W-:Y:S01]  /*13f0*/  UMOV UR5, 0xffffffff ;  /* 0xffffffff00057882 */ /* 0x000fe20000000000 */
[----:B------:R-:W-:Y:S02]  /*1400*/  SHF.R.U32.HI R16, RZ, 0x1, R16 ;  /* 0x00000001ff107819 */ /* 0x000fe40000011610 */
[----:B--2---:R-:W-:Y:S01]  /*1410*/  ISETP.NE.AND P0, PT, R12, 0x63, PT ;  /* 0x000000630c00780c */ /* 0x004fe20003f05270 */
[----:B------:R-:W-:-:S12]  /*1420*/  BRA.DIV UR5, `(.L_x_13) ;  /* 0x0000003205247947 */ /* 0x000fd8000b800000 */
[----:B------:R-:W-:-:S13]  /*1430*/  VOTE.ANY P0, !P0 ;  /* 0x0000000000ff7806 */ /* 0x000fda0004000100 */
.L_x_52:
[----:B------:R-:W-:Y:S05]  /*1440*/  @P0 BRA `(.L_x_14) ;  /* 0xfffffffc00e00947 */ /* 0x000fea000383ffff */
.L_x_12:
[----:B------:R-:W-:Y:S01]  /*1450*/  UMOV UR5, 0xffffffff ;  /* 0xffffffff00057882 */ /* 0x000fe20000000000 */
[----:B------:R-:W-:Y:S02]  /*1460*/  ISETP.NE.AND P0, PT, R12, 0x65, PT ;  /* 0x000000650c00780c */ /* 0x000fe40003f05270 */
[----:B------:R-:W-:Y:S11]  /*1470*/  BRA.DIV UR5, `(.L_x_15) ;  /* 0x0000003205307947 */ /* 0x000ff6000b800000 */
[----:B------:R-:W-:Y:S01]  /*1480*/  VOTE.ANY R10, PT, !P0 ;  /* 0x00000000000a7806 */ /* 0x000fe200040e0100 */
[----:B------:R-:W-:-:S03]  /*1490*/  VIADD R18, R18, 0xffffffe0 ;  /* 0xffffffe012127836 */ /* 0x000fc60000000000 */
[----:B------:R-:W-:-:S05]  /*14a0*/  LOP3.LUT R10, R10, 0x80000000, R8, 0xec, !PT ;  /* 0x800000000a0a7812 */ /* 0x000fca00078eec08 */
[----:B------:R-:W-:-:S05]  /*14b0*/  VIADD R15, R10, 0xffffffff ;  /* 0xffffffff0a0f7836 */ /* 0x000fca0000000000 */
[----:B------:R-:W-:-:S06]  /*14c0*/  LOP3.LUT R15, R10, R15, RZ, 0xc, !PT ;  /* 0x0000000f0a0f7212 */ /* 0x000fcc00078e0cff */
        /* <DEDUP_REMOVED lines=17> */
[----:B------:R-:W-:-:S03]  /*15e0*/  ISETP.NE.AND P0, PT, R12, 0x65, PT ;  /* 0x000000650c00780c */ /* 0x000fc60003f05270 */
[----:B------:R-:W-:-:S05]  /*15f0*/  IMAD.IADD R41, R13, 0x1, R16 ;  /* 0x000000010d297824 */ /* 0x000fca00078e0210 */
[----:B------:R-:W0:Y:S05]  /*1600*/  SHFL.DOWN PT, R16, R41, 0x10, R15 ;  /* 0x0a00000029107989 */ /* 0x000e2a00000e000f */
[----:B------:R-:W-:Y:S02]  /*1610*/  VOTE.ALL P0, P0 ;  /* 0x0000000000ff7806 */ /* 0x000fe40000000000 */
[----:B0-----:R-:W-:-:S04]  /*1620*/  SEL R16, R16, RZ, !P2 ;  /* 0x000000ff10107207 */ /* 0x001fc80005000000 */
[----:B------:R-:W-:-:S07]  /*1630*/  IADD3 R40, PT, PT, R41, R16, R40 ;  /* 0x0000001029287210 */ /* 0x000fce0007ffe028 */
.L_x_61:
[----:B------:R-:W-:Y:S05]  /*1640*/  @P0 BRA `(.L_x_16) ;  /* 0xfffffffc00380947 */ /* 0x000fea000383ffff */
.L_x_10:
[----:B------:R-:W-:Y:S01]  /*1650*/  ISETP.NE.AND P0, PT, R37, RZ, PT ;  /* 0x000000ff2500720c */ /* 0x000fe20003f05270 */
[----:B------:R-:W0:Y:S01]  /*1660*/  @!P1 S2R R11, SR_CgaCtaId ;  /* 0x00000000000b9919 */ /* 0x000e220000008800 */
[----:B------:R-:W-:Y:S01]  /*1670*/  @!P1 MOV R10, 0x400 ;  /* 0x00000400000a9802 */ /* 0x000fe20000000f00 */
[----:B------:R-:W-:Y:S02]  /*1680*/  @!P1 IMAD.IADD R9, R9, 0x1, R40 ;  /* 0x0000000109099824 */ /* 0x000fe400078e0228 */
[----:B------:R-:W-:Y:S02]  /*1690*/  @!P1 IMAD.MOV.U32 R8, RZ, RZ, 0x65 ;  /* 0x00000065ff089424 */ /* 0x000fe400078e00ff */
[----:B------:R-:W-:-:S03]  /*16a0*/  IMAD.MOV.U32 R38, RZ, RZ, R17 ;  /* 0x000000ffff267224 */ /* 0x000fc600078e0011 */
[----:B------:R1:W-:Y:S03]  /*16b0*/  @!P1 ST.E.64.STRONG.GPU desc[UR12][R44.64+0x100], R8 ;  /* 0x000100082c009985 */ /* 0x0003e6000c10fb0c */
[----:B------:R-:W-:Y:S01]  /*16c0*/  @!P0 MOV R12, 0x400 ;  /* 0x00000400000c8802 */ /* 0x000fe20000000f00 */
[----:B------:R-:W2:Y:S01]  /*16d0*/  @!P0 S2R R13, SR_CgaCtaId ;  /* 0x00000000000d8919 */ /* 0x000ea20000008800 */
[----:B------:R-:W-:Y:S01]  /*16e0*/  @!P0 IMAD.MOV.U32 R38, RZ, RZ, R40 ;  /* 0x000000ffff268224 */ /* 0x000fe200078e0028 */
[----:B0-----:R-:W-:-:S05]  /*16f0*/  @!P1 LEA R10, R11, R10, 0x18 ;  /* 0x0000000a0b0a9211 */ /* 0x001fca00078ec0ff */
[----:B------:R1:W-:Y:S04]  /*1700*/  @!P1 STS [R10+0x8], R9 ;  /* 0x000008090a009388 */ /* 0x0003e80000000800 */
[----:B------:R1:W-:Y:S01]  /*1710*/  @!P1 STS [R10+0x4], R40 ;  /* 0x000004280a009388 */ /* 0x0003e20000000800 */
[----:B--2---:R-:W-:-:S05]  /*1720*/  @!P0 LEA R13, R13, R12, 0x18 ;  /* 0x0000000c0d0d8211 */ /* 0x004fca00078ec0ff */
[----:B------:R1:W-:Y:S02]  /*1730*/  @!P0 STS [R13+0x54], R40 ;  /* 0x000054280d008388 */ /* 0x0003e40000000800 */
.L_x_4:
[----:B------:R-:W-:Y:S05]  /*1740*/  WARPSYNC.ALL ;  /* 0x0000000000007948 */ /* 0x000fea0003800000 */
[----:B------:R-:W0:Y:S08]  /*1750*/  S2UR UR7, SR_CgaCtaId ;  /* 0x00000000000779c3 */ /* 0x000e300000008800 */
[----:B------:R-:W-:Y:S01]  /*1760*/  BAR.SYNC.DEFER_BLOCKING 0x0 ;  /* 0x0000000000007b1d */ /* 0x000fe20000010000 */
[----:B------:R-:W-:-:S05]  /*1770*/  ISETP.NE.AND P0, PT, R35, RZ, PT ;  /* 0x000000ff2300720c */ /* 0x000fca0003f05270 */
[----:B------:R-:W-:Y:S02]  /*1780*/  UMOV UR5, 0x400 ;  /* 0x0000040000057882 */ /* 0x000fe40000000000 */
[----:B0-----:R-:W-:-:S09]  /*1790*/  ULEA UR5, UR7, UR5, 0x18 ;  /* 0x0000000507057291 */ /* 0x001fd2000f8ec0ff */
[----:B-1----:R-:W0:Y:S02]  /*17a0*/  LDS R8, [UR5+0x54] ;  /* 0x00005405ff087984 */ /* 0x002e240008000800 */
[----:B0-----:R-:W-:-:S05]  /*17b0*/  SEL R9, R8, RZ, P0 ;  /* 0x000000ff08097207 */ /* 0x001fca0000000000 */
[----:B------:R-:W-:-:S07]  /*17c0*/  IMAD.IADD R38, R9, 0x1, R38 ;  /* 0x0000000109267824 */ /* 0x000fce00078e0226 */
.L_x_3:
[----:B------:R-:W-:Y:S05]  /*17d0*/  BSYNC.RECONVERGENT B0 ;  /* 0x0000000000007941 */ /* 0x000fea0003800200 */
.L_x_1:
[----:B------:R-:W-:Y:S01]  /*17e0*/  IMAD.IADD R32, R32, 0x1, R38 ;  /* 0x0000000120207824 */ /* 0x000fe200078e0226 */
[----:B------:R-:W-:Y:S03]  /*17f0*/  BAR.SYNC.DEFER_BLOCKING 0x0 ;  /* 0x0000000000007b1d */ /* 0x000fe60000010000 */
[----:B------:R-:W-:-:S03]  /*1800*/  IMAD.IADD R29, R29, 0x1, R32 ;  /* 0x000000011d1d7824 */ /* 0x000fc600078e0220 */
[----:B------:R-:W1:Y:S01]  /*1810*/  LDCU.64 UR8, c[0x0][0x388] ;  /* 0x00007100ff0877ac */ /* 0x000e620008000a00 */
[----:B------:R-:W-:-:S04]  /*1820*/  IMAD.IADD R28, R28, 0x1, R29 ;  /* 0x000000011c1c7824 */ /* 0x000fc800078e021d */
[----:B------:R-:W-:-:S04]  /*1830*/  IMAD.IADD R27, R27, 0x1, R28 ;  /* 0x000000011b1b7824 */ /* 0x000fc800078e021c */
[----:B------:R-:W-:-:S04]  /*1840*/  IMAD.IADD R26, R26, 0x1, R27 ;  /* 0x000000011a1a7824 */ /* 0x000fc800078e021b */
[----:B------:R-:W-:-:S04]  /*1850*/  IMAD.IADD R25, R25, 0x1, R26 ;  /* 0x0000000119197824 */ /* 0x000fc800078e021a */
[----:B------:R-:W-:Y:S01]  /*1860*/  IMAD.IADD R24, R24, 0x1, R25 ;  /* 0x0000000118187824 */ /* 0x000fe200078e0219 */
[----:B------:R-:W-:Y:S03]  /*1870*/  STS [R33], R38 ;  /* 0x0000002621007388 */ /* 0x000fe60000000800 */
[----:B------:R-:W-:Y:S01]  /*1880*/  IMAD.IADD R23, R23, 0x1, R24 ;  /* 0x0000000117177824 */ /* 0x000fe200078e0218 */
[----:B------:R-:W-:Y:S03]  /*1890*/  STS [R33+0x4], R32 ;  /* 0x0000042021007388 */ /* 0x000fe60000000800 */
        /* <DEDUP_REMOVED lines=19> */
[----:B------:R-:W-:Y:S04]  /*19d0*/  STS [R33+0x2c], R20 ;  /* 0x00002c1421007388 */ /* 0x000fe80000000800 */
[----:B------:R-:W-:Y:S04]  /*19e0*/  STS [R33+0x30], R7 ;  /* 0x0000300721007388 */ /* 0x000fe80000000800 */
[----:B------:R-:W-:Y:S04]  /*19f0*/  STS [R33+0x34], R6 ;  /* 0x0000340621007388 */ /* 0x000fe80000000800 */
[----:B------:R-:W-:Y:S04]  /*1a00*/  STS [R33+0x38], R5 ;  /* 0x0000380521007388 */ /* 0x000fe80000000800 */
[----:B------:R-:W-:Y:S04]  /*1a10*/  STS [R33+0x3c], R4 ;  /* 0x00003c0421007388 */ /* 0x000fe80000000800 */
[----:B------:R-:W-:Y:S04]  /*1a20*/  STS [R33+0x40], R3 ;  /* 0x0000400321007388 */ /* 0x000fe80000000800 */
[----:B------:R1:W-:Y:S04]  /*1a30*/  STS [R33+0x44], R2 ;  /* 0x0000440221007388 */ /* 0x0003e80000000800 */
[----:B------:R-:W-:Y:S01]  /*1a40*/  STS [R33+0x48], R0 ;  /* 0x0000480021007388 */ /* 0x000fe20000000800 */
[----:B------:R-:W-:-:S03]  /*1a50*/  NOP ;  /* 0x0000000000007918 */ /* 0x000fc60000000000 */
[----:B0-----:R-:W0:Y:S01]  /*1a60*/  LDS R9, [R34] ;  /* 0x0000000022097984 */ /* 0x001e220000000800 */
[----:B-1----:R-:W-:-:S03]  /*1a70*/  IADD3 R2, P0, PT, R31, UR8, RZ ;  /* 0x000000081f027c10 */ /* 0x002fc6000ff1e0ff */
[----:B------:R-:W1:Y:S01]  /*1a80*/  LDS R7, [R34+0x80] ;  /* 0x0000800022077984 */ /* 0x000e620000000800 */
[----:B------:R-:W-:-:S03]  /*1a90*/  IADD3.X R3, PT, PT, R30, UR9, RZ, P0, !PT ;  /* 0x000000091e037c10 */ /* 0x000fc600087fe4ff */
[----:B------:R-:W2:Y:S04]  /*1aa0*/  LDS R11, [R34+0x100] ;  /* 0x00010000220b7984 */ /* 0x000ea80000000800 */
[----:B------:R-:W3:Y:S04]  /*1ab0*/  LDS R13, [R34+0x180] ;  /* 0x00018000220d7984 */ /* 0x000ee80000000800 */
[----:B------:R-:W4:Y:S04]  /*1ac0*/  LDS R5, [R34+0x200] ;  /* 0x0002000022057984 */ /* 0x000f280000000800 */
[----:B------:R-:W5:Y:S04]  /*1ad0*/  LDS R15, [R34+0x280] ;  /* 0x00028000220f7984 */ /* 0x000f680000000800 */
        /* <DEDUP_REMOVED lines=13> */
[----:B0-----:R-:W-:Y:S04]  /*1bb0*/  STG.E desc[UR12][R2.64], R9 ;  /* 0x0000000902007986 */ /* 0x001fe8000c10190c */
[----:B-1----:R-:W-:Y:S04]  /*1bc0*/  STG.E desc[UR12][R2.64+0x80], R7 ;  /* 0x0000800702007986 */ /* 0x002fe8000c10190c */
[----:B--2---:R-:W-:Y:S04]  /*1bd0*/  STG.E desc[UR12][R2.64+0x100], R11 ;  /* 0x0001000b02007986 */ /* 0x004fe8000c10190c */
[----:B---3--:R-:W-:Y:S04]  /*1be0*/  STG.E desc[UR12][R2.64+0x180], R13 ;  /* 0x0001800d02007986 */ /* 0x008fe8000c10190c */
[----:B----4-:R-:W-:Y:S04]  /*1bf0*/  STG.E desc[UR12][R2.64+0x200], R5 ;  /* 0x0002000502007986 */ /* 0x010fe8000c10190c */
[----:B-----5:R-:W-:Y:S04]  /*1c00*/  STG.E desc[UR12][R2.64+0x280], R15 ;  /* 0x0002800f02007986 */ /* 0x020fe8000c10190c */
[----:B------:R-:W-:Y:S04]  /*1c10*/  STG.E desc[UR12][R2.64+0x300], R17 ;  /* 0x0003001102007986 */ /* 0x000fe8000c10190c */
        /* <DEDUP_REMOVED lines=11> */
[----:B------:R-:W-:Y:S01]  /*1cd0*/  STG.E desc[UR12][R2.64+0x900], R43 ;  /* 0x0009002b02007986 */ /* 0x000fe2000c10190c */
[----:B------:R-:W-:Y:S05]  /*1ce0*/  EXIT ;  /* 0x000000000000794d */ /* 0x000fea0003800000 */
.L_x_0:
[----:B------:R-:W-:-:S04]  /*1cf0*/  ISETP.NE.U32.AND P0, PT, RZ, UR7, PT ;  /* 0x00000007ff007c0c */ /* 0x000fc8000bf05070 */
[----:B------:R-:W-:-:S13]  /*1d00*/  ISETP.NE.AND.EX P0, PT, RZ, UR4, PT, P0 ;  /* 0x00000004ff007c0c */ /* 0x000fda000bf05300 */
[----:B------:R-:W-:Y:S05]  /*1d10*/  @!P0 EXIT ;  /* 0x000000000000894d */ /* 0x000fea0003800000 */
[----:B------:R-:W0:Y:S02]  /*1d20*/  LDCU.64 UR4, c[0x0][0x380] ;  /* 0x00007000ff0477ac */ /* 0x000e240008000a00 */
[----:B0-----:R-:W-:-:S06]  /*1d30*/  UIMAD.WIDE UR4, UR6, 0x7b80, UR4 ;  /* 0x00007b80060478a5 */ /* 0x001fcc000f8e0204 */
[----:B------:R-:W-:Y:S02]  /*1d40*/  IMAD.U32 R2, RZ, RZ, UR4 ;  /* 0x00000004ff027e24 */ /* 0x000fe4000f8e00ff */
[----:B------:R-:W-:-:S05]  /*1d50*/  IMAD.U32 R3, RZ, RZ, UR5 ;  /* 0x00000005ff037e24 */ /* 0x000fca000f8e00ff */
[----:B------:R0:W2:Y:S01]  /*1d60*/  LD.E.STRONG.SM R5, desc[UR12][R2.64] ;  /* 0x0000000c02057980 */ /* 0x0000a2000c10b900 */
[----:B------:R-:W3:Y:S02]  /*1d70*/  S2R R31, SR_TID.X ;  /* 0x00000000001f7919 */ /* 0x000ee40000002100 */
[C---:B---3--:R-:W-:Y:S02]  /*1d80*/  LOP3.LUT R0, R31.reuse, 0x1f, RZ, 0xc0, !PT ;  /* 0x0000001f1f007812 */ /* 0x048fe400078ec0ff */
[----:B------:R-:W-:-:S05]  /*1d90*/  LOP3.LUT R7, R31, 0x3e0, RZ, 0xc0, !PT ;  /* 0x000003e01f077812 */ /* 0x000fca00078ec0ff */
[----:B------:R-:W-:-:S04]  /*1da0*/  IMAD R33, R7, 0x13, R0 ;  /* 0x0000001307217824 */ /* 0x000fc800078e0200 */
[C---:B------:R-:W-:Y:S01]  /*1db0*/  VIADD R0, R33.reuse, 0x20 ;  /* 0x0000002021007836 */ /* 0x040fe20000000000 */
[C---:B------:R-:W-:Y:S01]  /*1dc0*/  ISETP.GE.U32.AND P1, PT, R33.reuse, UR7, PT ;  /* 0x0000000721007c0c */ /* 0x040fe2000bf26070 */
[C---:B------:R-:W-:Y:S01]  /*1dd0*/  VIADD R4, R33.reuse, 0x40 ;  /* 0x0000004021047836 */ /* 0x040fe20000000000 */
[C---:B0-----:R-:W-:Y:S01]  /*1de0*/  LEA R2, P0, R33.reuse, UR4, 0x2 ;  /* 0x0000000421027c11 */ /* 0x041fe2000f8010ff */
[C---:B------:R-:W-:Y:S01]  /*1df0*/  VIADD R3, R33.reuse, 0xa0 ;  /* 0x000000a021037836 */ /* 0x040fe20000000000 */
[----:B------:R-:W-:Y:S01]  /*1e00*/  ISETP.GE.U32.AND P2, PT, R0, UR7, PT ;  /* 0x0000000700007c0c */ /* 0x000fe2000bf46070 */
[C---:B------:R-:W-:Y:S01]  /*1e10*/  VIADD R0, R33.reuse, 0x80 ;  /* 0x0000008021007836 */ /* 0x040fe20000000000 */
[----:B------:R-:W-:Y:S01]  /*1e20*/  ISETP.GE.U32.AND P3, PT, R4, UR7, PT ;  /* 0x0000000704007c0c */ /* 0x000fe2000bf66070 */
[----:B------:R-:W-:Y:S01]  /*1e30*/  VIADD R6, R33, 0x60 ;  /* 0x0000006021067836 */ /* 0x000fe20000000000 */
[----:B------:R-:W-:Y:S01]  /*1e40*/  ISETP.GE.U32.AND P6, PT, R3, UR7, PT ;  /* 0x0000000703007c0c */ /* 0x000fe2000bfc6070 */
[----:B------:R-:W-:Y:S01]  /*1e50*/  IMAD.X R3, RZ, RZ, UR5, P0 ;  /* 0x00000005ff037e24 */ /* 0x000fe200080e06ff */
[----:B------:R-:W-:Y:S01]  /*1e60*/  ISETP.GE.U32.AND P5, PT, R0, UR7, PT ;  /* 0x0000000700007c0c */ /* 0x000fe2000bfa6070 */
[C---:B------:R-:W-:Y:S01]  /*1e70*/  VIADD R0, R33.reuse, 0xc0 ;  /* 0x000000c021007836 */ /* 0x040fe20000000000 */
[----:B------:R-:W-:Y:S01]  /*1e80*/  ISETP.GE.U32.AND P4, PT, R6, UR7, PT ;  /* 0x0000000706007c0c */ /* 0x000fe2000bf86070 */
[----:B------:R-:W-:-:S03]  /*1e90*/  VIADD R4, R33, 0x140 ;  /* 0x0000014021047836 */ /* 0x000fc60000000000 */
[----:B------:R-:W-:Y:S01]  /*1ea0*/  ISETP.GE.U32.AND P0, PT, R0, UR7, PT ;  /* 0x0000000700007c0c */ /* 0x000fe2000bf06070 */
[C---:B------:R-:W-:Y:S02]  /*1eb0*/  VIADD R0, R33.reuse, 0xe0 ;  /* 0x000000e021007836 */ /* 0x040fe40000000000 */
[C---:B------:R-:W-:Y:S02]  /*1ec0*/  VIADD R37, R33.reuse, 0x100 ;  /* 0x0000010021257836 */ /* 0x040fe40000000000 */
[C---:B------:R-:W-:Y:S02]  /*1ed0*/  VIADD R36, R33.reuse, 0x120 ;  /* 0x0000012021247836 */ /* 0x040fe40000000000 */
[C---:B------:R-:W-:Y:S02]  /*1ee0*/  VIADD R35, R33.reuse, 0x1c0 ;  /* 0x000001c021237836 */ /* 0x040fe40000000000 */
[----:B------:R-:W-:Y:S02]  /*1ef0*/  VIADD R34, R33, 0x220 ;  /* 0x0000022021227836 */ /* 0x000fe40000000000 */
[----:B--2---:R-:W-:-:S02]  /*1f00*/  IMAD.MOV.U32 R7, RZ, RZ, R5 ;  /* 0x000000ffff077224 */ /* 0x004fc400078e0005 */
[----:B------:R-:W2:Y:S01]  /*1f10*/  @!P1 LD.E.STRONG.SM R5, desc[UR12][R2.64] ;  /* 0x0000000c02059980 */ /* 0x000ea2000c10b900 */
[----:B------:R-:W-:Y:S01]  /*1f20*/  ISETP.GE.U32.AND P1, PT, R0, UR7, PT ;  /* 0x0000000700007c0c */ /* 0x000fe2000bf26070 */
[--C-:B------:R-:W-:Y:S02]  /*1f30*/  IMAD.MOV.U32 R9, RZ, RZ, R7.reuse ;  /* 0x000000ffff097224 */ /* 0x100fe400078e0007 */
[--C-:B------:R-:W-:Y:S02]  /*1f40*/  IMAD.MOV.U32 R11, RZ, RZ, R7.reuse ;  /* 0x000000ffff0b7224 */ /* 0x100fe400078e0007 */
[--C-:B------:R-:W-:Y:S02]  /*1f50*/  IMAD.MOV.U32 R15, RZ, RZ, R7.reuse ;  /* 0x000000ffff0f7224 */ /* 0x100fe400078e0007 */
[--C-:B------:R-:W-:Y:S01]  /*1f60*/  IMAD.MOV.U32 R17, RZ, RZ, R7.reuse ;  /* 0x000000ffff117224 */ /* 0x100fe200078e0007 */
[----:B------:R-:W3:Y:S01]  /*1f70*/  @!P2 LD.E.STRONG.SM R9, desc[UR12][R2.64+0x80] ;  /* 0x0000800c0209a980 */ /* 0x000ee2000c10b900 */
[----:B------:R-:W-:Y:S01]  /*1f80*/  VIADD R0, R33, 0x160 ;  /* 0x0000016021007836 */ /* 0x000fe20000000000 */
[----:B------:R-:W-:Y:S01]  /*1f90*/  ISETP.GE.U32.AND P2, PT, R4, UR7, PT ;  /* 0x0000000704007c0c */ /* 0x000fe2000bf46070 */
[--C-:B------:R-:W-:Y:S01]  /*1fa0*/  IMAD.MOV.U32 R13, RZ, RZ, R7.reuse ;  /* 0x000000ffff0d7224 */ /* 0x100fe200078e0007 */
[----:B------:R-:W4:Y:S01]  /*1fb0*/  @!P3 LD.E.STRONG.SM R11, desc[UR12][R2.64+0x100] ;  /* 0x0001000c020bb980 */ /* 0x000f22000c10b900 */
[----:B------:R-:W-:Y:S01]  /*1fc0*/  IMAD.MOV.U32 R19, RZ, RZ, R7 ;  /* 0x000000ffff137224 */ /* 0x000fe200078e0007 */
[----:B------:R-:W-:-:S02]  /*1fd0*/  ISETP.GE.U32.AND P3, PT, R0, UR7, PT ;  /* 0x0000000700007c0c */ /* 0x000fc4000bf66070 */
[----:B------:R-:W4:Y:S01]  /*1fe0*/  @!P5 LD.E.STRONG.SM R15, desc[UR12][R2.64+0x200] ;  /* 0x0002000c020fd980 */ /* 0x000f22000c10b900 */
[----:B------:R-:W-:-:S03]  /*1ff0*/  ISETP.GE.U32.AND P5, PT, R37, UR7, PT ;  /* 0x0000000725007c0c */ /* 0x000fc6000bfa6070 */
[----:B------:R-:W4:Y:S01]  /*2000*/  @!P6 LD.E.STRONG.SM R17, desc[UR12][R2.64+0x280] ;  /* 0x0002800c0211e980 */ /* 0x000f22000c10b900 */
[----:B------:R-:W-:Y:S01]  /*2010*/  ISETP.GE.U32.AND P6, PT, R36, UR7, PT ;  /* 0x0000000724007c0c */ /* 0x000fe2000bfc6070 */
[C---:B------:R-:W-:Y:S02]  /*2020*/  VIADD R4, R33.reuse, 0x180 ;  /* 0x0000018021047836 */ /* 0x040fe40000000000 */
[----:B------:R-:W-:Y:S01]  /*2030*/  VIADD R0, R33, 0x1a0 ;  /* 0x000001a021007836 */ /* 0x000fe20000000000 */
[----:B------:R-:W4:Y:S01]  /*2040*/  @!P4 LD.E.STRONG.SM R13, desc[UR12][R2.64+0x180] ;  /* 0x0001800c020dc980 */ /* 0x000f22000c10b900 */
[--C-:B------:R-:W-:Y:S01]  /*2050*/  IMAD.MOV.U32 R21, RZ, RZ, R7.reuse ;  /* 0x000000ffff157224 */ /* 0x100fe200078e0007 */
[----:B------:R-:W-:Y:S01]  /*2060*/  ISETP.GE.U32.AND P4, PT, R4, UR7, PT ;  /* 0x0000000704007c0c */ /* 0x000fe2000bf86070 */
[--C-:B------:R-:W-:Y:S01]  /*2070*/  IMAD.MOV.U32 R23, RZ, RZ, R7.reuse ;  /* 0x000000ffff177224 */ /* 0x100fe200078e0007 */
[----:B------:R-:W4:Y:S01]  /*2080*/  @!P0 LD.E.STRONG.SM R19, desc[UR12][R2.64+0x300] ;  /* 0x0003000c02138980 */ /* 0x000f22000c10b900 */
[----:B------:R-:W-:Y:S01]  /*2090*/  ISETP.GE.U32.AND P0, PT, R0, UR7, PT ;  /* 0x0000000700007c0c */ /* 0x000fe2000bf06070 */
[----:B------:R-:W-:-:S02]  /*20a0*/  IMAD.MOV.U32 R25, RZ, RZ, R7 ;  /* 0x000000ffff197224 */ /* 0x000fc400078e0007 */
[--C-:B------:R-:W-:Y:S01]  /*20b0*/  IMAD.MOV.U32 R27, RZ, RZ, R7.reuse ;  /* 0x000000ffff1b7224 */ /* 0x100fe200078e0007 */
[----:B------:R-:W4:Y:S01]  /*20c0*/  @!P1 LD.E.STRONG.SM R21, desc[UR12][R2.64+0x380] ;  /* 0x0003800c02159980 */ /* 0x000f22000c10b900 */
[----:B------:R-:W-:Y:S02]  /*20d0*/  IMAD.MOV.U32 R29, RZ, RZ, R7 ;  /* 0x000000ffff1d7224 */ /* 0x000fe400078e0007 */
[C---:B------:R-:W-:Y:S01]  /*20e0*/  VIADD R4, R33.reuse, 0x1e0 ;  /* 0x000001e021047836 */ /* 0x040fe20000000000 */
[----:B------:R-:W4:Y:S01]  /*20f0*/  @!P5 LD.E.STRONG.SM R23, desc[UR12][R2.64+0x400] ;  /* 0x0004000c0217d980 */ /* 0x000f22000c10b900 */
[C---:B------:R-:W-:Y:S02]  /*2100*/  VIADD R0, R33.reuse, 0x200 ;  /* 0x0000020021007836 */ /* 0x040fe40000000000 */
[----:B------:R-:W-:Y:S01]  /*2110*/  VIADD R33, R33, 0x240 ;  /* 0x0000024021217836 */ /* 0x000fe20000000000 */
[----:B------:R-:W4:Y:S01]  /*2120*/  @!P6 LD.E.STRONG.SM R25, desc[UR12][R2.64+0x480] ;  /* 0x0004800c0219e980 */ /* 0x000f22000c10b900 */
[----:B------:R-:W-:-:S02]  /*2130*/  ISETP.GE.U32.AND P1, PT, R4, UR7, PT ;  /* 0x0000000704007c0c */ /* 0x000fc4000bf26070 */
[----:B------:R-:W-:Y:S01]  /*2140*/  ISETP.GE.U32.AND P5, PT, R0, UR7, PT ;  /* 0x0000000700007c0c */ /* 0x000fe2000bfa6070 */
[----:B------:R-:W4:Y:S01]  /*2150*/  @!P2 LD.E.STRONG.SM R27, desc[UR12][R2.64+0x500] ;  /* 0x0005000c021ba980 */ /* 0x000f22000c10b900 */
[----:B------:R-:W-:Y:S02]  /*2160*/  ISETP.GE.U32.AND P6, PT, R35, UR7, PT ;  /* 0x0000000723007c0c */ /* 0x000fe4000bfc6070 */
[----:B------:R-:W-:Y:S01]  /*2170*/  ISETP.GE.U32.AND P2, PT, R34, UR7, PT ;  /* 0x0000000722007c0c */ /* 0x000fe2000bf46070 */
[----:B------:R-:W4:Y:S01]  /*2180*/  @!P3 LD.E.STRONG.SM R29, desc[UR12][R2.64+0x580] ;  /* 0x0005800c021db980 */ /* 0x000f22000c10b900 */
[----:B------:R-:W-:Y:S01]  /*2190*/  ISETP.GE.U32.AND P3, PT, R33, UR7, PT ;  /* 0x0000000721007c0c */ /* 0x000fe2000bf66070 */
[--C-:B------:R-:W-:Y:S02]  /*21a0*/  IMAD.MOV.U32 R41, RZ, RZ, R7.reuse ;  /* 0x000000ffff297224 */ /* 0x100fe400078e0007 */
[--C-:B------:R-:W-:Y:S02]  /*21b0*/  IMAD.MOV.U32 R43, RZ, RZ, R7.reuse ;  /* 0x000000ffff2b7224 */ /* 0x100fe400078e0007 */
[----:B------:R-:W-:-:S02]  /*21c0*/  IMAD.MOV.U32 R45, RZ, RZ, R7 ;  /* 0x000000ffff2d7224 */ /* 0x000fc400078e0007 */
[--C-:B------:R-:W-:Y:S01]  /*21d0*/  IMAD.MOV.U32 R0, RZ, RZ, R7.reuse ;  /* 0x000000ffff007224 */ /* 0x100fe200078e0007 */
[----:B------:R-:W4:Y:S01]  /*21e0*/  @!P4 LD.E.STRONG.SM R41, desc[UR12][R2.64+0x600] ;  /* 0x0006000c0229c980 */ /* 0x000f22000c10b900 */
[--C-:B------:R-:W-:Y:S02]  /*21f0*/  IMAD.MOV.U32 R4, RZ, RZ, R7.reuse ;  /* 0x000000ffff047224 */ /* 0x100fe400078e0007 */
[----:B------:R-:W-:Y:S01]  /*2200*/  IMAD.MOV.U32 R6, RZ, RZ, R7 ;  /* 0x000000ffff067224 */ /* 0x000fe200078e0007 */
[----:B------:R-:W4:Y:S04]  /*2210*/  @!P0 LD.E.STRONG.SM R43, desc[UR12][R2.64+0x680] ;  /* 0x0006800c022b8980 */ /* 0x000f28000c10b900 */
[----:B------:R-:W4:Y:S04]  /*2220*/  @!P6 LD.E.STRONG.SM R45, desc[UR12][R2.64+0x700] ;  /* 0x0007000c022de980 */ /* 0x000f28000c10b900 */
[----:B------:R-:W4:Y:S04]  /*2230*/  @!P1 LD.E.STRONG.SM R0, desc[UR12][R2.64+0x780] ;  /* 0x0007800c02009980 */ /* 0x000f28000c10b900 */
[----:B------:R-:W4:Y:S04]  /*2240*/  @!P5 LD.E.STRONG.SM R4, desc[UR12][R2.64+0x800] ;  /* 0x0008000c0204d980 */ /* 0x000f28000c10b900 */
[----:B------:R-:W4:Y:S04]  /*2250*/  @!P2 LD.E.STRONG.SM R6, desc[UR12][R2.64+0x880] ;  /* 0x0008800c0206a980 */ /* 0x000f28000c10b900 */
[----:B------:R-:W4:Y:S01]  /*2260*/  @!P3 LD.E.STRONG.SM R7, desc[UR12][R2.64+0x900] ;  /* 0x0009000c0207b980 */ /* 0x000f22000c10b900 */
[----:B------:R-:W0:Y:S01]  /*2270*/  S2R R39, SR_LANEID ;  /* 0x0000000000277919 */ /* 0x000e220000000000 */
[----:B------:R-:W1:Y:S01]  /*2280*/  S2UR UR5, SR_CgaCtaId ;  /* 0x00000000000579c3 */ /* 0x000e620000008800 */
[----:B------:R-:W-:Y:S01]  /*2290*/  SHF.R.U32.HI R40, RZ, 0x5, R31 ;  /* 0x00000005ff287819 */ /* 0x000fe2000001161f */
[----:B------:R-:W-:-:S02]  /*22a0*/  UMOV UR4, 0x400 ;  /* 0x0000040000047882 */ /* 0x000fc40000000000 */
[----:B-1----:R-:W-:Y:S02]  /*22b0*/  ULEA UR4, UR5, UR4, 0x18 ;  /* 0x0000000405047291 */ /* 0x002fe4000f8ec0ff */
[----:B0-----:R-:W-:-:S05]  /*22c0*/  IMAD R30, R40, 0x260, R39 ;  /* 0x00000260281e7824 */ /* 0x001fca00078e0227 */
[----:B------:R-:W-:-:S05]  /*22d0*/  LEA R30, R30, UR4, 0x2 ;  /* 0x000000041e1e7c11 */ /* 0x000fca000f8e10ff */
[----:B------:R-:W-:Y:S01]  /*22e0*/  IMAD R8, R39, 0x48, R30 ;  /* 0x0000004827087824 */ /* 0x000fe200078e021e */
[----:B------:R-:W-:Y:S01]  /*22f0*/  UISETP.NE.AND UP0, UPT, UR6, URZ, UPT ;  /* 0x000000ff0600728c */ /* 0x000fe2000bf05270 */
        /* <DEDUP_REMOVED lines=41> */
[----:B0-----:R-:W-:Y:S02]  /*2590*/  IADD3 R8, PT, PT, R28, R29, R32 ;  /* 0x0000001d1c087210 */ /* 0x001fe40007ffe020 */
[----:B------:R-:W-:Y:S02]  /*25a0*/  ISETP.NE.AND P1, PT, R39, 0x1f, PT ;  /* 0x0000001f2700780c */ /* 0x000fe40003f25270 */
[----:B------:R-:W-:Y:S02]  /*25b0*/  IADD3 R8, PT, PT, R26, R27, R8 ;  /* 0x0000001b1a087210 */ /* 0x000fe40007ffe008 */
[----:B------:R-:W-:Y:S02]  /*25c0*/  ISETP.NE.AND P2, PT, R40, 0xc, PT ;  /* 0x0000000c2800780c */ /* 0x000fe40003f45270 */
        /* <DEDUP_REMOVED lines=30> */
[----:B------:R-:W-:-:S03]  /*27b0*/  IMAD.IADD R11, R11, 0x1, R10 ;  /* 0x000000010b0b7824 */ /* 0x000fc600078e020a */
        /* <DEDUP_REMOVED lines=16> */
[----:B------:R-:W-:-:S04]  /*28c0*/  ISETP.NE.AND P0, PT, R40, 0x8, PT ;  /* 0x000000082800780c */ /* 0x000fc80003f05270 */
[----:B------:R-:W-:Y:S02]  /*28d0*/  SEL R8, R15, R8, !P0 ;  /* 0x000000080f087207 */ /* 0x000fe40004000000 */
[----:B------:R-:W-:Y:S02]  /*28e0*/  ISETP.NE.AND P0, PT, R40, 0xa, PT ;  /* 0x0000000a2800780c */ /* 0x000fe40003f05270 */
[----:B------:R-:W-:Y:S02]  /*28f0*/  SEL R8, R16, R8, !P1 ;  /* 0x0000000810087207 */ /* 0x000fe40004800000 */
[----:B------:R-:W-:Y:S02]  /*2900*/  ISETP.NE.AND P1, PT, R40, 0xb, PT ;  /* 0x0000000b2800780c */ /* 0x000fe40003f25270 */
[----:B------:R-:W-:Y:S02]  /*2910*/  SEL R8, R17, R8, !P0 ;  /* 0x0000000811087207 */ /* 0x000fe40004000000 */
[----:B------:R-:W-:-:S02]  /*2920*/  ISETP.GE.U32.AND P0, PT, R31, 0x20, PT ;  /* 0x000000201f00780c */ /* 0x000fc40003f06070 */
[----:B------:R-:W-:Y:S01]  /*2930*/  SEL R8, R18, R8, !P1 ;  /* 0x0000000812087207 */ /* 0x000fe20004800000 */
[----:B------:R-:W-:Y:S01]  /*2940*/  @!P2 IMAD.IADD R8, R19, 0x1, R18 ;  /* 0x000000011308a824 */ /* 0x000fe200078e0212 */
[----:B------:R-:W-:-:S04]  /*2950*/  ISETP.NE.AND P1, PT, R39, RZ, PT ;  /* 0x000000ff2700720c */ /* 0x000fc80003f25270 */
[----:B------:R-:W-:Y:S02]  /*2960*/  SEL R41, R41, RZ, P1 ;  /* 0x000000ff29297207 */ /* 0x000fe40000800000 */
[----:B------:R-:W-:-:S04]  /*2970*/  SEL R9, R8, RZ, P0 ;  /* 0x000000ff08097207 */ /* 0x000fc80000000000 */
[----:B-----5:R-:W-:Y:S01]  /*2980*/  IADD3 R9, PT, PT, R9, R41, R38 ;  /* 0x0000002909097210 */ /* 0x020fe20007ffe026 */
[----:B------:R-:W-:Y:S06]  /*2990*/  BRA `(.L_x_18) ;  /* 0x0000000c005c7947 */ /* 0x000fec0003800000 */
.L_x_17:
[----:B0-----:R-:W-:Y:S02]  /*29a0*/  IADD3 R8, PT, PT, R28, R29, R32 ;  /* 0x0000001d1c087210 */ /* 0x001fe40007ffe020 */
[C---:B------:R-:W-:Y:S02]  /*29b0*/  ISETP.NE.AND P1, PT, R39.reuse, 0x1f, PT ;  /* 0x0000001f2700780c */ /* 0x040fe40003f25270 */
[----:B------:R-:W-:Y:S02]  /*29c0*/  IADD3 R8, PT, PT, R26, R27, R8 ;  /* 0x0000001b1a087210 */ /* 0x000fe40007ffe008 */
        /* <DEDUP_REMOVED lines=37> */
[----:B------:R-:W-:Y:S01]  /*2c20*/  IMAD.IADD R14, R14, 0x1, R13 ;  /* 0x000000010e0e7824 */ /* 0x000fe200078e020d */
[----:B------:R-:W0:Y:S02]  /*2c30*/  LDS R11, [UR4+0x40] ;  /* 0x00004004ff0b7984 */ /* 0x000e240008000800 */
        /* <DEDUP_REMOVED lines=14> */
[----:B------:R-:W-:-:S04]  /*2d20*/  ISETP.NE.AND P0, PT, R40, 0xa, PT ;  /* 0x0000000a2800780c */ /* 0x000fc80003f05270 */
[----:B------:R-:W-:Y:S01]  /*2d30*/  SEL R8, R17, R8, !P0 ;  /* 0x0000000811087207 */ /* 0x000fe20004000000 */
[----:B------:R-:W-:Y:S01]  /*2d40*/  IMAD.IADD R17, R41, 0x1, -R38 ;  /* 0x0000000129117824 */ /* 0x000fe200078e0a26 */
[----:B------:R-:W-:-:S04]  /*2d50*/  ISETP.NE.AND P0, PT, R40, 0xb, PT ;  /* 0x0000000b2800780c */ /* 0x000fc80003f05270 */
[----:B------:R-:W-:Y:S02]  /*2d60*/  SEL R8, R18, R8, !P0 ;  /* 0x0000000812087207 */ /* 0x000fe40004000000 */
[----:B------:R-:W-:Y:S01]  /*2d70*/  ISETP.GT.U32.AND P0, PT, R31, 0x1f, PT ;  /* 0x0000001f1f00780c */ /* 0x000fe20003f04070 */
[----:B0-----:R-:W-:Y:S01]  /*2d80*/  IMAD.IADD R11, R19, 0x1, R11 ;  /* 0x00000001130b7824 */ /* 0x001fe200078e020b */
        /* <DEDUP_REMOVED lines=22> */
.L_x_64:
[----:B------:R-:W-:Y:S05]  /*2ef0*/  @!P0 BRA `(.L_x_21) ;  /* 0x0000000000248947 */ /* 0x000fea0003800000 */
[----:B------:R-:W-:-:S07]  /*2f00*/  IMAD.MOV.U32 R14, RZ, RZ, 0x1de ;  /* 0x000001deff0e7424 */ /* 0x000fce00078e00ff */
.L_x_23:
[----:B------:R-:W-:Y:S05]  /*2f10*/  NANOSLEEP R14 ;  /* 0x0000000e0000735d */ /* 0x000fea0003800000 */
[----:B------:R-:W2:Y:S01]  /*2f20*/  LD.E.64.STRONG.GPU R8, desc[UR12][R12.64+0x100] ;  /* 0x0001000c0c087980 */ /* 0x000ea2000c10fb00 */
[----:B------:R-:W-:Y:S01]  /*2f30*/  UMOV UR5, 0xffffffff ;  /* 0xffffffff00057882 */ /* 0x000fe20000000000 */
[----:B------:R-:W-:Y:S02]  /*2f40*/  SHF.R.U32.HI R14, RZ, 0x1, R14 ;  /* 0x00000001ff0e7819 */ /* 0x000fe4000001160e */
[----:B--2---:R-:W-:Y:S01]  /*2f50*/  ISETP.NE.AND P0, PT, R8, 0x63, PT ;  /* 0x000000630800780c */ /* 0x004fe20003f05270 */
[----:B------:R-:W-:-:S12]  /*2f60*/  BRA.DIV UR5, `(.L_x_22) ;  /* 0x0000001a05747947 */ /* 0x000fd8000b800000 */
[----:B------:R-:W-:-:S13]  /*2f70*/  VOTE.ANY P0, !P0 ;  /* 0x0000000000ff7806 */ /* 0x000fda0004000100 */
.L_x_67:
[----:B------:R-:W-:Y:S05]  /*2f80*/  @P0 BRA `(.L_x_23) ;  /* 0xfffffffc00e00947 */ /* 0x000fea000383ffff */
.L_x_21:
[----:B------:R-:W-:Y:S01]  /*2f90*/  UMOV UR5, 0xffffffff ;  /* 0xffffffff00057882 */ /* 0x000fe20000000000 */
[----:B------:R-:W-:Y:S02]  /*2fa0*/  ISETP.NE.AND P2, PT, R8, 0x65, PT ;  /* 0x000000650800780c */ /* 0x000fe40003f45270 */
[----:B------:R-:W-:Y:S11]  /*2fb0*/  BRA.DIV UR5, `(.L_x_24) ;  /* 0x0000001a05807947 */ /* 0x000ff6000b800000 */
[----:B------:R-:W0:Y:S01]  /*2fc0*/  S2R R19, SR_GEMASK ;  /* 0x0000000000137919 */ /* 0x000e220000003c00 */
[----:B------:R-:W-:-:S04]  /*2fd0*/  VOTE.ANY R10, PT, !P2 ;  /* 0x00000000000a7806 */ /* 0x000fc800050e0100 */
[----:B0-----:R-:W-:-:S05]  /*2fe0*/  LOP3.LUT R10, R10, 0x80000000, R19, 0xec, !PT ;  /* 0x800000000a0a7812 */ /* 0x001fca00078eec13 */
[----:B------:R-:W-:-:S05]  /*2ff0*/  VIADD R13, R10, 0xffffffff ;  /* 0xffffffff0a0d7836 */ /* 0x000fca0000000000 */
[----:B------:R-:W-:Y:S01]  /*3000*/  LOP3.LUT R13, R10, R13, RZ, 0xc, !PT ;  /* 0x0000000d0a0d7212 */ /* 0x000fe200078e0cff */
[----:B------:R-:W-:-:S03]  /*3010*/  VIADD R10, R39, 0x2 ;  /* 0x00000002270a7836 */ /* 0x000fc60000000000 */
[----:B------:R-:W0:Y:S02]  /*3020*/  POPC R15, R13 ;  /* 0x0000000d000f7309 */ /* 0x000e240000000000 */
[----:B0-----:R-:W0:Y:S01]  /*3030*/  SHFL.DOWN PT, R16, R9, 0x1, R15 ;  /* 0x0820000009107989 */ /* 0x001e2200000e000f */
[----:B------:R-:W-:-:S04]  /*3040*/  ISETP.GE.AND P0, PT, R39, R15, PT ;  /* 0x0000000f2700720c */ /* 0x000fc80003f06270 */
[----:B0-----:R-:W-:Y:S02]  /*3050*/  SEL R16, R16, RZ, !P0 ;  /* 0x000000ff10107207 */ /* 0x001fe40004000000 */
[----:B------:R-:W-:Y:S01]  /*3060*/  ISETP.GT.AND P0, PT, R10, R15, PT ;  /* 0x0000000f0a00720c */ /* 0x000fe20003f04270 */
[----:B------:R-:W-:Y:S02]  /*3070*/  VIADD R10, R39, 0x4 ;  /* 0x00000004270a7836 */ /* 0x000fe40000000000 */
[----:B------:R-:W-:-:S05]  /*3080*/  IMAD.IADD R12, R16, 0x1, R9 ;  /* 0x00000001100c7824 */ /* 0x000fca00078e0209 */
[----:B------:R-:W0:Y:S02]  /*3090*/  SHFL.DOWN PT, R16, R12, 0x2, R15 ;  /* 0x084000000c107989 */ /* 0x000e2400000e000f */
[----:B0-----:R-:W-:Y:S02]  /*30a0*/  SEL R43, R16, RZ, !P0 ;  /* 0x000000ff102b7207 */ /* 0x001fe40004000000 */
[----:B------:R-:W-:Y:S01]  /*30b0*/  ISETP.GT.AND P0, PT, R10, R15, PT ;  /* 0x0000000f0a00720c */ /* 0x000fe20003f04270 */
[----:B------:R-:W-:Y:S02]  /*30c0*/  VIADD R10, R39, 0x8 ;  /* 0x00000008270a7836 */ /* 0x000fe40000000000 */
[----:B------:R-:W-:Y:S02]  /*30d0*/  IMAD.IADD R38, R12, 0x1, R43 ;  /* 0x000000010c267824 */ /* 0x000fe400078e022b */
[----:B------:R-:W0:Y:S03]  /*30e0*/  LDC.64 R12, c[0x0][0x390] ;  /* 0x0000e400ff0c7b82 */ /* 0x000e260000000a00 */
[----:B------:R-:W1:Y:S02]  /*30f0*/  SHFL.DOWN PT, R16, R38, 0x4, R15 ;  /* 0x0880000026107989 */ /* 0x000e6400000e000f */
[----:B-1----:R-:W-:-:S02]  /*3100*/  SEL R9, R16, RZ, !P0 ;  /* 0x000000ff10097207 */ /* 0x002fc40004000000 */
[----:B------:R-:W-:-:S03]  /*3110*/  ISETP.GT.AND P0, PT, R10, R15, PT ;  /* 0x0000000f0a00720c */ /* 0x000fc60003f04270 */
[----:B------:R-:W-:Y:S01]  /*3120*/  IMAD.IADD R44, R38, 0x1, R9 ;  /* 0x00000001262c7824 */ /* 0x000fe200078e0209 */
[----:B0-----:R-:W-:-:S04]  /*3130*/  IADD3 R38, P3, PT, R12, 0x100, RZ ;  /* 0x000001000c267810 */ /* 0x001fc80007f7e0ff */
[----:B------:R-:W0:Y:S01]  /*3140*/  SHFL.DOWN PT, R16, R44, 0x8, R15 ;  /* 0x090000002c107989 */ /* 0x000e2200000e000f */
[----:B------:R-:W-:Y:S01]  /*3150*/  IMAD.X R43, RZ, RZ, R13, P3 ;  /* 0x000000ffff2b7224 */ /* 0x000fe200018e060d */
[----:B0-----:R-:W-:Y:S02]  /*3160*/  SEL R9, R16, RZ, !P0 ;  /* 0x000000ff10097207 */ /* 0x001fe40004000000 */
[----:B------:R-:W-:Y:S01]  /*3170*/  ISETP.NE.AND P0, PT, R8, 0x65, PT ;  /* 0x000000650800780c */ /* 0x000fe20003f05270 */
[----:B------:R-:W-:Y:S02]  /*3180*/  VIADD R8, R39, 0x10 ;  /* 0x0000001027087836 */ /* 0x000fe40000000000 */
[----:B------:R-:W-:-:S03]  /*3190*/  IMAD.IADD R42, R44, 0x1, R9 ;  /* 0x000000012c2a7824 */ /* 0x000fc600078e0209 */
[----:B------:R-:W-:Y:S02]  /*31a0*/  ISETP.GT.AND P2, PT, R8, R15, PT ;  /* 0x0000000f0800720c */ /* 0x000fe40003f44270 */
[----:B------:R-:W0:Y:S05]  /*31b0*/  SHFL.DOWN PT, R16, R42, 0x10, R15 ;  /* 0x0a0000002a107989 */ /* 0x000e2a00000e000f */
[----:B------:R-:W-:Y:S02]  /*31c0*/  VOTE.ALL P0, P0 ;  /* 0x0000000000ff7806 */ /* 0x000fe40000000000 */
[----:B0-----:R-:W-:-:S05]  /*31d0*/  SEL R9, R16, RZ, !P2 ;  /* 0x000000ff10097207 */ /* 0x001fca0005000000 */
[----:B------:R-:W-:-:S07]  /*31e0*/  IMAD.IADD R12, R42, 0x1, R9 ;  /* 0x000000012a0c7824 */ /* 0x000fce00078e0209 */
.L_x_76:
[----:B------:R-:W-:Y:S05]  /*31f0*/  @!P0 BRA `(.L_x_25) ;  /* 0x0000000000e48947 */ /* 0x000fea0003800000 */
[----:B------:R-:W-:-:S07]  /*3200*/  IMAD.MOV.U32 R42, RZ, RZ, 0x1de ;  /* 0x000001deff2a7424 */ /* 0x000fce00078e00ff */
.L_x_31:
[----:B------:R-:W-:Y:S02]  /*3210*/  IMAD.MOV.U32 R8, RZ, RZ, R38 ;  /* 0x000000ffff087224 */ /* 0x000fe400078e0026 */
[----:B------:R-:W-:Y:S02]  /*3220*/  IMAD.MOV.U32 R9, RZ, RZ, R43 ;  /* 0x000000ffff097224 */ /* 0x000fe400078e002b */
        /* <DEDUP_REMOVED lines=8> */
.L_x_79:
[----:B------:R-:W-:Y:S05]  /*32b0*/  @!P0 BRA `(.L_x_27) ;  /* 0x0000000000248947 */ /* 0x000fea0003800000 */
[----:B------:R-:W-:-:S07]  /*32c0*/  IMAD.MOV.U32 R13, RZ, RZ, R42 ;  /* 0x000000ffff0d7224 */ /* 0x000fce00078e002a */
.L_x_29:
[----:B------:R-:W-:Y:S05]  /*32d0*/  NANOSLEEP R13 ;  /* 0x0000000d0000735d */ /* 0x000fea0003800000 */
[----:B------:R-:W2:Y:S01]  /*32e0*/  LD.E.64.STRONG.GPU R8, desc[UR12][R14.64+-0x100] ;  /* 0xffff000c0e087980 */ /* 0x000ea2000c10fb00 */
[----:B------:R-:W-:Y:S01]  /*32f0*/  UMOV UR5, 0xffffffff ;  /* 0xffffffff00057882 */ /* 0x000fe20000000000 */
[----:B------:R-:W-:Y:S02]  /*3300*/  SHF.R.U32.HI R13, RZ, 0x1, R13 ;  /* 0x00000001ff0d7819 */ /* 0x000fe4000001160d */
[----:B--2---:R-:W-:Y:S01]  /*3310*/  ISETP.NE.AND P0, PT, R8, 0x63, PT ;  /* 0x000000630800780c */ /* 0x004fe20003f05270 */
[----:B------:R-:W-:-:S12]  /*3320*/  BRA.DIV UR5, `(.L_x_28) ;  /* 0x0000001a05c87947 */ /* 0x000fd8000b800000 */
[----:B------:R-:W-:-:S13]  /*3330*/  VOTE.ANY P0, !P0 ;  /* 0x0000000000ff7806 */ /* 0x000fda0004000100 */
.L_x_82:
[----:B------:R-:W-:Y:S05]  /*3340*/  @P0 BRA `(.L_x_29) ;  /* 0xfffffffc00e00947 */ /* 0x000fea000383ffff */
.L_x_27:
[----:B------:R-:W-:Y:S01]  /*3350*/  UMOV UR5, 0xffffffff ;  /* 0xffffffff00057882 */ /* 0x000fe20000000000 */
[----:B------:R-:W-:Y:S02]  /*3360*/  ISETP.NE.AND P0, PT, R8, 0x65, PT ;  /* 0x000000650800780c */ /* 0x000fe40003f05270 */
[----:B------:R-:W-:Y:S11]  /*3370*/  BRA.DIV UR5, `(.L_x_30) ;  /* 0x0000001a05d47947 */ /* 0x000ff6000b800000 */
[----:B------:R-:W-:Y:S01]  /*3380*/  VOTE.ANY R10, PT, !P0 ;  /* 0x00000000000a7806 */ /* 0x000fe200040e0100 */
[----:B------:R-:W-:-:S03]  /*3390*/  VIADD R18, R18, 0xffffffe0 ;  /* 0xffffffe012127836 */ /* 0x000fc60000000000 */
[----:B------:R-:W-:-:S05]  /*33a0*/  LOP3.LUT R10, R10, 0x80000000, R19, 0xec, !PT ;  /* 0x800000000a0a7812 */ /* 0x000fca00078eec13 */
        /* <DEDUP_REMOVED lines=14> */
[----:B------:R-:W-:-:S05]  /*3490*/  IMAD.IADD R45, R44, 0x1, R45 ;  /* 0x000000012c2d7824 */ /* 0x000fca00078e022d */
[----:B------:R-:W0:Y:S02]  /*34a0*/  SHFL.DOWN PT, R16, R45, 0x4, R15 ;  /* 0x088000002d107989 */ /* 0x000e2400000e000f */
[----:B0-----:R-:W-:Y:S02]  /*34b0*/  SEL R16, R16, RZ, !P0 ;  /* 0x000000ff10107207 */ /* 0x001fe40004000000 */
[----:B------:R-:W-:-:S03]  /*34c0*/  ISETP.GT.AND P0, PT, R10, R15, PT ;  /* 0x0000000f0a00720c */ /* 0x000fc60003f04270 */
[----:B------:R-:W-:-:S05]  /*34d0*/  IMAD.IADD R9, R45, 0x1, R16 ;  /* 0x000000012d097824 */ /* 0x000fca00078e0210 */
[----:B------:R-:W0:Y:S02]  /*34e0*/  SHFL.DOWN PT, R16, R9, 0x8, R15 ;  /* 0x0900000009107989 */ /* 0x000e2400000e000f */
[----:B0-----:R-:W-:Y:S02]  /*34f0*/  SEL R16, R16, RZ, !P0 ;  /* 0x000000ff10107207 */ /* 0x001fe40004000000 */
[----:B------:R-:W-:Y:S01]  /*3500*/  ISETP.NE.AND P0, PT, R8, 0x65, PT ;  /* 0x000000650800780c */ /* 0x000fe20003f05270 */
[----:B------:R-:W-:Y:S02]  /*3510*/  VIADD R8, R39, 0x10 ;  /* 0x0000001027087836 */ /* 0x000fe40000000000 */
[----:B------:R-:W-:-:S03]  /*3520*/  IMAD.IADD R44, R9, 0x1, R16 ;  /* 0x00000001092c7824 */ /* 0x000fc600078e0210 */
[----:B------:R-:W-:Y:S02]  /*3530*/  ISETP.GT.AND P2, PT, R8, R15, PT ;  /* 0x0000000f0800720c */ /* 0x000fe40003f44270 */
[----:B------:R-:W0:Y:S05]  /*3540*/  SHFL.DOWN PT, R16, R44, 0x10, R15 ;  /* 0x0a0000002c107989 */ /* 0x000e2a00000e000f */
[----:B------:R-:W-:Y:S02]  /*3550*/  VOTE.ALL P0, P0 ;  /* 0x0000000000ff7806 */ /* 0x000fe40000000000 */
[----:B0-----:R-:W-:-:S04]  /*3560*/  SEL R13, R16, RZ, !P2 ;  /* 0x000000ff100d7207 */ /* 0x001fc80005000000 */
[----:B------:R-:W-:-:S07]  /*3570*/  IADD3 R12, PT, PT, R44, R13, R12 ;  /* 0x0000000d2c0c7210 */ /* 0x000fce0007ffe00c */
.L_x_91:
[----:B------:R-:W-:Y:S05]  /*3580*/  @P0 BRA `(.L_x_31) ;  /* 0xfffffffc00200947 */ /* 0x000fea000383ffff */
.L_x_25:
[----:B------:R-:W-:Y:S01]  /*3590*/  ISETP.NE.AND P0, PT, R39, RZ, PT ;  /* 0x000000ff2700720c */ /* 0x000fe20003f05270 */
[----:B------:R-:W0:Y:S01]  /*35a0*/  @!P1 S2R R9, SR_CgaCtaId ;  /* 0x0000000000099919 */ /* 0x000e220000008800 */
[----:B------:R-:W-:Y:S01]  /*35b0*/  @!P1 MOV R8, 0x400 ;  /* 0x0000040000089802 */ /* 0x000fe20000000f00 */
[----:B------:R-:W-:Y:S02]  /*35c0*/  @!P1 IMAD.IADD R11, R11, 0x1, R12 ;  /* 0x000000010b0b9824 */ /* 0x000fe400078e020c */
[----:B------:R-:W-:-:S05]  /*35d0*/  @!P1 IMAD.MOV.U32 R10, RZ, RZ, 0x65 ;  /* 0x00000065ff0a9424 */ /* 0x000fca00078e00ff */
[----:B------:R1:W-:Y:S03]  /*35e0*/  @!P1 ST.E.64.STRONG.GPU desc[UR12][R40.64+0x100], R10 ;  /* 0x0001000a28009985 */ /* 0x0003e6000c10fb0c */
[----:B------:R-:W-:Y:S01]  /*35f0*/  @!P0 MOV R13, 0x400 ;  /* 0x00000400000d8802 */ /* 0x000fe20000000f00 */
[----:B------:R-:W2:Y:S01]  /*3600*/  @!P0 S2R R14, SR_CgaCtaId ;  /* 0x00000000000e8919 */ /* 0x000ea20000008800 */
[----:B0-----:R-:W-:Y:S01]  /*3610*/  @!P1 LEA R9, R9, R8, 0x18 ;  /* 0x0000000809099211 */ /* 0x001fe200078ec0ff */
[----:B------:R-:W-:Y:S02]  /*3620*/  IMAD.MOV.U32 R8, RZ, RZ, R17 ;  /* 0x000000ffff087224 */ /* 0x000fe400078e0011 */
[----:B------:R-:W-:Y:S02]  /*3630*/  @!P0 IMAD.MOV.U32 R8, RZ, RZ, R12 ;  /* 0x000000ffff088224 */ /* 0x000fe400078e000c */
[----:B------:R1:W-:Y:S04]  /*3640*/  @!P1 STS [R9+0x8], R11 ;  /* 0x0000080b09009388 */ /* 0x0003e80000000800 */
[----:B------:R1:W-:Y:S01]  /*3650*/  @!P1 STS [R9+0x4], R12 ;  /* 0x0000040c09009388 */ /* 0x0003e20000000800 */
[----:B--2---:R-:W-:-:S05]  /*3660*/  @!P0 LEA R13, R14, R13, 0x18 ;  /* 0x0000000d0e0d8211 */ /* 0x004fca00078ec0ff */
[----:B------:R1:W-:Y:S02]  /*3670*/  @!P0 STS [R13+0x54], R12 ;  /* 0x0000540c0d008388 */ /* 0x0003e40000000800 */
.L_x_19:
        /* <DEDUP_REMOVED lines=9> */
.L_x_18:
[----:B------:R-:W-:Y:S01]  /*3710*/  IMAD.IADD R32, R32, 0x1, R9 ;  /* 0x0000000120207824 */ /* 0x000fe200078e0209 */
[----:B------:R-:W0:Y:S01]  /*3720*/  S2R R11, SR_LANEID ;  /* 0x00000000000b7919 */ /* 0x000e220000000000 */
[----:B------:R-:W-:Y:S02]  /*3730*/  BAR.SYNC.DEFER_BLOCKING 0x0 ;  /* 0x0000000000007b1d */ /* 0x000fe40000010000 */
[----:B------:R-:W-:Y:S01]  /*3740*/  IMAD.IADD R29, R29, 0x1, R32 ;  /* 0x000000011d1d7824 */ /* 0x000fe200078e0220 */
[----:B------:R-:W-:Y:S01]  /*3750*/  ISETP.NE.AND P0, PT, R31, RZ, PT ;  /* 0x000000ff1f00720c */ /* 0x000fe20003f05270 */
[----:B------:R-:W-:Y:S02]  /*3760*/  IMAD.U32 R14, RZ, RZ, UR7 ;  /* 0x00000007ff0e7e24 */ /* 0x000fe4000f8e00ff */
[----:B------:R-:W-:Y:S01]  /*3770*/  IMAD.IADD R28, R28, 0x1, R29 ;  /* 0x000000011c1c7824 */ /* 0x000fe200078e021d */
[----:B------:R-:W1:Y:S01]  /*3780*/  LDCU.64 UR8, c[0x0][0x388] ;  /* 0x00007100ff0877ac */ /* 0x000e620008000a00 */
[----:B------:R-:W2:Y:S02]  /*3790*/  S2R R12, SR_TID.X ;  /* 0x00000000000c7919 */ /* 0x000ea40000002100 */
[----:B------:R-:W-:-:S04]  /*37a0*/  IMAD.IADD R27, R27, 0x1, R28 ;  /* 0x000000011b1b7824 */ /* 0x000fc800078e021c */
[----:B------:R-:W-:-:S04]  /*37b0*/  IMAD.IADD R26, R26, 0x1, R27 ;  /* 0x000000011a1a7824 */ /* 0x000fc800078e021b */
[----:B------:R-:W-:-:S04]  /*37c0*/  IMAD.IADD R25, R25, 0x1, R26 ;  /* 0x0000000119197824 */ /* 0x000fc800078e021a */
[----:B------:R-:W-:-:S04]  /*37d0*/  IMAD.IADD R24, R24, 0x1, R25 ;  /* 0x0000000118187824 */ /* 0x000fc800078e0219 */
[----:B------:R-:W-:Y:S02]  /*37e0*/  IMAD.IADD R23, R23, 0x1, R24 ;  /* 0x0000000117177824 */ /* 0x000fe400078e0218 */
[----:B0-----:R-:W-:Y:S02]  /*37f0*/  IMAD R10, R11, 0x48, R30 ;  /* 0x000000480b0a7824 */ /* 0x001fe400078e021e */
[----:B------:R-:W-:-:S03]  /*3800*/  IMAD.IADD R22, R22, 0x1, R23 ;  /* 0x0000000116167824 */ /* 0x000fc600078e0217 */
[----:B------:R0:W-:Y:S01]  /*3810*/  STS [R10], R9 ;  /* 0x000000090a007388 */ /* 0x0001e20000000800 */
[----:B------:R-:W-:-:S03]  /*3820*/  IMAD.IADD R21, R21, 0x1, R22 ;  /* 0x0000000115157824 */ /* 0x000fc600078e0216 */
[----:B------:R-:W-:Y:S01]  /*3830*/  STS [R10+0x4], R32 ;  /* 0x000004200a007388 */ /* 0x000fe20000000800 */
        /* <DEDUP_REMOVED lines=12> */
[----:B0-----:R-:W-:-:S03]  /*3900*/  IMAD.IADD R9, R2, 0x1, R3 ;  /* 0x0000000102097824 */ /* 0x001fc600078e0203 */
[----:B------:R-:W-:Y:S01]  /*3910*/  STS [R10+0x20], R23 ;  /* 0x000020170a007388 */ /* 0x000fe20000000800 */
[----:B------:R-:W-:-:S03]  /*3920*/  IMAD.IADD R0, R0, 0x1, R9 ;  /* 0x0000000100007824 */ /* 0x000fc600078e0209 */
[----:B------:R-:W-:Y:S04]  /*3930*/  STS [R10+0x24], R22 ;  /* 0x000024160a007388 */ /* 0x000fe80000000800 */
[----:B------:R-:W-:Y:S04]  /*3940*/  STS [R10+0x28], R21 ;  /* 0x000028150a007388 */ /* 0x000fe80000000800 */
[----:B------:R-:W-:Y:S04]  /*3950*/  STS [R10+0x2c], R20 ;  /* 0x00002c140a007388 */ /* 0x000fe80000000800 */
[----:B------:R-:W-:Y:S04]  /*3960*/  STS [R10+0x30], R7 ;  /* 0x000030070a007388 */ /* 0x000fe80000000800 */
[----:B------:R-:W-:Y:S04]  /*3970*/  STS [R10+0x34], R6 ;  /* 0x000034060a007388 */ /* 0x000fe80000000800 */
[----:B------:R-:W-:Y:S04]  /*3980*/  STS [R10+0x38], R5 ;  /* 0x000038050a007388 */ /* 0x000fe80000000800 */
[----:B------:R-:W-:Y:S04]  /*3990*/  STS [R10+0x3c], R8 ;  /* 0x00003c080a007388 */ /* 0x000fe80000000800 */
[----:B------:R2:W-:Y:S04]  /*39a0*/  STS [R10+0x40], R3 ;  /* 0x000040030a007388 */ /* 0x0005e80000000800 */
[----:B------:R-:W-:Y:S04]  /*39b0*/  STS [R10+0x44], R9 ;  /* 0x000044090a007388 */ /* 0x000fe80000000800 */
[----:B------:R0:W-:Y:S01]  /*39c0*/  STS [R10+0x48], R0 ;  /* 0x000048000a007388 */ /* 0x0001e20000000800 */
[----:B------:R-:W-:-:S03]  /*39d0*/  NOP ;  /* 0x0000000000007918 */ /* 0x000fc60000000000 */
[----:B------:R-:W-:Y:S01]  /*39e0*/  LDS R43, [R30] ;  /* 0x000000001e2b7984 */ /* 0x000fe20000000800 */
[C---:B--2---:R-:W-:Y:S02]  /*39f0*/  LOP3.LUT R3, R12.reuse, 0x1f, RZ, 0xc0, !PT ;  /* 0x0000001f0c037812 */ /* 0x044fe400078ec0ff */
[----:B------:R-:W-:Y:S01]  /*3a00*/  LOP3.LUT R12, R12, 0x3e0, RZ, 0xc0, !PT ;  /* 0x000003e00c0c7812 */ /* 0x000fe200078ec0ff */
[----:B------:R-:W-:Y:S04]  /*3a10*/  LDS R45, [R30+0x80] ;  /* 0x000080001e2d7984 */ /* 0x000fe80000000800 */
[----:B------:R-:W-:Y:S01]  /*3a20*/  LDS R4, [R30+0x100] ;  /* 0x000100001e047984 */ /* 0x000fe20000000800 */
[----:B------:R-:W-:-:S03]  /*3a30*/  IMAD R12, R12, 0x13, R3 ;  /* 0x000000130c0c7824 */ /* 0x000fc600078e0203 */
[----:B------:R-:W-:Y:S01]  /*3a40*/  LDS R41, [R30+0x180] ;  /* 0x000180001e297984 */ /* 0x000fe20000000800 */
[----:B0-----:R-:W-:-:S03]  /*3a50*/  VIADD R10, R12, 0x20 ;  /* 0x000000200c0a7836 */ /* 0x001fc60000000000 */
[----:B------:R-:W-:Y:S04]  /*3a60*/  LDS R39, [R30+0x200] ;  /* 0x000200001e277984 */ /* 0x000fe80000000800 */
        /* <DEDUP_REMOVED lines=14> */
[----:B------:R-:W-:Y:S01]  /*3b50*/  @!P0 STS [UR4+0x7b80], R14 ;  /* 0x007b800eff008988 */ /* 0x000fe20008000804 */
[----:B------:R-:W-:Y:S01]  /*3b60*/  BAR.SYNC.DEFER_BLOCKING 0x0 ;  /* 0x0000000000007b1d */ /* 0x000fe20000010000 */
[----:B------:R-:W-:-:S05]  /*3b70*/  IADD3 R3, P0, PT, R12, UR10, RZ ;  /* 0x0000000a0c037c10 */ /* 0x000fca000ff1e0ff */
[----:B------:R-:W0:Y:S01]  /*3b80*/  S2R R2, SR_TID.X ;  /* 0x0000000000027919 */ /* 0x000e220000002100 */
[----:B------:R-:W2:Y:S01]  /*3b90*/  LDS R0, [UR4+0x7b80] ;  /* 0x007b8004ff007984 */ /* 0x000ea20008000800 */
[C---:B0-----:R-:W-:Y:S02]  /*3ba0*/  LOP3.LUT R6, R2.reuse, 0x3e0, RZ, 0xc0, !PT ;  /* 0x000003e002067812 */ /* 0x041fe400078ec0ff */
[----:B------:R-:W-:-:S05]  /*3bb0*/  LOP3.LUT R2, R2, 0x1f, RZ, 0xc0, !PT ;  /* 0x0000001f02027812 */ /* 0x000fca00078ec0ff */
[----:B------:R-:W-:Y:S02]  /*3bc0*/  IMAD R8, R6, 0x13, R2 ;  /* 0x0000001306087824 */ /* 0x000fe400078e0202 */
[----:B------:R-:W-:Y:S01]  /*3bd0*/  IMAD.X R6, RZ, RZ, UR11, P0 ;  /* 0x0000000bff067e24 */ /* 0x000fe200080e06ff */
[----:B-1----:R-:W-:-:S04]  /*3be0*/  LEA R2, P0, R3, UR8, 0x2 ;  /* 0x0000000803027c11 */ /* 0x002fc8000f8010ff */
[----:B------:R-:W-:Y:S01]  /*3bf0*/  LEA.HI.X R3, R3, UR9, R6, 0x2, P0 ;  /* 0x0000000903037c11 */ /* 0x000fe200080f1406 */
[----:B------:R-:W-:Y:S01]  /*3c00*/  VIADD R6, R8, 0x40 ;  /* 0x0000004008067836 */ /* 0x000fe20000000000 */
[-C--:B--2---:R-:W-:Y:S01]  /*3c10*/  ISETP.GE.AND P1, PT, R12, R0.reuse, PT ;  /* 0x000000000c00720c */ /* 0x084fe20003f26270 */
[----:B------:R-:W-:Y:S01]  /*3c20*/  VIADD R12, R8, 0xa0 ;  /* 0x000000a0080c7836 */ /* 0x000fe20000000000 */
[-C--:B------:R-:W-:Y:S01]  /*3c30*/  ISETP.GE.AND P2, PT, R10, R0.reuse, PT ;  /* 0x000000000a00720c */ /* 0x080fe20003f46270 */
[----:B------:R-:W-:Y:S01]  /*3c40*/  VIADD R10, R8, 0x60 ;  /* 0x00000060080a7836 */ /* 0x000fe20000000000 */
[-C--:B------:R-:W-:Y:S01]  /*3c50*/  ISETP.GE.AND P3, PT, R6, R0.reuse, PT ;  /* 0x000000000600720c */ /* 0x080fe20003f66270 */
[----:B------:R-:W-:Y:S01]  /*3c60*/  VIADD R6, R8, 0x80 ;  /* 0x0000008008067836 */ /* 0x000fe20000000000 */
[-C--:B------:R-:W-:Y:S02]  /*3c70*/  ISETP.GE.AND P6, PT, R12, R0.reuse, PT ;  /* 0x000000000c00720c */ /* 0x080fe40003fc6270 */
[-C--:B------:R-:W-:Y:S01]  /*3c80*/  ISETP.GE.AND P4, PT, R10, R0.reuse, PT ;  /* 0x000000000a00720c */ /* 0x080fe20003f86270 */
[----:B------:R-:W-:Y:S01]  /*3c90*/  VIADD R10, R8, 0xc0 ;  /* 0x000000c0080a7836 */ /* 0x000fe20000000000 */
[----:B------:R-:W-:Y:S01]  /*3ca0*/  ISETP.GE.AND P5, PT, R6, R0, PT ;  /* 0x000000000600720c */ /* 0x000fe20003fa6270 */
[----:B------:R-:W-:-:S02]  /*3cb0*/  VIADD R6, R8, 0xe0 ;  /* 0x000000e008067836 */ /* 0x000fc40000000000 */
[----:B------:R0:W-:Y:S01]  /*3cc0*/  @!P1 STG.E desc[UR12][R2.64], R43 ;  /* 0x0000002b02009986 */ /* 0x0001e2000c10190c */
[-C--:B------:R-:W-:Y:S02]  /*3cd0*/  ISETP.GE.AND P0, PT, R10, R0.reuse, PT ;  /* 0x000000000a00720c */ /* 0x080fe40003f06270 */
[-C--:B------:R-:W-:Y:S01]  /*3ce0*/  ISETP.GE.AND P1, PT, R6, R0.reuse, PT ;  /* 0x000000000600720c */ /* 0x080fe20003f26270 */
[----:B------:R1:W-:Y:S01]  /*3cf0*/  @!P2 STG.E desc[UR12][R2.64+0x80], R45 ;  /* 0x0000802d0200a986 */ /* 0x0003e2000c10190c */
[-C--:B------:R-:W-:Y:S01]  /*3d00*/  ISETP.GE.AND P2, PT, R37, R0.reuse, PT ;  /* 0x000000002500720c */ /* 0x080fe20003f46270 */
[C---:B------:R-:W-:Y:S02]  /*3d10*/  VIADD R37, R8.reuse, 0x140 ;  /* 0x0000014008257836 */ /* 0x040fe40000000000 */
[----:B------:R-:W-:Y:S01]  /*3d20*/  VIADD R6, R8, 0x160 ;  /* 0x0000016008067836 */ /* 0x000fe20000000000 */
[----:B------:R1:W-:Y:S01]  /*3d30*/  @!P3 STG.E desc[UR12][R2.64+0x100], R4 ;  /* 0x000100040200b986 */ /* 0x0003e2000c10190c */
[----:B------:R-:W-:Y:S01]  /*3d40*/  ISETP.GE.AND P3, PT, R36, R0, PT ;  /* 0x000000002400720c */ /* 0x000fe20003f66270 */
[----:B0-----:R-:W-:-:S02]  /*3d50*/  VIADD R43, R8, 0x1a0 ;  /* 0x000001a0082b7836 */ /* 0x001fc40000000000 */
[----:B------:R1:W-:Y:S01]  /*3d60*/  @!P4 STG.E desc[UR12][R2.64+0x180], R41 ;  /* 0x000180290200c986 */ /* 0x0003e2000c10190c */
[-C--:B------:R-:W-:Y:S01]  /*3d70*/  ISETP.GE.AND P4, PT, R37, R0.reuse, PT ;  /* 0x000000002500720c */ /* 0x080fe20003f86270 */
[----:B------:R-:W-:Y:S02]  /*3d80*/  VIADD R37, R8, 0x180 ;  /* 0x0000018008257836 */ /* 0x000fe40000000000 */
[----:B------:R1:W-:Y:S01]  /*3d90*/  @!P5 STG.E desc[UR12][R2.64+0x200], R39 ;  /* 0x000200270200d986 */ /* 0x0003e2000c10190c */
[----:B------:R-:W-:-:S03]  /*3da0*/  ISETP.GE.AND P5, PT, R6, R0, PT ;  /* 0x000000000600720c */ /* 0x000fc60003fa6270 */
[----:B------:R1:W-:Y:S01]  /*3db0*/  @!P6 STG.E desc[UR12][R2.64+0x280], R29 ;  /* 0x0002801d0200e986 */ /* 0x0003e2000c10190c */
[-C--:B------:R-:W-:Y:S01]  /*3dc0*/  ISETP.GE.AND P6, PT, R37, R0.reuse, PT ;  /* 0x000000002500720c */ /* 0x080fe20003fc6270 */
[C---:B------:R-:W-:Y:S02]  /*3dd0*/  VIADD R37, R8.reuse, 0x1e0 ;  /* 0x000001e008257836 */ /* 0x040fe40000000000 */
[----:B------:R1:W-:Y:S01]  /*3de0*/  @!P1 STG.E desc[UR12][R2.64+0x380], R27 ;  /* 0x0003801b02009986 */ /* 0x0003e2000c10190c */
[-C--:B------:R-:W-:Y:S01]  /*3df0*/  ISETP.GE.AND P1, PT, R35, R0.reuse, PT ;  /* 0x000000002300720c */ /* 0x080fe20003f26270 */
[----:B------:R-:W-:Y:S02]  /*3e00*/  VIADD R35, R8, 0x200 ;  /* 0x0000020008237836 */ /* 0x000fe40000000000 */
[----:B------:R1:W-:Y:S01]  /*3e10*/  @!P0 STG.E desc[UR12][R2.64+0x300], R31 ;  /* 0x0003001f02008986 */ /* 0x0003e2000c10190c */
[----:B------:R-:W-:-:S03]  /*3e20*/  ISETP.GE.AND P0, PT, R43, R0, PT ;  /* 0x000000002b00720c */ /* 0x000fc60003f06270 */
        /* <DEDUP_REMOVED lines=8> */
[----:B------:R1:W-:Y:S04]  /*3eb0*/  @!P6 STG.E desc[UR12][R2.64+0x600], R15 ;  /* 0x0006000f0200e986 */ /* 0x0003e8000c10190c */
[----:B------:R1:W-:Y:S04]  /*3ec0*/  @!P0 STG.E desc[UR12][R2.64+0x680], R13 ;  /* 0x0006800d02008986 */ /* 0x0003e8000c10190c */
[----:B------:R1:W-:Y:S04]  /*3ed0*/  @!P1 STG.E desc[UR12][R2.64+0x700], R11 ;  /* 0x0007000b02009986 */ /* 0x0003e8000c10190c */
[----:B------:R1:W-:Y:S04]  /*3ee0*/  @!P2 STG.E desc[UR12][R2.64+0x780], R9 ;  /* 0x000780090200a986 */ /* 0x0003e8000c10190c */
[----:B------:R1:W-:Y:S04]  /*3ef0*/  @!P3 STG.E desc[UR12][R2.64+0x800], R7 ;  /* 0x000800070200b986 */ /* 0x0003e8000c10190c */
[----:B------:R1:W-:Y:S01]  /*3f00*/  @!P4 STG.E desc[UR12][R2.64+0x880], R5 ;  /* 0x000880050200c986 */ /* 0x0003e2000c10190c */
[----:B------:R-:W-:Y:S05]  /*3f10*/  @P5 EXIT ;  /* 0x000000000000594d */ /* 0x000fea0003800000 */
[----:B------:R-:W-:Y:S01]  /*3f20*/  STG.E desc[UR12][R2.64+0x900], R25 ;  /* 0x0009001902007986 */ /* 0x000fe2000c10190c */
[----:B------:R-:W-:Y:S05]  /*3f30*/  EXIT ;  /* 0x000000000000794d */ /* 0x000fea0003800000 */
.L_x_5:
[----:B------:R-:W-:Y:S01]  /*3f40*/  BSSY B1, `(.L_x_32) ;  /* 0x0000006000017945 */ /* 0x000fe20003800000 */
[----:B------:R-:W-:Y:S01]  /*3f50*/  PLOP3.LUT P0, PT, P0, PT, PT, 0x8, 0x80 ;  /* 0x000000000080781c */ /* 0x000fe2000070e170 */
[----:B------:R-:W-:-:S12]  /*3f60*/  IMAD.MOV.U32 R10, RZ, RZ, -0x1 ;  /* 0xffffffffff0a7424 */ /* 0x000fd800078e00ff */
[----:B------:R-:W-:Y:S05]  /*3f70*/  WARPSYNC.COLLECTIVE R10, `(.L_x_33) ;  /* 0x000000000a087348 */ /* 0x000fea0003c00000 */
[----:B------:R-:W-:Y:S01]  /*3f80*/  VOTE.ANY P0, P0 ;  /* 0x0000000000ff7806 */ /* 0x000fe20000000100 */
[----:B------:R-:W-:-:S12]  /*3f90*/  ENDCOLLECTIVE ;  /* 0x000000000000791b */ /* 0x000fd80003800000 */
.L_x_33:
[----:B------:R-:W-:Y:S05]  /*3fa0*/  BSYNC B1 ;  /* 0x0000000000017941 */ /* 0x000fea0003800000 */
.L_x_32:
[----:B------:R-:W-:Y:S05]  /*3fb0*/  BRA `(.L_x_34) ;  /* 0xffffffd000147947 */ /* 0x000fea000383ffff */
.L_x_7:
[----:B------:R-:W-:Y:S01]  /*3fc0*/  BSSY B1, `(.L_x_35) ;  /* 0x0000006000017945 */ /* 0x000fe20003800000 */
[----:B------:R-:W-:Y:S01]  /*3fd0*/  PLOP3.LUT P0, PT, P0, PT, PT, 0x8, 0x80 ;  /* 0x000000000080781c */ /* 0x000fe2000070e170 */
[----:B------:R-:W-:-:S12]  /*3fe0*/  IMAD.MOV.U32 R10, RZ, RZ, -0x1 ;  /* 0xffffffffff0a7424 */ /* 0x000fd800078e00ff */
[----:B------:R-:W-:Y:S05]  /*3ff0*/  WARPSYNC.COLLECTIVE R10, `(.L_x_36) ;  /* 0x000000000a087348 */ /* 0x000fea0003c00000 */
[----:B------:R-:W-:Y:S01]  /*4000*/  VOTE.ANY P0, P0 ;  /* 0x0000000000ff7806 */ /* 0x000fe20000000100 */
[----:B------:R-:W-:-:S12]  /*4010*/  ENDCOLLECTIVE ;  /* 0x000000000000791b */ /* 0x000fd80003800000 */
.L_x_36:
[----:B------:R-:W-:Y:S05]  /*4020*/  BSYNC B1 ;  /* 0x0000000000017941 */ /* 0x000fea0003800000 */
.L_x_35:
[----:B------:R-:W-:Y:S05]  /*4030*/  BRA `(.L_x_37) ;  /* 0xffffffd000187947 */ /* 0x000fea000383ffff */
.L_x_9:
[----:B------:R-:W0:Y:S01]  /*4040*/  S2R R8, SR_GEMASK ;  /* 0x0000000000087919 */ /* 0x000e220000003c00 */
[----:B------:R-:W-:Y:S01]  /*4050*/  BSSY B1, `(.L_x_38) ;  /* 0x0000006000017945 */ /* 0x000fe20003800000 */
[----:B------:R-:W-:Y:S01]  /*4060*/  PLOP3.LUT P2, PT, P0, PT, PT, 0x8, 0x80 ;  /* 0x000000000080781c */ /* 0x000fe2000074e170 */
[----:B------:R-:W-:-:S12]  /*4070*/  IMAD.MOV.U32 R10, RZ, RZ, -0x1 ;  /* 0xffffffffff0a7424 */ /* 0x000fd800078e00ff */
[----:B0-----:R-:W-:Y:S05]  /*4080*/  WARPSYNC.COLLECTIVE R10, `(.L_x_39) ;  /* 0x000000000a087348 */ /* 0x001fea0003c00000 */
[----:B------:R-:W-:Y:S01]  /*4090*/  VOTE.ANY R10, PT, P2 ;  /* 0x00000000000a7806 */ /* 0x000fe200010e0100 */
[----:B0-----:R-:W-:Y:S06]  /*40a0*/  ENDCOLLECTIVE ;  /* 0x000000000000791b */ /* 0x001fec0003800000 */
.L_x_39:
[----:B------:R-:W-:Y:S05]  /*40b0*/  BSYNC B1 ;  /* 0x0000000000017941 */ /* 0x000fea0003800000 */
.L_x_38:
[----:B------:R-:W-:Y:S01]  /*40c0*/  LOP3.LUT R10, R10, 0x80000000, R8, 0xec, !PT ;  /* 0x800000000a0a7812 */ /* 0x000fe200078eec08 */
[----:B------:R-:W-:Y:S01]  /*40d0*/  IMAD.MOV.U32 R14, RZ, RZ, 0x1 ;  /* 0x00000001ff0e7424 */ /* 0x000fe200078e00ff */
[----:B------:R-:W-:Y:S01]  /*40e0*/  ISETP.NE.AND P0, PT, R12, 0x65, PT ;  /* 0x000000650c00780c */ /* 0x000fe20003f05270 */
[C---:B------:R-:W-:Y:S02]  /*40f0*/  VIADD R38, R37.reuse, 0x2 ;  /* 0x0000000225267836 */ /* 0x040fe40000000000 */
[C---:B------:R-:W-:Y:S02]  /*4100*/  VIADD R11, R10.reuse, 0xffffffff ;  /* 0xffffffff0a0b7836 */ /* 0x040fe40000000000 */
[C---:B------:R-:W-:Y:S02]  /*4110*/  VIADD R19, R37.reuse, 0x4 ;  /* 0x0000000425137836 */ /* 0x040fe40000000000 */
[----:B------:R-:W-:Y:S01]  /*4120*/  VIADD R39, R37, 0x10 ;  /* 0x0000001025277836 */ /* 0x000fe20000000000 */
[----:B------:R-:W-:Y:S01]  /*4130*/  LOP3.LUT R11, R10, R11, RZ, 0xc, !PT ;  /* 0x0000000b0a0b7212 */ /* 0x000fe200078e0cff */
[----:B------:R-:W-:-:S03]  /*4140*/  IMAD.MOV.U32 R10, RZ, RZ, -0x1 ;  /* 0xffffffffff0a7424 */ /* 0x000fc600078e00ff */
[----:B------:R0:W1:Y:S04]  /*4150*/  POPC R15, R11 ;  /* 0x0000000b000f7309 */ /* 0x0000680000000000 */
[----:B01----:R-:W-:Y:S05]  /*4160*/  WARPSYNC.COLLECTIVE R10, `(.L_x_40) ;  /* 0x000000000a087348 */ /* 0x003fea0003c00000 */
[----:B-1----:R1:W2:Y:S02]  /*4170*/  SHFL.DOWN P2, R16, R13, R14, R15 ;  /* 0x0800000e0d107389 */ /* 0x0022a4000004000f */
[----:B012---:R-:W-:Y:S05]  /*4180*/  ENDCOLLECTIVE ;  /* 0x000000000000791b */ /* 0x007fea0003800000 */
.L_x_40:
[----:B------:R-:W-:Y:S01]  /*4190*/  IMAD.MOV.U32 R14, RZ, RZ, 0x2 ;  /* 0x00000002ff0e7424 */ /* 0x000fe200078e00ff */
[----:B------:R-:W-:-:S04]  /*41a0*/  ISETP.GE.AND P2, PT, R37, R15, PT ;  /* 0x0000000f2500720c */ /* 0x000fc80003f46270 */
[----:B------:R-:W-:-:S05]  /*41b0*/  SEL R16, R16, RZ, !P2 ;  /* 0x000000ff10107207 */ /* 0x000fca0005000000 */
[----:B------:R-:W-:-:S04]  /*41c0*/  IMAD.IADD R36, R16, 0x1, R13 ;  /* 0x0000000110247824 */ /* 0x000fc800078e020d */
[----:B------:R-:W-:-:S07]  /*41d0*/  IMAD.MOV.U32 R13, RZ, RZ, R36 ;  /* 0x000000ffff0d7224 */ /* 0x000fce00078e0024 */
[----:B------:R-:W-:Y:S05]  /*41e0*/  WARPSYNC.COLLECTIVE R10, `(.L_x_41) ;  /* 0x000000000a087348 */ /* 0x000fea0003c00000 */
[----:B------:R0:W1:Y:S02]  /*41f0*/  SHFL.DOWN P2, R16, R13, R14, R15 ;  /* 0x0800000e0d107389 */ /* 0x000064000004000f */
[----:B01----:R-:W-:Y:S05]  /*4200*/  ENDCOLLECTIVE ;  /* 0x000000000000791b */ /* 0x003fea0003800000 */
.L_x_41:
[----:B------:R-:W-:Y:S01]  /*4210*/  IMAD.MOV.U32 R14, RZ, RZ, 0x4 ;  /* 0x00000004ff0e7424 */ /* 0x000fe200078e00ff */
[----:B------:R-:W-:-:S04]  /*4220*/  ISETP.GT.AND P2, PT, R38, R15, PT ;  /* 0x0000000f2600720c */ /* 0x000fc80003f44270 */
[----:B------:R-:W-:-:S05]  /*4230*/  SEL R11, R16, RZ, !P2 ;  /* 0x000000ff100b7207 */ /* 0x000fca0005000000 */
[----:B------:R-:W-:Y:S02]  /*4240*/  IMAD.IADD R40, R36, 0x1, R11 ;  /* 0x0000000124287824 */ /* 0x000fe400078e020b */
[----:B------:R-:W-:Y:S02]  /*4250*/  VIADD R36, R37, 0x8 ;  /* 0x0000000825247836 */ /* 0x000fe40000000000 */
[----:B------:R-:W-:-:S07]  /*4260*/  IMAD.MOV.U32 R13, RZ, RZ, R40 ;  /* 0x000000ffff0d7224 */ /* 0x000fce00078e0028 */
[----:B------:R-:W-:Y:S05]  /*4270*/  WARPSYNC.COLLECTIVE R10, `(.L_x_42) ;  /* 0x000000000a087348 */ /* 0x000fea0003c00000 */
[----:B------:R0:W1:Y:S02]  /*4280*/  SHFL.DOWN P2, R16, R13, R14, R15 ;  /* 0x0800000e0d107389 */ /* 0x000064000004000f */
[----:B01----:R-:W-:Y:S05]  /*4290*/  ENDCOLLECTIVE ;  /* 0x000000000000791b */ /* 0x003fea0003800000 */
.L_x_42:
[----:B------:R-:W-:Y:S01]  /*42a0*/  IMAD.MOV.U32 R14, RZ, RZ, 0x8 ;  /* 0x00000008ff0e7424 */ /* 0x000fe200078e00ff */
[----:B------:R-:W-:-:S04]  /*42b0*/  ISETP.GT.AND P2, PT, R19, R15, PT ;  /* 0x0000000f1300720c */ /* 0x000fc80003f44270 */
[----:B------:R-:W-:-:S05]  /*42c0*/  SEL R11, R16, RZ, !P2 ;  /* 0x000000ff100b7207 */ /* 0x000fca0005000000 */
[----:B------:R-:W-:-:S04]  /*42d0*/  IMAD.IADD R42, R40, 0x1, R11 ;  /* 0x00000001282a7824 */ /* 0x000fc800078e020b */
[----:B------:R-:W-:-:S07]  /*42e0*/  IMAD.MOV.U32 R13, RZ, RZ, R42 ;  /* 0x000000ffff0d7224 */ /* 0x000fce00078e002a */
[----:B------:R-:W-:Y:S05]  /*42f0*/  WARPSYNC.COLLECTIVE R10, `(.L_x_43) ;  /* 0x000000000a087348 */ /* 0x000fea0003c00000 */
[----:B------:R0:W1:Y:S02]  /*4300*/  SHFL.DOWN P2, R16, R13, R14, R15 ;  /* 0x0800000e0d107389 */ /* 0x000064000004000f */
[----:B01----:R-:W-:Y:S05]  /*4310*/  ENDCOLLECTIVE ;  /* 0x000000000000791b */ /* 0x003fea0003800000 */
.L_x_43:
        /* <DEDUP_REMOVED lines=8> */
.L_x_44:
[----:B------:R-:W-:Y:S05]  /*43a0*/  WARPSYNC.COLLECTIVE R10, `(.L_x_45) ;  /* 0x000000000a087348 */ /* 0x000fea0003c00000 */
[----:B------:R-:W-:Y:S01]  /*43b0*/  VOTE.ALL P0, P0 ;  /* 0x0000000000ff7806 */ /* 0x000fe20000000000 */
[----:B------:R-:W-:-:S12]  /*43c0*/  ENDCOLLECTIVE ;  /* 0x000000000000791b */ /* 0x000fd80003800000 */
.L_x_45:
[----:B------:R-:W0:Y:S01]  /*43d0*/  LDC.64 R12, c[0x0][0x390] ;  /* 0x0000e400ff0c7b82 */ /* 0x000e220000000a00 */
[----:B------:R-:W-:-:S04]  /*43e0*/  ISETP.GT.AND P2, PT, R39, R15, PT ;  /* 0x0000000f2700720c */ /* 0x000fc80003f44270 */
[----:B------:R-:W-:-:S05]  /*43f0*/  SEL R16, R16, RZ, !P2 ;  /* 0x000000ff10107207 */ /* 0x000fca0005000000 */
[----:B------:R-:W-:Y:S01]  /*4400*/  IMAD.IADD R40, R41, 0x1, R16 ;  /* 0x0000000129287824 */ /* 0x000fe200078e0210 */
[----:B0-----:R-:W-:-:S05]  /*4410*/  IADD3 R42, P2, PT, R12, 0x100, RZ ;  /* 0x000001000c2a7810 */ /* 0x001fca0007f5e0ff */
[----:B------:R-:W-:Y:S01]  /*4420*/  IMAD.X R43, RZ, RZ, R13, P2 ;  /* 0x000000ffff2b7224 */ /* 0x000fe200010e060d */
[----:B------:R-:W-:Y:S07]  /*4430*/  BRA `(.L_x_46) ;  /* 0xffffffcc00b47947 */ /* 0x000fee000383ffff */
.L_x_11:
[----:B------:R-:W-:Y:S01]  /*4440*/  BSSY B1, `(.L_x_47) ;  /* 0x0000006000017945 */ /* 0x000fe20003800000 */
[----:B------:R-:W-:Y:S01]  /*4450*/  PLOP3.LUT P0, PT, P0, PT, PT, 0x8, 0x80 ;  /* 0x000000000080781c */ /* 0x000fe2000070e170 */
[----:B------:R-:W-:-:S12]  /*4460*/  IMAD.MOV.U32 R10, RZ, RZ, -0x1 ;  /* 0xffffffffff0a7424 */ /* 0x000fd800078e00ff */
[----:B------:R-:W-:Y:S05]  /*4470*/  WARPSYNC.COLLECTIVE R10, `(.L_x_48) ;  /* 0x000000000a087348 */ /* 0x000fea0003c00000 */
[----:B------:R-:W-:Y:S01]  /*4480*/  VOTE.ANY P0, P0 ;  /* 0x0000000000ff7806 */ /* 0x000fe20000000100 */
[----:B------:R-:W-:-:S12]  /*4490*/  ENDCOLLECTIVE ;  /* 0x000000000000791b */ /* 0x000fd80003800000 */
.L_x_48:
[----:B------:R-:W-:Y:S05]  /*44a0*/  BSYNC B1 ;  /* 0x0000000000017941 */ /* 0x000fea0003800000 */
.L_x_47:
[----:B------:R-:W-:Y:S05]  /*44b0*/  BRA `(.L_x_49) ;  /* 0xffffffcc00bc7947 */ /* 0x000fea000383ffff */
.L_x_13:
[----:B------:R-:W-:Y:S01]  /*44c0*/  BSSY B1, `(.L_x_50) ;  /* 0x0000006000017945 */ /* 0x000fe20003800000 */
[----:B------:R-:W-:Y:S01]  /*44d0*/  PLOP3.LUT P0, PT, P0, PT, PT, 0x8, 0x80 ;  /* 0x000000000080781c */ /* 0x000fe2000070e170 */
[----:B------:R-:W-:-:S12]  /*44e0*/  IMAD.MOV.U32 R10, RZ, RZ, -0x1 ;  /* 0xffffffffff0a7424 */ /* 0x000fd800078e00ff */
[----:B------:R-:W-:Y:S05]  /*44f0*/  WARPSYNC.COLLECTIVE R10, `(.L_x_51) ;  /* 0x000000000a087348 */ /* 0x000fea0003c00000 */
[----:B------:R-:W-:Y:S01]  /*4500*/  VOTE.ANY P0, P0 ;  /* 0x0000000000ff7806 */ /* 0x000fe20000000100 */
[----:B------:R-:W-:-:S12]  /*4510*/  ENDCOLLECTIVE ;  /* 0x000000000000791b */ /* 0x000fd80003800000 */
.L_x_51:
[----:B------:R-:W-:Y:S05]  /*4520*/  BSYNC B1 ;  /* 0x0000000000017941 */ /* 0x000fea0003800000 */
.L_x_50:
[----:B------:R-:W-:Y:S05]  /*4530*/  BRA `(.L_x_52) ;  /* 0xffffffcc00c07947 */ /* 0x000fea000383ffff */
.L_x_15:
[----:B------:R-:W-:Y:S01]  /*4540*/  BSSY B1, `(.L_x_53) ;  /* 0x0000006000017945 */ /* 0x000fe20003800000 */
[----:B------:R-:W-:Y:S01]  /*4550*/  PLOP3.LUT P2, PT, P0, PT, PT, 0x8, 0x80 ;  /* 0x000000000080781c */ /* 0x000fe2000074e170 */
[----:B------:R-:W-:-:S12]  /*4560*/  IMAD.MOV.U32 R10, RZ, RZ, -0x1 ;  /* 0xffffffffff0a7424 */ /* 0x000fd800078e00ff */
[----:B------:R-:W-:Y:S05]  /*4570*/  WARPSYNC.COLLECTIVE R10, `(.L_x_54) ;  /* 0x000000000a087348 */ /* 0x000fea0003c00000 */
[----:B------:R-:W-:Y:S01]  /*4580*/  VOTE.ANY R10, PT, P2 ;  /* 0x00000000000a7806 */ /* 0x000fe200010e0100 */
[----:B------:R-:W-:Y:S06]  /*4590*/  ENDCOLLECTIVE ;  /* 0x000000000000791b */ /* 0x000fec0003800000 */
.L_x_54:
[----:B------:R-:W-:Y:S05]  /*45a0*/  BSYNC B1 ;  /* 0x0000000000017941 */ /* 0x000fea0003800000 */
.L_x_53:
[----:B------:R-:W-:Y:S01]  /*45b0*/  LOP3.LUT R10, R10, 0x80000000, R8, 0xec, !PT ;  /* 0x800000000a0a7812 */ /* 0x000fe200078eec08 */
[----:B------:R-:W-:Y:S02]  /*45c0*/  IMAD.MOV.U32 R14, RZ, RZ, 0x1 ;  /* 0x00000001ff0e7424 */ /* 0x000fe400078e00ff */
[----:B------:R-:W-:Y:S02]  /*45d0*/  VIADD R18, R18, 0xffffffe0 ;  /* 0xffffffe012127836 */ /* 0x000fe40000000000 */
[----:B------:R-:W-:-:S05]  /*45e0*/  VIADD R15, R10, 0xffffffff ;  /* 0xffffffff0a0f7836 */ /* 0x000fca0000000000 */
[----:B------:R-:W-:Y:S01]  /*45f0*/  LOP3.LUT R15, R10, R15, RZ, 0xc, !PT ;  /* 0x0000000f0a0f7212 */ /* 0x000fe200078e0cff */
[----:B------:R-:W-:-:S05]  /*4600*/  IMAD.MOV.U32 R10, RZ, RZ, -0x1 ;  /* 0xffffffffff0a7424 */ /* 0x000fca00078e00ff */
[----:B------:R-:W0:Y:S02]  /*4610*/  POPC R15, R15 ;  /* 0x0000000f000f7309 */ /* 0x000e240000000000 */
[----:B0-----:R-:W-:Y:S05]  /*4620*/  WARPSYNC.COLLECTIVE R10, `(.L_x_55) ;  /* 0x000000000a087348 */ /* 0x001fea0003c00000 */
[----:B0-----:R0:W1:Y:S02]  /*4630*/  SHFL.DOWN P2, R16, R13, R14, R15 ;  /* 0x0800000e0d107389 */ /* 0x001064000004000f */
[----:B01----:R-:W-:Y:S05]  /*4640*/  ENDCOLLECTIVE ;  /* 0x000000000000791b */ /* 0x003fea0003800000 */
.L_x_55:
[----:B------:R-:W-:Y:S01]  /*4650*/  ISETP.GE.AND P0, PT, R37, R15, PT ;  /* 0x0000000f2500720c */ /* 0x000fe20003f06270 */
[----:B------:R-:W-:-:S03]  /*4660*/  IMAD.MOV.U32 R14, RZ, RZ, 0x2 ;  /* 0x00000002ff0e7424 */ /* 0x000fc600078e00ff */
[----:B------:R-:W-:Y:S02]  /*4670*/  SEL R16, R16, RZ, !P0 ;  /* 0x000000ff10107207 */ /* 0x000fe40004000000 */
[----:B------:R-:W-:-:S03]  /*4680*/  ISETP.GT.AND P0, PT, R38, R15, PT ;  /* 0x0000000f2600720c */ /* 0x000fc60003f04270 */
[----:B------:R-:W-:-:S04]  /*4690*/  IMAD.IADD R41, R16, 0x1, R13 ;  /* 0x0000000110297824 */ /* 0x000fc800078e020d */
[----:B------:R-:W-:-:S07]  /*46a0*/  IMAD.MOV.U32 R13, RZ, RZ, R41 ;  /* 0x000000ffff0d7224 */ /* 0x000fce00078e0029 */
[----:B------:R-:W-:Y:S05]  /*46b0*/  WARPSYNC.COLLECTIVE R10, `(.L_x_56) ;  /* 0x000000000a087348 */ /* 0x000fea0003c00000 */
[----:B------:R0:W1:Y:S02]  /*46c0*/  SHFL.DOWN P2, R16, R13, R14, R15 ;  /* 0x0800000e0d107389 */ /* 0x000064000004000f */
[----:B01----:R-:W-:Y:S05]  /*46d0*/  ENDCOLLECTIVE ;  /* 0x000000000000791b */ /* 0x003fea0003800000 */
.L_x_56:
[----:B------:R-:W-:Y:S01]  /*46e0*/  IMAD.MOV.U32 R14, RZ, RZ, 0x4 ;  /* 0x00000004ff0e7424 */ /* 0x000fe200078e00ff */
[----:B------:R-:W-:Y:S02]  /*46f0*/  SEL R16, R16, RZ, !P0 ;  /* 0x000000ff10107207 */ /* 0x000fe40004000000 */
[----:B------:R-:W-:-:S03]  /*4700*/  ISETP.GT.AND P0, PT, R19, R15, PT ;  /* 0x0000000f1300720c */ /* 0x000fc60003f04270 */
[----:B------:R-:W-:-:S04]  /*4710*/  IMAD.IADD R41, R41, 0x1, R16 ;  /* 0x0000000129297824 */ /* 0x000fc800078e0210 */
[----:B------:R-:W-:-:S07]  /*4720*/  IMAD.MOV.U32 R13, RZ, RZ, R41 ;  /* 0x000000ffff0d7224 */ /* 0x000fce00078e0029 */
[----:B------:R-:W-:Y:S05]  /*4730*/  WARPSYNC.COLLECTIVE R10, `(.L_x_57) ;  /* 0x000000000a087348 */ /* 0x000fea0003c00000 */
[----:B------:R0:W1:Y:S02]  /*4740*/  SHFL.DOWN P2, R16, R13, R14, R15 ;  /* 0x0800000e0d107389 */ /* 0x000064000004000f */
[----:B01----:R-:W-:Y:S05]  /*4750*/  ENDCOLLECTIVE ;  /* 0x000000000000791b */ /* 0x003fea0003800000 */
.L_x_57:
[----:B------:R-:W-:Y:S01]  /*4760*/  IMAD.MOV.U32 R14, RZ, RZ, 0x8 ;  /* 0x00000008ff0e7424 */ /* 0x000fe200078e00ff */
[----:B------:R-:W-:Y:S02]  /*4770*/  SEL R16, R16, RZ, !P0 ;  /* 0x000000ff10107207 */ /* 0x000fe40004000000 */
[----:B------:R-:W-:-:S03]  /*4780*/  ISETP.GT.AND P0, PT, R36, R15, PT ;  /* 0x0000000f2400720c */ /* 0x000fc60003f04270 */
[----:B------:R-:W-:-:S10]  /*4790*/  IMAD.IADD R13, R41, 0x1, R16 ;  /* 0x00000001290d7824 */ /* 0x000fd400078e0210 */
[----:B------:R-:W-:Y:S05]  /*47a0*/  WARPSYNC.COLLECTIVE R10, `(.L_x_58) ;  /* 0x000000000a087348 */ /* 0x000fea0003c00000 */
[----:B------:R0:W1:Y:S02]  /*47b0*/  SHFL.DOWN P2, R16, R13, R14, R15 ;  /* 0x0800000e0d107389 */ /* 0x000064000004000f */
[----:B01----:R-:W-:Y:S05]  /*47c0*/  ENDCOLLECTIVE ;  /* 0x000000000000791b */ /* 0x003fea0003800000 */
.L_x_58:
        /* <DEDUP_REMOVED lines=8> */
.L_x_59:
[----:B------:R-:W-:Y:S02]  /*4850*/  SEL R16, R16, RZ, !P0 ;  /* 0x000000ff10107207 */ /* 0x000fe40004000000 */
[----:B------:R-:W-:Y:S02]  /*4860*/  ISETP.NE.AND P0, PT, R12, 0x65, PT ;  /* 0x000000650c00780c */ /* 0x000fe40003f05270 */
[----:B------:R-:W-:-:S11]  /*4870*/  IADD3 R40, PT, PT, R41, R16, R40 ;  /* 0x0000001029287210 */ /* 0x000fd60007ffe028 */
[----:B------:R-:W-:Y:S05]  /*4880*/  WARPSYNC.COLLECTIVE R10, `(.L_x_60) ;  /* 0x000000000a087348 */ /* 0x000fea0003c00000 */
[----:B------:R-:W-:Y:S01]  /*4890*/  VOTE.ALL P0, P0 ;  /* 0x0000000000ff7806 */ /* 0x000fe20000000000 */
[----:B------:R-:W-:-:S12]  /*48a0*/  ENDCOLLECTIVE ;  /* 0x000000000000791b */ /* 0x000fd80003800000 */
.L_x_60:
[----:B------:R-:W-:Y:S05]  /*48b0*/  BRA `(.L_x_61) ;  /* 0xffffffcc00607947 */ /* 0x000fea000383ffff */
.L_x_20:
[----:B------:R-:W-:Y:S01]  /*48c0*/  BSSY B0, `(.L_x_62) ;  /* 0x0000006000007945 */ /* 0x000fe20003800000 */
[----:B------:R-:W-:Y:S01]  /*48d0*/  PLOP3.LUT P0, PT, P0, PT, PT, 0x8, 0x80 ;  /* 0x000000000080781c */ /* 0x000fe2000070e170 */
[----:B------:R-:W-:-:S12]  /*48e0*/  IMAD.MOV.U32 R10, RZ, RZ, -0x1 ;  /* 0xffffffffff0a7424 */ /* 0x000fd800078e00ff */
[----:B------:R-:W-:Y:S05]  /*48f0*/  WARPSYNC.COLLECTIVE R10, `(.L_x_63) ;  /* 0x000000000a087348 */ /* 0x000fea0003c00000 */
[----:B------:R-:W-:Y:S01]  /*4900*/  VOTE.ANY P0, P0 ;  /* 0x0000000000ff7806 */ /* 0x000fe20000000100 */
[----:B------:R-:W-:-:S12]  /*4910*/  ENDCOLLECTIVE ;  /* 0x000000000000791b */ /* 0x000fd80003800000 */
.L_x_63:
[----:B------:R-:W-:Y:S05]  /*4920*/  BSYNC B0 ;  /* 0x0000000000007941 */ /* 0x000fea0003800000 */
.L_x_62:
[----:B------:R-:W-:Y:S05]  /*4930*/  BRA `(.L_x_64) ;  /* 0xffffffe4006c7947 */ /* 0x000fea000383ffff */
.L_x_22:
[----:B------:R-:W-:Y:S01]  /*4940*/  BSSY B0, `(.L_x_65) ;  /* 0x0000006000007945 */ /* 0x000fe20003800000 */
[----:B------:R-:W-:Y:S01]  /*4950*/  PLOP3.LUT P0, PT, P0, PT, PT, 0x8, 0x80 ;  /* 0x000000000080781c */ /* 0x000fe2000070e170 */
[----:B------:R-:W-:-:S12]  /*4960*/  IMAD.MOV.U32 R10, RZ, RZ, -0x1 ;  /* 0xffffffffff0a7424 */ /* 0x000fd800078e00ff */
[----:B------:R-:W-:Y:S05]  /*4970*/  WARPSYNC.COLLECTIVE R10, `(.L_x_66) ;  /* 0x000000000a087348 */ /* 0x000fea0003c00000 */
[----:B------:R-:W-:Y:S01]  /*4980*/  VOTE.ANY P0, P0 ;  /* 0x0000000000ff7806 */ /* 0x000fe20000000100 */
[----:B------:R-:W-:-:S12]  /*4990*/  ENDCOLLECTIVE ;  /* 0x000000000000791b */ /* 0x000fd80003800000 */
.L_x_66:
[----:B------:R-:W-:Y:S05]  /*49a0*/  BSYNC B0 ;  /* 0x0000000000007941 */ /* 0x000fea0003800000 */
.L_x_65:
[----:B------:R-:W-:Y:S05]  /*49b0*/  BRA `(.L_x_67) ;  /* 0xffffffe400707947 */ /* 0x000fea000383ffff */
.L_x_24:
[----:B------:R-:W0:Y:S01]  /*49c0*/  S2R R19, SR_GEMASK ;  /* 0x0000000000137919 */ /* 0x000e220000003c00 */
[----:B------:R-:W-:Y:S01]  /*49d0*/  BSSY B0, `(.L_x_68) ;  /* 0x0000007000007945 */ /* 0x000fe20003800000 */
[----:B------:R-:W-:Y:S01]  /*49e0*/  ISETP.NE.AND P0, PT, R8, 0x65, PT ;  /* 0x000000650800780c */ /* 0x000fe20003f05270 */
[----:B------:R-:W-:Y:S01]  /*49f0*/  IMAD.MOV.U32 R10, RZ, RZ, -0x1 ;  /* 0xffffffffff0a7424 */ /* 0x000fe200078e00ff */
[----:B------:R-:W-:-:S13]  /*4a00*/  PLOP3.LUT P2, PT, P2, PT, PT, 0x8, 0x80 ;  /* 0x000000000080781c */ /* 0x000fda000174e170 */
[----:B0-----:R-:W-:Y:S05]  /*4a10*/  WARPSYNC.COLLECTIVE R10, `(.L_x_69) ;  /* 0x000000000a087348 */ /* 0x001fea0003c00000 */
[----:B------:R-:W-:Y:S01]  /*4a20*/  VOTE.ANY R10, PT, P2 ;  /* 0x00000000000a7806 */ /* 0x000fe200010e0100 */
[----:B0-----:R-:W-:Y:S06]  /*4a30*/  ENDCOLLECTIVE ;  /* 0x000000000000791b */ /* 0x001fec0003800000 */
.L_x_69:
[----:B------:R-:W-:Y:S05]  /*4a40*/  BSYNC B0 ;  /* 0x0000000000007941 */ /* 0x000fea0003800000 */
.L_x_68:
[----:B------:R-:W-:Y:S01]  /*4a50*/  LOP3.LUT R10, R10, 0x80000000, R19, 0xec, !PT ;  /* 0x800000000a0a7812 */ /* 0x000fe200078eec13 */
[----:B------:R-:W-:-:S04]  /*4a60*/  IMAD.MOV.U32 R14, RZ, RZ, 0x1 ;  /* 0x00000001ff0e7424 */ /* 0x000fc800078e00ff */
[----:B------:R-:W-:-:S05]  /*4a70*/  VIADD R13, R10, 0xffffffff ;  /* 0xffffffff0a0d7836 */ /* 0x000fca0000000000 */
[----:B------:R-:W-:Y:S01]  /*4a80*/  LOP3.LUT R8, R10, R13, RZ, 0xc, !PT ;  /* 0x0000000d0a087212 */ /* 0x000fe200078e0cff */
[----:B------:R-:W-:Y:S02]  /*4a90*/  IMAD.MOV.U32 R13, RZ, RZ, R9 ;  /* 0x000000ffff0d7224 */ /* 0x000fe400078e0009 */
[----:B------:R-:W-:Y:S01]  /*4aa0*/  IMAD.MOV.U32 R10, RZ, RZ, -0x1 ;  /* 0xffffffffff0a7424 */ /* 0x000fe200078e00ff */
[----:B------:R0:W1:Y:S02]  /*4ab0*/  POPC R15, R8 ;  /* 0x00000008000f7309 */ /* 0x0000640000000000 */
[----:B0-----:R-:W-:-:S07]  /*4ac0*/  VIADD R8, R39, 0x4 ;  /* 0x0000000427087836 */ /* 0x001fce0000000000 */
[----:B-1----:R-:W-:Y:S05]  /*4ad0*/  WARPSYNC.COLLECTIVE R10, `(.L_x_70) ;  /* 0x000000000a087348 */ /* 0x002fea0003c00000 */
[----:B-1----:R0:W1:Y:S02]  /*4ae0*/  SHFL.DOWN P2, R16, R13, R14, R15 ;  /* 0x0800000e0d107389 */ /* 0x002064000004000f */
[----:B01----:R-:W-:Y:S05]  /*4af0*/  ENDCOLLECTIVE ;  /* 0x000000000000791b */ /* 0x003fea0003800000 */
.L_x_70:
[----:B------:R-:W-:Y:S01]  /*4b00*/  IMAD.MOV.U32 R14, RZ, RZ, 0x2 ;  /* 0x00000002ff0e7424 */ /* 0x000fe200078e00ff */
[----:B------:R-:W-:-:S04]  /*4b10*/  ISETP.GE.AND P2, PT, R39, R15, PT ;  /* 0x0000000f2700720c */ /* 0x000fc80003f46270 */
[----:B------:R-:W-:Y:S01]  /*4b20*/  SEL R12, R16, RZ, !P2 ;  /* 0x000000ff100c7207 */ /* 0x000fe20005000000 */
[----:B------:R-:W-:-:S04]  /*4b30*/  VIADD R16, R39, 0x2 ;  /* 0x0000000227107836 */ /* 0x000fc80000000000 */
[----:B------:R-:W-:Y:S01]  /*4b40*/  IMAD.IADD R12, R12, 0x1, R9 ;  /* 0x000000010c0c7824 */ /* 0x000fe200078e0209 */
[----:B------:R-:W-:-:S03]  /*4b50*/  ISETP.GT.AND P3, PT, R16, R15, PT ;  /* 0x0000000f1000720c */ /* 0x000fc60003f64270 */
[----:B------:R-:W-:-:S10]  /*4b60*/  IMAD.MOV.U32 R13, RZ, RZ, R12 ;  /* 0x000000ffff0d7224 */ /* 0x000fd400078e000c */
[----:B------:R-:W-:Y:S05]  /*4b70*/  WARPSYNC.COLLECTIVE R10, `(.L_x_71) ;  /* 0x000000000a087348 */ /* 0x000fea0003c00000 */
[----:B------:R0:W1:Y:S02]  /*4b80*/  SHFL.DOWN P2, R16, R13, R14, R15 ;  /* 0x0800000e0d107389 */ /* 0x000064000004000f */
[----:B01----:R-:W-:Y:S05]  /*4b90*/  ENDCOLLECTIVE ;  /* 0x000000000000791b */ /* 0x003fea0003800000 */
.L_x_71:
[----:B------:R-:W-:Y:S01]  /*4ba0*/  IMAD.MOV.U32 R14, RZ, RZ, 0x4 ;  /* 0x00000004ff0e7424 */ /* 0x000fe200078e00ff */
[----:B------:R-:W-:Y:S02]  /*4bb0*/  SEL R9, R16, RZ, !P3 ;  /* 0x000000ff10097207 */ /* 0x000fe40005800000 */
[----:B------:R-:W-:Y:S01]  /*4bc0*/  ISETP.GT.AND P3, PT, R8, R15, PT ;  /* 0x0000000f0800720c */ /* 0x000fe20003f64270 */
[----:B------:R-:W-:Y:S02]  /*4bd0*/  VIADD R8, R39, 0x8 ;  /* 0x0000000827087836 */ /* 0x000fe40000000000 */
[----:B------:R-:W-:-:S04]  /*4be0*/  IMAD.IADD R38, R12, 0x1, R9 ;  /* 0x000000010c267824 */ /* 0x000fc800078e0209 */
[----:B------:R-:W-:-:S07]  /*4bf0*/  IMAD.MOV.U32 R13, RZ, RZ, R38 ;  /* 0x000000ffff0d7224 */ /* 0x000fce00078e0026 */
[----:B------:R-:W-:Y:S05]  /*4c00*/  WARPSYNC.COLLECTIVE R10, `(.L_x_72) ;  /* 0x000000000a087348 */ /* 0x000fea0003c00000 */
[----:B------:R0:W1:Y:S02]  /*4c10*/  SHFL.DOWN P2, R16, R13, R14, R15 ;  /* 0x0800000e0d107389 */ /* 0x000064000004000f */
[----:B01----:R-:W-:Y:S05]  /*4c20*/  ENDCOLLECTIVE ;  /* 0x000000000000791b */ /* 0x003fea0003800000 */
.L_x_72:
        /* <DEDUP_REMOVED lines=9> */
.L_x_73:
[----:B------:R-:W-:Y:S01]  /*4cc0*/  IMAD.MOV.U32 R14, RZ, RZ, 0x10 ;  /* 0x00000010ff0e7424 */ /* 0x000fe200078e00ff */
[----:B------:R-:W-:-:S05]  /*4cd0*/  SEL R9, R16, RZ, !P3 ;  /* 0x000000ff10097207 */ /* 0x000fca0005800000 */
[----:B------:R-:W-:-:S04]  /*4ce0*/  IMAD.IADD R42, R44, 0x1, R9 ;  /* 0x000000012c2a7824 */ /* 0x000fc800078e0209 */
[----:B------:R-:W-:-:S07]  /*4cf0*/  IMAD.MOV.U32 R13, RZ, RZ, R42 ;  /* 0x000000ffff0d7224 */ /* 0x000fce00078e002a */
[----:B------:R-:W-:Y:S05]  /*4d00*/  WARPSYNC.COLLECTIVE R10, `(.L_x_74) ;  /* 0x000000000a087348 */ /* 0x000fea0003c00000 */
[----:B------:R0:W1:Y:S02]  /*4d10*/  SHFL.DOWN P2, R16, R13, R14, R15 ;  /* 0x0800000e0d107389 */ /* 0x000064000004000f */
[----:B01----:R-:W-:Y:S05]  /*4d20*/  ENDCOLLECTIVE ;  /* 0x000000000000791b */ /* 0x003fea0003800000 */
.L_x_74:
[----:B------:R-:W-:Y:S05]  /*4d30*/  WARPSYNC.COLLECTIVE R10, `(.L_x_75) ;  /* 0x000000000a087348 */ /* 0x000fea0003c00000 */
[----:B------:R-:W-:Y:S01]  /*4d40*/  VOTE.ALL P0, P0 ;  /* 0x0000000000ff7806 */ /* 0x000fe20000000000 */
[----:B------:R-:W-:-:S12]  /*4d50*/  ENDCOLLECTIVE ;  /* 0x000000000000791b */ /* 0x000fd80003800000 */
.L_x_75:
[----:B------:R-:W-:-:S04]  /*4d60*/  ISETP.GT.AND P2, PT, R8, R15, PT ;  /* 0x0000000f0800720c */ /* 0x000fc80003f44270 */
[----:B------:R-:W-:-:S05]  /*4d70*/  SEL R9, R16, RZ, !P2 ;  /* 0x000000ff10097207 */ /* 0x000fca0005000000 */
[----:B------:R-:W-:Y:S02]  /*4d80*/  IMAD.IADD R12, R42, 0x1, R9 ;  /* 0x000000012a0c7824 */ /* 0x000fe400078e0209 */
[----:B------:R-:W0:Y:S02]  /*4d90*/  LDC.64 R8, c[0x0][0x390] ;  /* 0x0000e400ff087b82 */ /* 0x000e240000000a00 */
[----:B0-----:R-:W-:-:S05]  /*4da0*/  IADD3 R38, P2, PT, R8, 0x100, RZ ;  /* 0x0000010008267810 */ /* 0x001fca0007f5e0ff */
[----:B------:R-:W-:Y:S01]  /*4db0*/  IMAD.X R43, RZ, RZ, R9, P2 ;  /* 0x000000ffff2b7224 */ /* 0x000fe200010e0609 */
[----:B------:R-:W-:Y:S07]  /*4dc0*/  BRA `(.L_x_76) ;  /* 0xffffffe400087947 */ /* 0x000fee000383ffff */
.L_x_26:
[----:B------:R-:W-:Y:S01]  /*4dd0*/  BSSY B0, `(.L_x_77) ;  /* 0x0000006000007945 */ /* 0x000fe20003800000 */
[----:B------:R-:W-:Y:S01]  /*4de0*/  PLOP3.LUT P0, PT, P0, PT, PT, 0x8, 0x80 ;  /* 0x000000000080781c */ /* 0x000fe2000070e170 */
[----:B------:R-:W-:-:S12]  /*4df0*/  IMAD.MOV.U32 R10, RZ, RZ, -0x1 ;  /* 0xffffffffff0a7424 */ /* 0x000fd800078e00ff */
[----:B------:R-:W-:Y:S05]  /*4e00*/  WARPSYNC.COLLECTIVE R10, `(.L_x_78) ;  /* 0x000000000a087348 */ /* 0x000fea0003c00000 */
[----:B------:R-:W-:Y:S01]  /*4e10*/  VOTE.ANY P0, P0 ;  /* 0x0000000000ff7806 */ /* 0x000fe20000000100 */
[----:B------:R-:W-:-:S12]  /*4e20*/  ENDCOLLECTIVE ;  /* 0x000000000000791b */ /* 0x000fd80003800000 */
.L_x_78:
[----:B------:R-:W-:Y:S05]  /*4e30*/  BSYNC B0 ;  /* 0x0000000000007941 */ /* 0x000fea0003800000 */
.L_x_77:
[----:B------:R-:W-:Y:S05]  /*4e40*/  BRA `(.L_x_79) ;  /* 0xffffffe400187947 */ /* 0x000fea000383ffff */
.L_x_28:
[----:B------:R-:W-:Y:S01]  /*4e50*/  BSSY B0, `(.L_x_80) ;  /* 0x0000006000007945 */ /* 0x000fe20003800000 */
[----:B------:R-:W-:Y:S01]  /*4e60*/  PLOP3.LUT P0, PT, P0, PT, PT, 0x8, 0x80 ;  /* 0x000000000080781c */ /* 0x000fe2000070e170 */
[----:B------:R-:W-:-:S12]  /*4e70*/  IMAD.MOV.U32 R10, RZ, RZ, -0x1 ;  /* 0xffffffffff0a7424 */ /* 0x000fd800078e00ff */
[----:B------:R-:W-:Y:S05]  /*4e80*/  WARPSYNC.COLLECTIVE R10, `(.L_x_81) ;  /* 0x000000000a087348 */ /* 0x000fea0003c00000 */
[----:B------:R-:W-:Y:S01]  /*4e90*/  VOTE.ANY P0, P0 ;  /* 0x0000000000ff7806 */ /* 0x000fe20000000100 */
[----:B------:R-:W-:-:S12]  /*4ea0*/  ENDCOLLECTIVE ;  /* 0x000000000000791b */ /* 0x000fd80003800000 */
.L_x_81:
[----:B------:R-:W-:Y:S05]  /*4eb0*/  BSYNC B0 ;  /* 0x0000000000007941 */ /* 0x000fea0003800000 */
.L_x_80:
[----:B------:R-:W-:Y:S05]  /*4ec0*/  BRA `(.L_x_82) ;  /* 0xffffffe4001c7947 */ /* 0x000fea000383ffff */
.L_x_30:
[----:B------:R-:W-:Y:S01]  /*4ed0*/  BSSY B0, `(.L_x_83) ;  /* 0x0000006000007945 */ /* 0x000fe20003800000 */
[----:B------:R-:W-:Y:S01]  /*4ee0*/  PLOP3.LUT P2, PT, P0, PT, PT, 0x8, 0x80 ;  /* 0x000000000080781c */ /* 0x000fe2000074e170 */
[----:B------:R-:W-:-:S12]  /*4ef0*/  IMAD.MOV.U32 R10, RZ, RZ, -0x1 ;  /* 0xffffffffff0a7424 */ /* 0x000fd800078e00ff */
[----:B------:R-:W-:Y:S05]  /*4f00*/  WARPSYNC.COLLECTIVE R10, `(.L_x_84) ;  /* 0x000000000a087348 */ /* 0x000fea0003c00000 */
[----:B------:R-:W-:Y:S01]  /*4f10*/  VOTE.ANY R10, PT, P2 ;  /* 0x00000000000a7806 */ /* 0x000fe200010e0100 */
[----:B------:R-:W-:Y:S06]  /*4f20*/  ENDCOLLECTIVE ;  /* 0x000000000000791b */ /* 0x000fec0003800000 */
.L_x_84:
[----:B------:R-:W-:Y:S05]  /*4f30*/  BSYNC B0 ;  /* 0x0000000000007941 */ /* 0x000fea0003800000 */
.L_x_83:
[----:B------:R-:W-:Y:S01]  /*4f40*/  LOP3.LUT R10, R10, 0x80000000, R19, 0xec, !PT ;  /* 0x800000000a0a7812 */ /* 0x000fe200078eec13 */
[----:B------:R-:W-:Y:S02]  /*4f50*/  IMAD.MOV.U32 R14, RZ, RZ, 0x1 ;  /* 0x00000001ff0e7424 */ /* 0x000fe400078e00ff */
[----:B------:R-:W-:Y:S02]  /*4f60*/  VIADD R18, R18, 0xffffffe0 ;  /* 0xffffffe012127836 */ /* 0x000fe40000000000 */
[----:B------:R-:W-:-:S05]  /*4f70*/  VIADD R13, R10, 0xffffffff ;  /* 0xffffffff0a0d7836 */ /* 0x000fca0000000000 */
[----:B------:R-:W-:Y:S01]  /*4f80*/  LOP3.LUT R45, R10, R13, RZ, 0xc, !PT ;  /* 0x0000000d0a2d7212 */ /* 0x000fe200078e0cff */
[----:B------:R-:W-:Y:S02]  /*4f90*/  IMAD.MOV.U32 R13, RZ, RZ, R9 ;  /* 0x000000ffff0d7224 */ /* 0x000fe400078e0009 */
[----:B------:R-:W-:Y:S01]  /*4fa0*/  IMAD.MOV.U32 R10, RZ, RZ, -0x1 ;  /* 0xffffffffff0a7424 */ /* 0x000fe200078e00ff */
[----:B------:R0:W1:Y:S06]  /*4fb0*/  POPC R15, R45 ;  /* 0x0000002d000f7309 */ /* 0x00006c0000000000 */
[----:B01----:R-:W-:Y:S05]  /*4fc0*/  WARPSYNC.COLLECTIVE R10, `(.L_x_85) ;  /* 0x000000000a087348 */ /* 0x003fea0003c00000 */
[----:B-1----:R1:W2:Y:S02]  /*4fd0*/  SHFL.DOWN P2, R16, R13, R14, R15 ;  /* 0x0800000e0d107389 */ /* 0x0022a4000004000f */
[----:B012---:R-:W-:Y:S05]  /*4fe0*/  ENDCOLLECTIVE ;  /* 0x000000000000791b */ /* 0x007fea0003800000 */
.L_x_85:
[----:B------:R-:W-:Y:S01]  /*4ff0*/  ISETP.GE.AND P0, PT, R39, R15, PT ;  /* 0x0000000f2700720c */ /* 0x000fe20003f06270 */
[----:B------:R-:W-:-:S03]  /*5000*/  IMAD.MOV.U32 R14, RZ, RZ, 0x2 ;  /* 0x00000002ff0e7424 */ /* 0x000fc600078e00ff */
[----:B------:R-:W-:-:S05]  /*5010*/  SEL R16, R16, RZ, !P0 ;  /* 0x000000ff10107207 */ /* 0x000fca0004000000 */
[----:B------:R-:W-:Y:S02]  /*5020*/  IMAD.IADD R44, R16, 0x1, R9 ;  /* 0x00000001102c7824 */ /* 0x000fe400078e0209 */
[----:B------:R-:W-:Y:S02]  /*5030*/  VIADD R16, R39, 0x2 ;  /* 0x0000000227107836 */ /* 0x000fe40000000000 */
[----:B------:R-:W-:-:S03]  /*5040*/  IMAD.MOV.U32 R13, RZ, RZ, R44 ;  /* 0x000000ffff0d7224 */ /* 0x000fc600078e002c */
[----:B------:R-:W-:-:S13]  /*5050*/  ISETP.GT.AND P0, PT, R16, R15, PT ;  /* 0x0000000f1000720c */ /* 0x000fda0003f04270 */
[----:B------:R-:W-:Y:S05]  /*5060*/  WARPSYNC.COLLECTIVE R10, `(.L_x_86) ;  /* 0x000000000a087348 */ /* 0x000fea0003c00000 */
[----:B------:R0:W1:Y:S02]  /*5070*/  SHFL.DOWN P2, R16, R13, R14, R15 ;  /* 0x0800000e0d107389 */ /* 0x000064000004000f */
[----:B01----:R-:W-:Y:S05]  /*5080*/  ENDCOLLECTIVE ;  /* 0x000000000000791b */ /* 0x003fea0003800000 */
.L_x_86:
[----:B------:R-:W-:Y:S01]  /*5090*/  IMAD.MOV.U32 R14, RZ, RZ, 0x4 ;  /* 0x00000004ff0e7424 */ /* 0x000fe200078e00ff */
        /* <DEDUP_REMOVED lines=8> */
.L_x_87:
[----:B------:R-:W-:Y:S01]  /*5120*/  IMAD.MOV.U32 R14, RZ, RZ, 0x8 ;  /* 0x00000008ff0e7424 */ /* 0x000fe200078e00ff */
        /* <DEDUP_REMOVED lines=8> */
.L_x_88:
        /* <DEDUP_REMOVED lines=9> */
.L_x_89:
[----:B------:R-:W-:Y:S02]  /*5240*/  SEL R9, R16, RZ, !P0 ;  /* 0x000000ff10097207 */ /* 0x000fe40004000000 */
[----:B------:R-:W-:Y:S02]  /*5250*/  ISETP.NE.AND P0, PT, R8, 0x65, PT ;  /* 0x000000650800780c */ /* 0x000fe40003f05270 */
[----:B------:R-:W-:-:S11]  /*5260*/  IADD3 R12, PT, PT, R44, R9, R12 ;  /* 0x000000092c0c7210 */ /* 0x000fd60007ffe00c */
[----:B------:R-:W-:Y:S05]  /*5270*/  WARPSYNC.COLLECTIVE R10, `(.L_x_90) ;  /* 0x000000000a087348 */ /* 0x000fea0003c00000 */
[----:B------:R-:W-:Y:S01]  /*5280*/  VOTE.ALL P0, P0 ;  /* 0x0000000000ff7806 */ /* 0x000fe20000000000 */
[----:B------:R-:W-:-:S12]  /*5290*/  ENDCOLLECTIVE ;  /* 0x000000000000791b */ /* 0x000fd80003800000 */
.L_x_90:
[----:B------:R-:W-:Y:S05]  /*52a0*/  BRA `(.L_x_91) ;  /* 0xffffffe000b47947 */ /* 0x000fea000383ffff */
.L_x_92:
[----:B------:R-:W-:-:S00]  /*52b0*/  BRA `(.L_x_92) ;  /* 0xfffffffc00fc7947 */ /* 0x000fc0000383ffff */
[----:B------:R-:W-:-:S00]  /*52c0*/  NOP ;  /* 0x0000000000007918 */ /* 0x000fc00000000000 */
        /* <DEDUP_REMOVED lines=11> */
.L_x_195:


//--------------------- .text._ZN3cub18CUB_300001_SM_10006detail4scan16DeviceScanKernelINS2_10policy_hubIiiijN4cuda3std3__44plusIvEEE10Policy1000EPiSC_NS0_13ScanTileStateIiLb1EEES9_NS1_10InputValueIiSC_EEjiLb0EiEEvT0_T1_T2_iT3_T4_T5_ --------------------------
	.section	.text._ZN3cub18CUB_300001_SM_10006detail4scan16DeviceScanKernelINS2_10policy_hubIiiijN4cuda3std3__44plusIvEEE10Policy1000EPiSC_NS0_13ScanTileStateIiLb1EEES9_NS1_10InputValueIiSC_EEjiLb0EiEEvT0_T1_T2_iT3_T4_T5_,"ax",@progbits
	.align	128
        .global         _ZN3cub18CUB_300001_SM_10006detail4scan16DeviceScanKernelINS2_10policy_hubIiiijN4cuda3std3__44plusIvEEE10Policy1000EPiSC_NS0_13ScanTileStateIiLb1EEES9_NS1_10InputValueIiSC_EEjiLb0EiEEvT0_T1_T2_iT3_T4_T5_
        .type           _ZN3cub18CUB_300001_SM_10006detail4scan16DeviceScanKernelINS2_10policy_hubIiiijN4cuda3std3__44plusIvEEE10Policy1000EPiSC_NS0_13ScanTileStateIiLb1EEES9_NS1_10InputValueIiSC_EEjiLb0EiEEvT0_T1_T2_iT3_T4_T5_,@function
        .size           _ZN3cub18CUB_300001_SM_10006detail4scan16DeviceScanKernelINS2_10policy_hubIiiijN4cuda3std3__44plusIvEEE10Policy1000EPiSC_NS0_13ScanTileStateIiLb1EEES9_NS1_10InputValueIiSC_EEjiLb0EiEEvT0_T1_T2_iT3_T4_T5_,(.L_x_196 - _ZN3cub18CUB_300001_SM_10006detail4scan16DeviceScanKernelINS2_10policy_hubIiiijN4cuda3std3__44plusIvEEE10Policy1000EPiSC_NS0_13ScanTileStateIiLb1EEES9_NS1_10InputValueIiSC_EEjiLb0EiEEvT0_T1_T2_iT3_T4_T5_)
        .other          _ZN3cub18CUB_300001_SM_10006detail4scan16DeviceScanKernelINS2_10policy_hubIiiijN4cuda3std3__44plusIvEEE10Policy1000EPiSC_NS0_13ScanTileStateIiLb1EEES9_NS1_10InputValueIiSC_EEjiLb0EiEEvT0_T1_T2_iT3_T4_T5_,@"STO_CUDA_ENTRY STV_DEFAULT"
_ZN3cub18CUB_300001_SM_10006detail4scan16DeviceScanKernelINS2_10policy_hubIiiijN4cuda3std3__44plusIvEEE10Policy1000EPiSC_NS0_13ScanTileStateIiLb1EEES9_NS1_10InputValueIiSC_EEjiLb0EiEEvT0_T1_T2_iT3_T4_T5_:
.text._ZN3cub18CUB_300001_SM_10006detail4scan16DeviceScanKernelINS2_10policy_hubIiiijN4cuda3std3__44plusIvEEE10Policy1000EPiSC_NS0_13ScanTileStateIiLb1EEES9_NS1_10InputValueIiSC_EEjiLb0EiEEvT0_T1_T2_iT3_T4_T5_:
[----:B------:R-:W-:Y:S01]  /*0000*/  LDC R1, c[0x0][0x37c] ;  /* 0x0000df00ff017b82 */ /* 0x000fe20000000800 */
[----:B------:R-:W0:Y:S07]  /*0010*/  LDCU UR4, c[0x0][0x3a0] ;  /* 0x00007400ff0477ac */ /* 0x000e2e0008000800 */
[----:B------:R-:W1:Y:S01]  /*0020*/  LDC R38, c[0x0][0x398] ;  /* 0x0000e600ff267b82 */ /* 0x000e620000000800 */
[----:B------:R-:W2:Y:S01]  /*0030*/  LDCU.64 UR8, c[0x0][0x358] ;  /* 0x00006b00ff0877ac */ /* 0x000ea20008000a00 */
[----:B------:R-:W3:Y:S01]  /*0040*/  LDCU UR5, c[0x0][0x3b0] ;  /* 0x00007600ff0577ac */ /* 0x000ee20008000800 */
[----:B0-----:R-:W-:-:S06]  /*0050*/  UPRMT UR4, UR4, 0x7770, URZ ;  /* 0x0000777004047896 */ /* 0x001fcc00080000ff */
[----:B------:R-:W-:-:S13]  /*0060*/  ISETP.NE.AND P0, PT, RZ, UR4, PT ;  /* 0x00000004ff007c0c */ /* 0x000fda000bf05270 */
[----:B------:R-:W2:Y:S02]  /*0070*/  @P0 LDC.64 R2, c[0x0][0x3a8] ;  /* 0x0000ea00ff020b82 */ /* 0x000ea40000000a00 */
[----:B--2---:R0:W5:Y:S06]  /*0080*/  @P0 LDG.E R39, desc[UR8][R2.64] ;  /* 0x0000000802270981 */ /* 0x00416c000c1e1900 */
[----:B------:R-:W1:Y:S02]  /*0090*/  S2UR UR4, SR_CTAID.X ;  /* 0x00000000000479c3 */ /* 0x000e640000002500 */
[----:B-1----:R-:W-:-:S04]  /*00a0*/  VIADD R38, R38, UR4 ;  /* 0x0000000426267c36 */ /* 0x002fc80008000000 */
[----:B------:R-:W-:-:S05]  /*00b0*/  IMAD R5, R38, 0x2100, RZ ;  /* 0x0000210026057824 */ /* 0x000fca00078e02ff */
[----:B---3--:R-:W-:Y:S01]  /*00c0*/  IADD3 R0, PT, PT, -R5, UR5, RZ ;  /* 0x0000000505007c10 */ /* 0x008fe2000fffe1ff */
[----:B------:R-:W1:Y:S03]  /*00d0*/  @!P0 LDC R39, c[0x0][0x3a8] ;  /* 0x0000ea00ff278b82 */ /* 0x000e660000000800 */
[----:B------:R-:W-:-:S13]  /*00e0*/  ISETP.GE.U32.AND P0, PT, R0, 0x2101, PT ;  /* 0x000021010000780c */ /* 0x000fda0003f06070 */
[----:B0-----:R-:W-:Y:S05]  /*00f0*/  @!P0 BRA `(.L_x_93) ;  /* 0x0000001c00848947 */ /* 0x001fea0003800000 */
[----:B------:R-:W0:Y:S01]  /*0100*/  S2R R49, SR_TID.X ;  /* 0x0000000000317919 */ /* 0x000e220000002100 */
[----:B------:R-:W2:Y:S01]  /*0110*/  LDCU.64 UR4, c[0x0][0x380] ;  /* 0x00007000ff0477ac */ /* 0x000ea20008000a00 */
[C---:B0-----:R-:W-:Y:S02]  /*0120*/  LOP3.LUT R0, R49.reuse, 0x1f, RZ, 0xc0, !PT ;  /* 0x0000001f31007812 */ /* 0x041fe400078ec0ff */
[----:B------:R-:W-:-:S05]  /*0130*/  LOP3.LUT R3, R49, 0x3e0, RZ, 0xc0, !PT ;  /* 0x000003e031037812 */ /* 0x000fca00078ec0ff */
[----:B------:R-:W-:-:S05]  /*0140*/  IMAD R0, R3, 0x16, R0 ;  /* 0x0000001603007824 */ /* 0x000fca00078e0200 */
[----:B------:R-:W-:-:S05]  /*0150*/  IADD3 R0, P0, PT, R5, R0, RZ ;  /* 0x0000000005007210 */ /* 0x000fca0007f1e0ff */
[----:B------:R-:W-:Y:S02]  /*0160*/  IMAD.X R3, RZ, RZ, RZ, P0 ;  /* 0x000000ffff037224 */ /* 0x000fe400000e06ff */
[----:B------:R-:W-:-:S03]  /*0170*/  IMAD.SHL.U32 R45, R0, 0x4, RZ ;  /* 0x00000004002d7824 */ /* 0x000fc600078e00ff */
[----:B------:R-:W-:Y:S02]  /*0180*/  SHF.L.U64.HI R3, R0, 0x2, R3 ;  /* 0x0000000200037819 */ /* 0x000fe40000010203 */
[----:B--2---:R-:W-:-:S04]  /*0190*/  IADD3 R4, P0, PT, R45, UR4, RZ ;  /* 0x000000042d047c10 */ /* 0x004fc8000ff1e0ff */
[----:B------:R-:W-:-:S05]  /*01a0*/  IADD3.X R5, PT, PT, R3, UR5, RZ, P0, !PT ;  /* 0x0000000503057c10 */ /* 0x000fca00087fe4ff */
[----:B------:R-:W2:Y:S04]  /*01b0*/  LDG.E R7, desc[UR8][R4.64] ;  /* 0x0000000804077981 */ /* 0x000ea8000c1e1900 */
[----:B------:R-:W3:Y:S04]  /*01c0*/  LDG.E R9, desc[UR8][R4.64+0x80] ;  /* 0x0000800804097981 */ /* 0x000ee8000c1e1900 */
[----:B------:R-:W4:Y:S04]  /*01d0*/  LDG.E R11, desc[UR8][R4.64+0x100] ;  /* 0x00010008040b7981 */ /* 0x000f28000c1e1900 */
        /* <DEDUP_REMOVED lines=18> */
[----:B------:R-:W4:Y:S01]  /*0300*/  LDG.E R18, desc[UR8][R4.64+0xa80] ;  /* 0x000a800804127981 */ /* 0x000f22000c1e1900 */
[----:B------:R-:W0:Y:S01]  /*0310*/  S2UR UR5, SR_CgaCtaId ;  /* 0x00000000000579c3 */ /* 0x000e220000008800 */
[----:B------:R-:W-:Y:S01]  /*0320*/  SHF.R.U32.HI R40, RZ, 0x5, R49 ;  /* 0x00000005ff287819 */ /* 0x000fe20000011631 */
[----:B------:R-:W-:Y:S01]  /*0330*/  UMOV UR4, 0x400 ;  /* 0x0000040000047882 */ /* 0x000fe20000000000 */
[----:B------:R-:W1:Y:S01]  /*0340*/  S2R R47, SR_LANEID ;  /* 0x00000000002f7919 */ /* 0x000e620000000000 */
[----:B------:R-:W-:Y:S01]  /*0350*/  ISETP.NE.AND P0, PT, R38, RZ, PT ;  /* 0x000000ff2600720c */ /* 0x000fe20003f05270 */
        /* <DEDUP_REMOVED lines=28> */
[----:B------:R0:W1:Y:S04]  /*0520*/  LDS.64 R4, [R0] ;  /* 0x0000000000047984 */ /* 0x0000680000000a00 */
[----:B------:R0:W2:Y:S04]  /*0530*/  LDS.64 R6, [R0+0x8] ;  /* 0x0000080000067984 */ /* 0x0000a80000000a00 */
[----:B------:R0:W3:Y:S04]  /*0540*/  LDS.64 R8, [R0+0x10] ;  /* 0x0000100000087984 */ /* 0x0000e80000000a00 */
[----:B------:R0:W4:Y:S04]  /*0550*/  LDS.64 R10, [R0+0x18] ;  /* 0x00001800000a7984 */ /* 0x0001280000000a00 */
[----:B------:R0:W0:Y:S04]  /*0560*/  LDS.64 R12, [R0+0x20] ;  /* 0x00002000000c7984 */ /* 0x0000280000000a00 */
[----:B------:R0:W0:Y:S04]  /*0570*/  LDS.64 R14, [R0+0x28] ;  /* 0x00002800000e7984 */ /* 0x0000280000000a00 */
[----:B------:R0:W0:Y:S04]  /*0580*/  LDS.64 R28, [R0+0x30] ;  /* 0x00003000001c7984 */ /* 0x0000280000000a00 */
[----:B------:R0:W0:Y:S04]  /*0590*/  LDS.64 R30, [R0+0x38] ;  /* 0x00003800001e7984 */ /* 0x0000280000000a00 */
[----:B------:R0:W0:Y:S04]  /*05a0*/  LDS.64 R32, [R0+0x40] ;  /* 0x0000400000207984 */ /* 0x0000280000000a00 */
[----:B------:R0:W0:Y:S04]  /*05b0*/  LDS.64 R34, [R0+0x48] ;  /* 0x0000480000227984 */ /* 0x0000280000000a00 */
[----:B------:R0:W0:Y:S01]  /*05c0*/  LDS.64 R36, [R0+0x50] ;  /* 0x0000500000247984 */ /* 0x0000220000000a00 */
[----:B------:R-:W-:Y:S06]  /*05d0*/  BAR.SYNC.DEFER_BLOCKING 0x0 ;  /* 0x0000000000007b1d */ /* 0x000fec0000010000 */
[----:B-1----:R-:W-:Y:S05]  /*05e0*/  @P0 BRA `(.L_x_95) ;  /* 0x00000004001c0947 */ /* 0x002fea0003800000 */
[----:B0-2---:R-:W-:Y:S02]  /*05f0*/  IADD3 R16, PT, PT, R6, R5, R4 ;  /* 0x0000000506107210 */ /* 0x005fe40007ffe004 */
[C---:B------:R-:W-:Y:S02]  /*0600*/  ISETP.NE.AND P1, PT, R47.reuse, 0x1f, PT ;  /* 0x0000001f2f00780c */ /* 0x040fe40003f25270 */
[----:B---3--:R-:W-:Y:S02]  /*0610*/  IADD3 R16, PT, PT, R8, R7, R16 ;  /* 0x0000000708107210 */ /* 0x008fe40007ffe010 */
[----:B------:R-:W-:Y:S02]  /*0620*/  ISETP.NE.AND P2, PT, R47, RZ, PT ;  /* 0x000000ff2f00720c */ /* 0x000fe40003f45270 */
[----:B----4-:R-:W-:-:S04]  /*0630*/  IADD3 R16, PT, PT, R10, R9, R16 ;  /* 0x000000090a107210 */ /* 0x010fc80007ffe010 */
[----:B------:R-:W-:-:S03]  /*0640*/  IADD3 R16, PT, PT, R12, R11, R16 ;  /* 0x0000000b0c107210 */ /* 0x000fc60007ffe010 */
[----:B------:R-:W-:Y:S02]  /*0650*/  @!P1 LEA R43, R40, UR4, 0x2 ;  /* 0x00000004282b9c11 */ /* 0x000fe4000f8e10ff */
[----:B------:R-:W-:-:S04]  /*0660*/  IADD3 R16, PT, PT, R14, R13, R16 ;  /* 0x0000000d0e107210 */ /* 0x000fc80007ffe010 */
[----:B------:R-:W-:-:S04]  /*0670*/  IADD3 R16, PT, PT, R28, R15, R16 ;  /* 0x0000000f1c107210 */ /* 0x000fc80007ffe010 */
[----:B------:R-:W-:-:S04]  /*0680*/  IADD3 R16, PT, PT, R30, R29, R16 ;  /* 0x0000001d1e107210 */ /* 0x000fc80007ffe010 */
[----:B------:R-:W-:-:S04]  /*0690*/  IADD3 R16, PT, PT, R32, R31, R16 ;  /* 0x0000001f20107210 */ /* 0x000fc80007ffe010 */
[----:B------:R-:W-:-:S04]  /*06a0*/  IADD3 R16, PT, PT, R34, R33, R16 ;  /* 0x0000002122107210 */ /* 0x000fc80007ffe010 */
[----:B------:R-:W-:-:S05]  /*06b0*/  IADD3 R16, PT, PT, R36, R35, R16 ;  /* 0x0000002324107210 */ /* 0x000fca0007ffe010 */
[----:B------:R-:W-:-:S05]  /*06c0*/  IMAD.IADD R37, R37, 0x1, R16 ;  /* 0x0000000125257824 */ /* 0x000fca00078e0210 */
        /* <DEDUP_REMOVED lines=47> */
[----:B------:R-:W-:Y:S02]  /*09c0*/  SEL R16, R26, R16, !P1 ;  /* 0x000000101a107207 */ /* 0x000fe40004800000 */
[----:B------:R-:W-:Y:S02]  /*09d0*/  ISETP.NE.AND P1, PT, R49, RZ, PT ;  /* 0x000000ff3100720c */ /* 0x000fe40003f25270 */
[----:B------:R-:W-:Y:S02]  /*09e0*/  SEL R16, R16, RZ, P0 ;  /* 0x000000ff10107207 */ /* 0x000fe40000000000 */
[--C-:B-----5:R-:W-:Y:S02]  /*09f0*/  IADD3 R27, PT, PT, R26, R27, R39.reuse ;  /* 0x0000001b1a1b7210 */ /* 0x120fe40007ffe027 */
[----:B------:R-:W-:-:S07]  /*0a00*/  IADD3 R16, PT, PT, R16, R37, R39 ;  /* 0x0000002510107210 */ /* 0x000fce0007ffe027 */
[----:B------:R-:W-:Y:S05]  /*0a10*/  @P1 BRA `(.L_x_96) ;  /* 0x0000000c00f01947 */ /* 0x000fea0003800000 */
[----:B------:R-:W0:Y:S01]  /*0a20*/  LDC.64 R18, c[0x0][0x390] ;  /* 0x0000e400ff127b82 */ /* 0x000e220000000a00 */
[----:B------:R-:W-:-:S05]  /*0a30*/  IMAD.MOV.U32 R26, RZ, RZ, 0x65 ;  /* 0x00000065ff1a7424 */ /* 0x000fca00078e00ff */
[----:B0-----:R0:W-:Y:S01]  /*0a40*/  ST.E.64.STRONG.GPU desc[UR8][R18.64+0x100], R26 ;  /* 0x0001001a12007985 */ /* 0x0011e2000c10fb08 */
[----:B------:R-:W-:Y:S05]  /*0a50*/  BRA `(.L_x_96) ;  /* 0x0000000c00e07947 */ /* 0x000fea0003800000 */
.L_x_95:
        /* <DEDUP_REMOVED lines=20> */
[----:B-----5:R-:W0:Y:S02]  /*0ba0*/  SHFL.UP P0, R39, R24, 0x8, RZ ;  /* 0x0500000018277989 */ /* 0x020e2400000000ff */
        /* <DEDUP_REMOVED lines=16> */
[----:B------:R-:W-:Y:S02]  /*0cb0*/  SEL R17, R37, RZ, P2 ;  /* 0x000000ff25117207 */ /* 0x000fe40001000000 */
        /* <DEDUP_REMOVED lines=19> */
[----:B------:R-:W-:Y:S02]  /*0df0*/  ISETP.NE.AND P0, PT, R40, 0xa, PT ;  /* 0x0000000a2800780c */ /* 0x000fe40003f05270 */
[----:B------:R-:W-:Y:S02]  /*0e00*/  SEL R16, R24, R16, !P1 ;  /* 0x0000001018107207 */ /* 0x000fe40004800000 */
[----:B------:R-:W-:Y:S02]  /*0e10*/  ISETP.NE.AND P1, PT, R40, 0xb, PT ;  /* 0x0000000b2800780c */ /* 0x000fe40003f25270 */
[----:B------:R-:W-:Y:S02]  /*0e20*/  SEL R16, R25, R16, !P0 ;  /* 0x0000001019107207 */ /* 0x000fe40004000000 */
[----:B------:R-:W-:-:S02]  /*0e30*/  ISETP.GT.U32.AND P0, PT, R49, 0x1f, PT ;  /* 0x0000001f3100780c */ /* 0x000fc40003f04070 */
[----:B------:R-:W-:Y:S02]  /*0e40*/  SEL R16, R26, R16, !P1 ;  /* 0x000000101a107207 */ /* 0x000fe40004800000 */
[----:B------:R-:W-:-:S03]  /*0e50*/  ISETP.GE.U32.AND P1, PT, R49, 0x20, PT ;  /* 0x000000203100780c */ /* 0x000fc60003f26070 */
[----:B------:R-:W-:-:S05]  /*0e60*/  IMAD.IADD R16, R16, 0x1, R17 ;  /* 0x0000000110107824 */ /* 0x000fca00078e0211 */
[----:B------:R-:W-:Y:S01]  /*0e70*/  SEL R46, R37, R16, !P1 ;  /* 0x00000010252e7207 */ /* 0x000fe20004800000 */
[----:B------:R-:W-:Y:S06]  /*0e80*/  @P0 BRA `(.L_x_97) ;  /* 0x0000000800b00947 */ /* 0x000fec0003800000 */
[----:B------:R-:W0:Y:S01]  /*0e90*/  LDC.64 R16, c[0x0][0x390] ;  /* 0x0000e400ff107b82 */ /* 0x000e220000000a00 */
[----:B------:R-:W-:Y:S02]  /*0ea0*/  ISETP.NE.AND P1, PT, R49, RZ, PT ;  /* 0x000000ff3100720c */ /* 0x000fe40003f25270 */
[----:B------:R-:W-:-:S05]  /*0eb0*/  LOP3.LUT R21, RZ, R49, RZ, 0x33, !PT ;  /* 0x00000031ff157212 */ /* 0x000fca00078e33ff */
[----:B------:R-:W-:-:S06]  /*0ec0*/  IMAD.IADD R21, R38, 0x1, R21 ;  /* 0x0000000126157824 */ /* 0x000fcc00078e0215 */
        /* <DEDUP_REMOVED lines=11> */
.L_x_127:
[----:B------:R-:W-:Y:S05]  /*0f80*/  @!P0 BRA `(.L_x_99) ;  /* 0x0000000000748947 */ /* 0x000fea0003800000 */
[----:B------:R-:W-:-:S07]  /*0f90*/  IMAD.MOV.U32 R20, RZ, RZ, 0x3b8 ;  /* 0x000003b8ff147424 */ /* 0x000fce00078e00ff */
.L_x_101:
[----:B------:R-:W-:Y:S02]  /*0fa0*/  VIADD R23, R20, 0x1 ;  /* 0x0000000114177836 */ /* 0x000fe40000000000 */
[----:B------:R-:W-:Y:S02]  /*0fb0*/  IMAD R38, R38, 0x41a7, RZ ;  /* 0x000041a726267824 */ /* 0x000fe400078e02ff */
[----:B------:R-:W0:Y:S01]  /*0fc0*/  I2F.U32.RP R22, R23 ;  /* 0x0000001700167306 */ /* 0x000e220000209000 */
[----:B------:R-:W-:Y:S01]  /*0fd0*/  IMAD.MOV R37, RZ, RZ, -R23 ;  /* 0x000000ffff257224 */ /* 0x000fe200078e0a17 */
[----:B------:R-:W-:Y:S02]  /*0fe0*/  ISETP.NE.U32.AND P2, PT, R23, RZ, PT ;  /* 0x000000ff1700720c */ /* 0x000fe40003f45070 */
[----:B------:R-:W-:-:S04]  /*0ff0*/  LOP3.LUT R38, R38, 0x7fffffff, RZ, 0xc0, !PT ;  /* 0x7fffffff26267812 */ /* 0x000fc800078ec0ff */
[----:B0-----:R-:W0:Y:S02]  /*1000*/  MUFU.RCP R22, R22 ;  /* 0x0000001600167308 */ /* 0x001e240000001000 */
[----:B0-----:R-:W-:-:S06]  /*1010*/  VIADD R18, R22, 0xffffffe ;  /* 0x0ffffffe16127836 */ /* 0x001fcc0000000000 */
[----:B------:R0:W1:Y:S02]  /*1020*/  F2I.FTZ.U32.TRUNC.NTZ R19, R18 ;  /* 0x0000001200137305 */ /* 0x000064000021f000 */
[----:B0-----:R-:W-:Y:S02]  /*1030*/  IMAD.MOV.U32 R18, RZ, RZ, RZ ;  /* 0x000000ffff127224 */ /* 0x001fe400078e00ff */
[----:B-1----:R-:W-:-:S04]  /*1040*/  IMAD R37, R37, R19, RZ ;  /* 0x0000001325257224 */ /* 0x002fc800078e02ff */
[----:B------:R-:W-:-:S06]  /*1050*/  IMAD.HI.U32 R19, R19, R37, R18 ;  /* 0x0000002513137227 */ /* 0x000fcc00078e0012 */
[----:B------:R-:W-:-:S04]  /*1060*/  IMAD.HI.U32 R19, R19, R38, RZ ;  /* 0x0000002613137227 */ /* 0x000fc800078e00ff */
[----:B------:R-:W-:-:S04]  /*1070*/  IMAD.MOV R19, RZ, RZ, -R19 ;  /* 0x000000ffff137224 */ /* 0x000fc800078e0a13 */
[----:B------:R-:W-:-:S05]  /*1080*/  IMAD R22, R23, R19, R38 ;  /* 0x0000001317167224 */ /* 0x000fca00078e0226 */
[----:B------:R-:W-:-:S13]  /*1090*/  ISETP.GE.U32.AND P0, PT, R22, R23, PT ;  /* 0x000000171600720c */ /* 0x000fda0003f06070 */
[----:B------:R-:W-:-:S05]  /*10a0*/  @P0 IMAD.IADD R22, R22, 0x1, -R23 ;  /* 0x0000000116160824 */ /* 0x000fca00078e0a17 */
[----:B------:R-:W-:-:S13]  /*10b0*/  ISETP.GE.U32.AND P0, PT, R22, R23, PT ;  /* 0x000000171600720c */ /* 0x000fda0003f06070 */
[----:B------:R-:W-:Y:S01]  /*10c0*/  @P0 IMAD.IADD R22, R22, 0x1, -R23 ;  /* 0x0000000116160824 */ /* 0x000fe200078e0a17 */
[----:B------:R-:W-:-:S04]  /*10d0*/  @!P2 LOP3.LUT R22, RZ, R23, RZ, 0x33, !PT ;  /* 0x00000017ff16a212 */ /* 0x000fc800078e33ff */
[----:B------:R-:W-:Y:S05]  /*10e0*/  NANOSLEEP R22 ;  /* 0x000000160000735d */ /* 0x000fea0003800000 */
[----:B------:R-:W2:Y:S01]  /*10f0*/  LD.E.64.STRONG.GPU R40, desc[UR8][R16.64+0x100] ;  /* 0x0001000810287980 */ /* 0x000ea2000c10fb00 */
[----:B------:R-:W-:Y:S01]  /*1100*/  UMOV UR5, 0xffffffff ;  /* 0xffffffff00057882 */ /* 0x000fe20000000000 */
[----:B------:R-:W-:Y:S02]  /*1110*/  SHF.R.U32.HI R20, RZ, 0x1, R20 ;  /* 0x00000001ff147819 */ /* 0x000fe40000011614 */
[----:B--2---:R-:W-:Y:S01]  /*1120*/  ISETP.NE.AND P0, PT, R40, 0x63, PT ;  /* 0x000000632800780c */ /* 0x004fe20003f05270 */
[----:B------:R-:W-:-:S12]  /*1130*/  BRA.DIV UR5, `(.L_x_100) ;  /* 0x0000003205e87947 */ /* 0x000fd8000b800000 */
[----:B------:R-:W-:-:S13]  /*1140*/  VOTE.ANY P0, !P0 ;  /* 0x0000000000ff7806 */ /* 0x000fda0004000100 */
.L_x_130:
[----:B------:R-:W-:Y:S05]  /*1150*/  @P0 BRA `(.L_x_101) ;  /* 0xfffffffc00900947 */ /* 0x000fea000383ffff */
.L_x_99:
[----:B------:R-:W-:Y:S01]  /*1160*/  UMOV UR5, 0xffffffff ;  /* 0xffffffff00057882 */ /* 0x000fe20000000000 */
[----:B------:R-:W-:Y:S02]  /*1170*/  ISETP.NE.AND P0, PT, R40, 0x65, PT ;  /* 0x000000652800780c */ /* 0x000fe40003f05270 */
[----:B------:R-:W-:Y:S11]  /*1180*/  BRA.DIV UR5, `(.L_x_102) ;  /* 0x0000003205f47947 */ /* 0x000ff6000b800000 */
[----:B------:R-:W0:Y:S01]  /*1190*/  S2R R48, SR_GEMASK ;  /* 0x0000000000307919 */ /* 0x000e220000003c00 */
[----:B------:R-:W-:Y:S01]  /*11a0*/  VOTE.ANY R19, PT, !P0 ;  /* 0x0000000000137806 */ /* 0x000fe200040e0100 */
[C---:B------:R-:W-:Y:S01]  /*11b0*/  VIADD R22, R47.reuse, 0x2 ;  /* 0x000000022f167836 */ /* 0x040fe20000000000 */
[----:B------:R-:W1:Y:S01]  /*11c0*/  LDC.64 R42, c[0x0][0x390] ;  /* 0x0000e400ff2a7b82 */ /* 0x000e620000000a00 */
[C---:B------:R-:W-:Y:S02]  /*11d0*/  VIADD R23, R47.reuse, 0x4 ;  /* 0x000000042f177836 */ /* 0x040fe40000000000 */
[----:B------:R-:W-:Y:S01]  /*11e0*/  VIADD R26, R47, 0x8 ;  /* 0x000000082f1a7836 */ /* 0x000fe20000000000 */
[----:B-1----:R-:W-:Y:S02]  /*11f0*/  IADD3 R42, P3, PT, R42, 0x100, RZ ;  /* 0x000001002a2a7810 */ /* 0x002fe40007f7e0ff */
[----:B0-----:R-:W-:-:S03]  /*1200*/  LOP3.LUT R19, R19, 0x80000000, R48, 0xec, !PT ;  /* 0x8000000013137812 */ /* 0x001fc600078eec30 */
[----:B------:R-:W-:Y:S02]  /*1210*/  IMAD.X R43, RZ, RZ, R43, P3 ;  /* 0x000000ffff2b7224 */ /* 0x000fe400018e062b */
[----:B------:R-:W-:-:S05]  /*1220*/  VIADD R16, R19, 0xffffffff ;  /* 0xffffffff13107836 */ /* 0x000fca0000000000 */
[----:B------:R-:W-:-:S06]  /*1230*/  LOP3.LUT R16, R19, R16, RZ, 0xc, !PT ;  /* 0x0000001013107212 */ /* 0x000fcc00078e0cff */
[----:B------:R-:W0:Y:S02]  /*1240*/  POPC R16, R16 ;  /* 0x0000001000107309 */ /* 0x000e240000000000 */
[----:B0-----:R-:W0:Y:S01]  /*1250*/  SHFL.DOWN PT, R20, R41, 0x1, R16 ;  /* 0x0820000029147989 */ /* 0x001e2200000e0010 */
[----:B------:R-:W-:-:S04]  /*1260*/  ISETP.GE.AND P0, PT, R47, R16, PT ;  /* 0x000000102f00720c */ /* 0x000fc80003f06270 */
[----:B0-----:R-:W-:Y:S02]  /*1270*/  SEL R20, R20, RZ, !P0 ;  /* 0x000000ff14147207 */ /* 0x001fe40004000000 */
[----:B------:R-:W-:-:S03]  /*1280*/  ISETP.GT.AND P0, PT, R22, R16, PT ;  /* 0x000000101600720c */ /* 0x000fc60003f04270 */
[----:B------:R-:W-:-:S05]  /*1290*/  IMAD.IADD R37, R20, 0x1, R41 ;  /* 0x0000000114257824 */ /* 0x000fca00078e0229 */
[----:B------:R-:W0:Y:S02]  /*12a0*/  SHFL.DOWN PT, R20, R37, 0x2, R16 ;  /* 0x0840000025147989 */ /* 0x000e2400000e0010 */
[----:B0-----:R-:W-:Y:S02]  /*12b0*/  SEL R20, R20, RZ, !P0 ;  /* 0x000000ff14147207 */ /* 0x001fe40004000000 */
[----:B------:R-:W-:-:S03]  /*12c0*/  ISETP.GT.AND P0, PT, R23, R16, PT ;  /* 0x000000101700720c */ /* 0x000fc60003f04270 */
[----:B------:R-:W-:Y:S02]  /*12d0*/  IMAD.IADD R39, R37, 0x1, R20 ;  /* 0x0000000125277824 */ /* 0x000fe400078e0214 */
[----:B------:R-:W-:-:S03]  /*12e0*/  VIADD R37, R47, 0x10 ;  /* 0x000000102f257836 */ /* 0x000fc60000000000 */
[----:B------:R-:W0:Y:S02]  /*12f0*/  SHFL.DOWN PT, R20, R39, 0x4, R16 ;  /* 0x0880000027147989 */ /* 0x000e2400000e0010 */
[-C--:B------:R-:W-:Y:S02]  /*1300*/  ISETP.GT.AND P2, PT, R37, R16.reuse, PT ;  /* 0x000000102500720c */ /* 0x080fe40003f44270 */
        /* <DEDUP_REMOVED lines=9> */
[----:B0-----:R-:W-:-:S05]  /*13a0*/  SEL R20, R20, RZ, !P2 ;  /* 0x000000ff14147207 */ /* 0x001fca0005000000 */
[----:B------:R-:W-:-:S07]  /*13b0*/  IMAD.IADD R39, R41, 0x1, R20 ;  /* 0x0000000129277824 */ /* 0x000fce00078e0214 */
.L_x_139:
[----:B------:R-:W-:Y:S05]  /*13c0*/  @!P0 BRA `(.L_x_103) ;  /* 0x0000000400248947 */ /* 0x000fea0003800000 */
[----:B------:R-:W-:-:S07]  /*13d0*/  IMAD.MOV.U32 R44, RZ, RZ, 0x3b8 ;  /* 0x000003b8ff2c7424 */ /* 0x000fce00078e00ff */
.L_x_109:
        /* <DEDUP_REMOVED lines=10> */
.L_x_142:
[----:B------:R-:W-:Y:S05]  /*1480*/  @!P0 BRA `(.L_x_105) ;  /* 0x0000000000748947 */ /* 0x000fea0003800000 */
[----:B------:R-:W-:-:S07]  /*1490*/  IMAD.MOV.U32 R20, RZ, RZ, R44 ;  /* 0x000000ffff147224 */ /* 0x000fce00078e002c */
.L_x_107:
        /* <DEDUP_REMOVED lines=27> */
.L_x_145:
[----:B------:R-:W-:Y:S05]  /*1650*/  @P0 BRA `(.L_x_107) ;  /* 0xfffffffc00900947 */ /* 0x000fea000383ffff */
.L_x_105:
        /* <DEDUP_REMOVED lines=31> */
.L_x_154:
[----:B------:R-:W-:Y:S05]  /*1850*/  @P0 BRA `(.L_x_109) ;  /* 0xfffffff800e00947 */ /* 0x000fea000383ffff */
.L_x_103:
        /* <DEDUP_REMOVED lines=15> */
.L_x_97:
[----:B------:R-:W-:Y:S05]  /*1950*/  WARPSYNC.ALL ;  /* 0x0000000000007948 */ /* 0x000fea0003800000 */
[----:B------:R-:W0:Y:S08]  /*1960*/  S2UR UR6, SR_CgaCtaId ;  /* 0x00000000000679c3 */ /* 0x000e300000008800 */
[----:B------:R-:W-:Y:S01]  /*1970*/  BAR.SYNC.DEFER_BLOCKING 0x0 ;  /* 0x0000000000007b1d */ /* 0x000fe20000010000 */
[----:B------:R-:W-:-:S05]  /*1980*/  ISETP.NE.AND P0, PT, R49, RZ, PT ;  /* 0x000000ff3100720c */ /* 0x000fca0003f05270 */
[----:B------:R-:W-:Y:S02]  /*1990*/  UMOV UR5, 0x400 ;  /* 0x0000040000057882 */ /* 0x000fe40000000000 */
[----:B0-----:R-:W-:-:S09]  /*19a0*/  ULEA UR5, UR6, UR5, 0x18 ;  /* 0x0000000506057291 */ /* 0x001fd2000f8ec0ff */
[----:B------:R-:W0:Y:S02]  /*19b0*/  LDS R17, [UR5+0x4c] ;  /* 0x00004c05ff117984 */ /* 0x000e240008000800 */
[----:B0-----:R-:W-:-:S05]  /*19c0*/  SEL R17, R17, RZ, P0 ;  /* 0x000000ff11117207 */ /* 0x001fca0000000000 */
[----:B------:R-:W-:-:S07]  /*19d0*/  IMAD.IADD R16, R17, 0x1, R16 ;  /* 0x0000000111107824 */ /* 0x000fce00078e0210 */
.L_x_96:
[----:B------:R-:W-:Y:S05]  /*19e0*/  BSYNC.RECONVERGENT B0 ;  /* 0x0000000000007941 */ /* 0x000fea0003800200 */
.L_x_94:
[----:B------:R-:W-:Y:S01]  /*19f0*/  IMAD.IADD R17, R4, 0x1, R16 ;  /* 0x0000000104117824 */ /* 0x000fe200078e0210 */
[----:B------:R-:W-:Y:S03]  /*1a00*/  BAR.SYNC.DEFER_BLOCKING 0x0 ;  /* 0x0000000000007b1d */ /* 0x000fe60000010000 */
[----:B------:R-:W-:-:S03]  /*1a10*/  IMAD.IADD R4, R5, 0x1, R17 ;  /* 0x0000000105047824 */ /* 0x000fc600078e0211 */
[----:B------:R-:W2:Y:S01]  /*1a20*/  LDCU.64 UR6, c[0x0][0x388] ;  /* 0x00007100ff0677ac */ /* 0x000ea20008000a00 */
[----:B------:R-:W-:-:S04]  /*1a30*/  IMAD.IADD R5, R6, 0x1, R4 ;  /* 0x0000000106057824 */ /* 0x000fc800078e0204 */
[----:B------:R-:W-:-:S04]  /*1a40*/  IMAD.IADD R6, R7, 0x1, R5 ;  /* 0x0000000107067824 */ /* 0x000fc800078e0205 */
[----:B------:R-:W-:-:S04]  /*1a50*/  IMAD.IADD R7, R8, 0x1, R6 ;  /* 0x0000000108077824 */ /* 0x000fc800078e0206 */
[----:B------:R-:W-:-:S04]  /*1a60*/  IMAD.IADD R8, R9, 0x1, R7 ;  /* 0x0000000109087824 */ /* 0x000fc800078e0207 */
[----:B------:R-:W-:Y:S01]  /*1a70*/  IMAD.IADD R9, R10, 0x1, R8 ;  /* 0x000000010a097824 */ /* 0x000fe200078e0208 */
[----:B------:R-:W-:Y:S03]  /*1a80*/  STS.64 [R0], R16 ;  /* 0x0000001000007388 */ /* 0x000fe60000000a00 */
[----:B------:R-:W-:Y:S01]  /*1a90*/  IMAD.IADD R10, R11, 0x1, R9 ;  /* 0x000000010b0a7824 */ /* 0x000fe200078e0209 */
[----:B------:R2:W-:Y:S03]  /*1aa0*/  STS.64 [R0+0x8], R4 ;  /* 0x0000080400007388 */ /* 0x0005e60000000a00 */
[----:B------:R-:W-:Y:S01]  /*1ab0*/  IMAD.IADD R11, R12, 0x1, R10 ;  /* 0x000000010c0b7824 */ /* 0x000fe200078e020a */
[----:B------:R-:W-:Y:S03]  /*1ac0*/  STS.64 [R0+0x10], R6 ;  /* 0x0000100600007388 */ /* 0x000fe60000000a00 */
[----:B------:R-:W-:Y:S01]  /*1ad0*/  IMAD.IADD R12, R13, 0x1, R11 ;  /* 0x000000010d0c7824 */ /* 0x000fe200078e020b */
[----:B------:R-:W-:Y:S03]  /*1ae0*/  STS.64 [R0+0x18], R8 ;  /* 0x0000180800007388 */ /* 0x000fe60000000a00 */
[----:B------:R-:W-:Y:S01]  /*1af0*/  IMAD.IADD R13, R14, 0x1, R12 ;  /* 0x000000010e0d7824 */ /* 0x000fe200078e020c */
[----:B------:R-:W-:Y:S01]  /*1b00*/  STS.64 [R0+0x20], R10 ;  /* 0x0000200a00007388 */ /* 0x000fe20000000a00 */
[----:B--2---:R-:W-:-:S02]  /*1b10*/  IADD3 R4, P0, PT, R45, UR6, RZ ;  /* 0x000000062d047c10 */ /* 0x004fc4000ff1e0ff */
[----:B------:R-:W-:Y:S01]  /*1b20*/  IMAD.IADD R14, R15, 0x1, R13 ;  /* 0x000000010f0e7824 */ /* 0x000fe200078e020d */
[----:B------:R-:W-:Y:S01]  /*1b30*/  STS.64 [R0+0x28], R12 ;  /* 0x0000280c00007388 */ /* 0x000fe20000000a00 */
[----:B------:R-:W-:Y:S02]  /*1b40*/  IADD3.X R5, PT, PT, R3, UR7, RZ, P0, !PT ;  /* 0x0000000703057c10 */ /* 0x000fe400087fe4ff */
[----:B------:R-:W-:-:S04]  /*1b50*/  IMAD.IADD R15, R28, 0x1, R14 ;  /* 0x000000011c0f7824 */ /* 0x000fc800078e020e */
[----:B01----:R-:W-:Y:S01]  /*1b60*/  IMAD.IADD R18, R29, 0x1, R15 ;  /* 0x000000011d127824 */ /* 0x003fe200078e020f */
[----:B------:R-:W-:Y:S03]  /*1b70*/  STS.64 [R0+0x30], R14 ;  /* 0x0000300e00007388 */ /* 0x000fe60000000a00 */
[----:B------:R-:W-:-:S04]  /*1b80*/  IMAD.IADD R19, R30, 0x1, R18 ;  /* 0x000000011e137824 */ /* 0x000fc800078e0212 */
[----:B------:R-:W-:Y:S01]  /*1b90*/  IMAD.IADD R20, R31, 0x1, R19 ;  /* 0x000000011f147824 */ /* 0x000fe200078e0213 */
[----:B------:R-:W-:Y:S03]  /*1ba0*/  STS.64 [R0+0x38], R18 ;  /* 0x0000381200007388 */ /* 0x000fe60000000a00 */
[----:B------:R-:W-:-:S04]  /*1bb0*/  IMAD.IADD R21, R32, 0x1, R20 ;  /* 0x0000000120157824 */ /* 0x000fc800078e0214 */
[----:B------:R-:W-:Y:S01]  /*1bc0*/  IMAD.IADD R22, R33, 0x1, R21 ;  /* 0x0000000121167824 */ /* 0x000fe200078e0215 */
[----:B------:R-:W-:Y:S03]  /*1bd0*/  STS.64 [R0+0x40], R20 ;  /* 0x0000401400007388 */ /* 0x000fe60000000a00 */
[----:B------:R-:W-:-:S04]  /*1be0*/  IMAD.IADD R23, R34, 0x1, R22 ;  /* 0x0000000122177824 */ /* 0x000fc800078e0216 */
[----:B------:R-:W-:Y:S01]  /*1bf0*/  IMAD.IADD R24, R35, 0x1, R23 ;  /* 0x0000000123187824 */ /* 0x000fe200078e0217 */
[----:B------:R-:W-:Y:S03]  /*1c00*/  STS.64 [R0+0x48], R22 ;  /* 0x0000481600007388 */ /* 0x000fe60000000a00 */
[----:B------:R-:W-:-:S05]  /*1c10*/  IMAD.IADD R25, R36, 0x1, R24 ;  /* 0x0000000124197824 */ /* 0x000fca00078e0218 */
[----:B------:R-:W-:Y:S01]  /*1c20*/  STS.64 [R0+0x50], R24 ;  /* 0x0000501800007388 */ /* 0x000fe20000000a00 */
[----:B------:R-:W-:-:S03]  /*1c30*/  NOP ;  /* 0x0000000000007918 */ /* 0x000fc60000000000 */
[----:B------:R-:W0:Y:S04]  /*1c40*/  LDS R7, [R2] ;  /* 0x0000000002077984 */ /* 0x000e280000000800 */
[----:B------:R-:W1:Y:S04]  /*1c50*/  LDS R9, [R2+0x80] ;  /* 0x0000800002097984 */ /* 0x000e680000000800 */
        /* <DEDUP_REMOVED lines=43> */
.L_x_93:
[----:B------:R-:W-:-:S13]  /*1f10*/  ISETP.NE.AND P0, PT, R0, RZ, PT ;  /* 0x000000ff0000720c */ /* 0x000fda0003f05270 */
[----:B------:R-:W-:Y:S05]  /*1f20*/  @!P0 EXIT ;  /* 0x000000000000894d */ /* 0x000fea0003800000 */
[----:B------:R-:W0:Y:S02]  /*1f30*/  LDC.64 R2, c[0x0][0x380] ;  /* 0x0000e000ff027b82 */ /* 0x000e240000000a00 */
[----:B0-----:R-:W-:-:S05]  /*1f40*/  IMAD.WIDE.U32 R2, R5, 0x4, R2 ;  /* 0x0000000405027825 */ /* 0x001fca00078e0002 */
[----:B------:R0:W2:Y:S01]  /*1f50*/  LDG.E R4, desc[UR8][R2.64] ;  /* 0x0000000802047981 */ /* 0x0000a2000c1e1900 */
[----:B------:R-:W3:Y:S02]  /*1f60*/  S2R R13, SR_TID.X ;  /* 0x00000000000d7919 */ /* 0x000ee40000002100 */
[C---:B---3--:R-:W-:Y:S02]  /*1f70*/  LOP3.LUT R5, R13.reuse, 0x1f, RZ, 0xc0, !PT ;  /* 0x0000001f0d057812 */ /* 0x048fe400078ec0ff */
[----:B------:R-:W-:-:S05]  /*1f80*/  LOP3.LUT R6, R13, 0x3e0, RZ, 0xc0, !PT ;  /* 0x000003e00d067812 */ /* 0x000fca00078ec0ff */
[----:B------:R-:W-:-:S04]  /*1f90*/  IMAD R11, R6, 0x16, R5 ;  /* 0x00000016060b7824 */ /* 0x000fc800078e0205 */
[C---:B------:R-:W-:Y:S01]  /*1fa0*/  VIADD R5, R11.reuse, 0x20 ;  /* 0x000000200b057836 */ /* 0x040fe20000000000 */
[C---:B------:R-:W-:Y:S01]  /*1fb0*/  ISETP.GE.U32.AND P6, PT, R11.reuse, R0, PT ;  /* 0x000000000b00720c */ /* 0x040fe20003fc6070 */
[C---:B------:R-:W-:Y:S01]  /*1fc0*/  VIADD R9, R11.reuse, 0xa0 ;  /* 0x000000a00b097836 */ /* 0x040fe20000000000 */
[C---:B0-----:R-:W-:Y:S01]  /*1fd0*/  LEA R2, P1, R11.reuse, R2, 0x2 ;  /* 0x000000020b027211 */ /* 0x041fe200078210ff */
[----:B------:R-:W-:Y:S01]  /*1fe0*/  VIADD R7, R11, 0x80 ;  /* 0x000000800b077836 */ /* 0x000fe20000000000 */
[-C--:B------:R-:W-:Y:S01]  /*1ff0*/  ISETP.GE.U32.AND P5, PT, R5, R0.reuse, PT ;  /* 0x000000000500720c */ /* 0x080fe20003fa6070 */
[----:B------:R-:W-:Y:S01]  /*2000*/  VIADD R5, R11, 0xe0 ;  /* 0x000000e00b057836 */ /* 0x000fe20000000000 */
[-C--:B------:R-:W-:Y:S01]  /*2010*/  ISETP.GE.U32.AND P4, PT, R9, R0.reuse, PT ;  /* 0x000000000900720c */ /* 0x080fe20003f86070 */
[----:B------:R-:W-:Y:S01]  /*2020*/  IMAD.X R3, RZ, RZ, R3, P1 ;  /* 0x000000ffff037224 */ /* 0x000fe200008e0603 */
[-C--:B------:R-:W-:Y:S01]  /*2030*/  ISETP.GE.U32.AND P0, PT, R7, R0.reuse, PT ;  /* 0x000000000700720c */ /* 0x080fe20003f06070 */
[----:B------:R-:W-:Y:S01]  /*2040*/  VIADD R7, R11, 0x120 ;  /* 0x000001200b077836 */ /* 0x000fe20000000000 */
[----:B------:R-:W-:Y:S01]  /*2050*/  ISETP.GE.U32.AND P3, PT, R5, R0, PT ;  /* 0x000000000500720c */ /* 0x000fe20003f66070 */
[----:B------:R-:W-:-:S02]  /*2060*/  VIADD R5, R11, 0x200 ;  /* 0x000002000b057836 */ /* 0x000fc40000000000 */
[----:B------:R-:W-:Y:S01]  /*2070*/  VIADD R9, R11, 0x1c0 ;  /* 0x000001c00b097836 */ /* 0x000fe20000000000 */
[----:B------:R-:W-:-:S04]  /*2080*/  ISETP.GE.U32.AND P2, PT, R7, R0, PT ;  /* 0x000000000700720c */ /* 0x000fc80003f46070 */
[----:B------:R-:W-:Y:S01]  /*2090*/  ISETP.GE.U32.AND P1, PT, R9, R0, PT ;  /* 0x000000000900720c */ /* 0x000fe20003f26070 */
[C---:B------:R-:W-:Y:S02]  /*20a0*/  VIADD R7, R11.reuse, 0x260 ;  /* 0x000002600b077836 */ /* 0x040fe40000000000 */
[C---:B------:R-:W-:Y:S02]  /*20b0*/  VIADD R51, R11.reuse, 0x40 ;  /* 0x000000400b337836 */ /* 0x040fe40000000000 */
[C---:B------:R-:W-:Y:S02]  /*20c0*/  VIADD R50, R11.reuse, 0x60 ;  /* 0x000000600b327836 */ /* 0x040fe40000000000 */
[C---:B------:R-:W-:Y:S02]  /*20d0*/  VIADD R49, R11.reuse, 0xc0 ;  /* 0x000000c00b317836 */ /* 0x040fe40000000000 */
[C---:B------:R-:W-:Y:S02]  /*20e0*/  VIADD R48, R11.reuse, 0x100 ;  /* 0x000001000b307836 */ /* 0x040fe40000000000 */
[----:B------:R-:W-:-:S02]  /*20f0*/  VIADD R47, R11, 0x140 ;  /* 0x000001400b2f7836 */ /* 0x000fc40000000000 */
[C---:B------:R-:W-:Y:S02]  /*2100*/  VIADD R46, R11.reuse, 0x160 ;  /* 0x000001600b2e7836 */ /* 0x040fe40000000000 */
[C---:B------:R-:W-:Y:S02]  /*2110*/  VIADD R45, R11.reuse, 0x180 ;  /* 0x000001800b2d7836 */ /* 0x040fe40000000000 */
[C---:B------:R-:W-:Y:S02]  /*2120*/  VIADD R43, R11.reuse, 0x1a0 ;  /* 0x000001a00b2b7836 */ /* 0x040fe40000000000 */
[C---:B------:R-:W-:Y:S02]  /*2130*/  VIADD R42, R11.reuse, 0x1e0 ;  /* 0x000001e00b2a7836 */ /* 0x040fe40000000000 */
[C---:B------:R-:W-:Y:S02]  /*2140*/  VIADD R41, R11.reuse, 0x240 ;  /* 0x000002400b297836 */ /* 0x040fe40000000000 */
[----:B------:R-:W-:-:S02]  /*2150*/  VIADD R40, R11, 0x2a0 ;  /* 0x000002a00b287836 */ /* 0x000fc40000000000 */
[----:B--2---:R-:W-:Y:S02]  /*2160*/  IMAD.MOV.U32 R16, RZ, RZ, R4 ;  /* 0x000000ffff107224 */ /* 0x004fe400078e0004 */
[----:B------:R-:W2:Y:S01]  /*2170*/  @!P6 LDG.E R4, desc[UR8][R2.64] ;  /* 0x000000080204e981 */ /* 0x000ea2000c1e1900 */
[-C--:B------:R-:W-:Y:S01]  /*2180*/  ISETP.GE.U32.AND P6, PT, R5, R0.reuse, PT ;  /* 0x000000000500720c */ /* 0x080fe20003fc6070 */
[--C-:B------:R-:W-:Y:S02]  /*2190*/  IMAD.MOV.U32 R6, RZ, RZ, R16.reuse ;  /* 0x000000ffff067224 */ /* 0x100fe400078e0010 */
[----:B------:R-:W-:Y:S02]  /*21a0*/  VIADD R5, R11, 0x220 ;  /* 0x000002200b057836 */ /* 0x000fe40000000000 */
[----:B------:R-:W-:Y:S02]  /*21b0*/  IMAD.MOV.U32 R14, RZ, RZ, R16 ;  /* 0x000000ffff0e7224 */ /* 0x000fe400078e0010 */
[----:B------:R-:W3:Y:S01]  /*21c0*/  @!P5 LDG.E R6, desc[UR8][R2.64+0x80] ;  /* 0x000080080206d981 */ /* 0x000ee2000c1e1900 */
[----:B------:R-:W-:Y:S01]  /*21d0*/  ISETP.GE.U32.AND P5, PT, R5, R0, PT ;  /* 0x000000000500720c */ /* 0x000fe20003fa6070 */
[----:B------:R-:W-:-:S02]  /*21e0*/  VIADD R5, R11, 0x280 ;  /* 0x000002800b057836 */ /* 0x000fc40000000000 */
[----:B------:R-:W4:Y:S01]  /*21f0*/  @!P4 LDG.E R14, desc[UR8][R2.64+0x280] ;  /* 0x00028008020ec981 */ /* 0x000f22000c1e1900 */
[--C-:B------:R-:W-:Y:S02]  /*2200*/  IMAD.MOV.U32 R12, RZ, RZ, R16.reuse ;  /* 0x000000ffff0c7224 */ /* 0x100fe400078e0010 */
[-C--:B------:R-:W-:Y:S01]  /*2210*/  ISETP.GE.U32.AND P4, PT, R5, R0.reuse, PT ;  /* 0x000000000500720c */ /* 0x080fe20003f86070 */
[--C-:B------:R-:W-:Y:S02]  /*2220*/  IMAD.MOV.U32 R20, RZ, RZ, R16.reuse ;  /* 0x000000ffff147224 */ /* 0x100fe400078e0010 */
[--C-:B------:R-:W-:Y:S01]  /*2230*/  IMAD.MOV.U32 R24, RZ, RZ, R16.reuse ;  /* 0x000000ffff187224 */ /* 0x100fe200078e0010 */
[----:B------:R-:W4:Y:S01]  /*2240*/  @!P0 LDG.E R12, desc[UR8][R2.64+0x200] ;  /* 0x00020008020c8981 */ /* 0x000f22000c1e1900 */
[--C-:B------:R-:W-:Y:S02]  /*2250*/  IMAD.MOV.U32 R34, RZ, RZ, R16.reuse ;  /* 0x000000ffff227224 */ /* 0x100fe400078e0010 */
[----:B------:R-:W-:Y:S01]  /*2260*/  IMAD.MOV.U32 R5, RZ, RZ, R16 ;  /* 0x000000ffff057224 */ /* 0x000fe200078e0010 */
[----:B------:R-:W4:Y:S01]  /*2270*/  @!P3 LDG.E R20, desc[UR8][R2.64+0x380] ;  /* 0x000380080214b981 */ /* 0x000f22000c1e1900 */
[----:B------:R-:W-:-:S02]  /*2280*/  ISETP.GE.U32.AND P0, PT, R7, R0, PT ;  /* 0x000000000700720c */ /* 0x000fc40003f06070 */
[-C--:B------:R-:W-:Y:S01]  /*2290*/  ISETP.GE.U32.AND P3, PT, R51, R0.reuse, PT ;  /* 0x000000003300720c */ /* 0x080fe20003f66070 */
[----:B------:R-:W4:Y:S01]  /*22a0*/  @!P2 LDG.E R24, desc[UR8][R2.64+0x480] ;  /* 0x000480080218a981 */ /* 0x000f22000c1e1900 */
[----:B------:R-:W-:-:S03]  /*22b0*/  ISETP.GE.U32.AND P2, PT, R50, R0, PT ;  /* 0x000000003200720c */ /* 0x000fc60003f46070 */
[----:B------:R-:W4:Y:S01]  /*22c0*/  @!P1 LDG.E R34, desc[UR8][R2.64+0x700] ;  /* 0x0007000802229981 */ /* 0x000f22000c1e1900 */
[----:B------:R-:W-:-:S03]  /*22d0*/  ISETP.GE.U32.AND P1, PT, R49, R0, PT ;  /* 0x000000003100720c */ /* 0x000fc60003f26070 */
[----:B------:R-:W4:Y:S01]  /*22e0*/  @!P6 LDG.E R5, desc[UR8][R2.64+0x800] ;  /* 0x000800080205e981 */ /* 0x000f22000c1e1900 */
[----:B------:R-:W-:Y:S01]  /*22f0*/  ISETP.GE.U32.AND P6, PT, R48, R0, PT ;  /* 0x000000003000720c */ /* 0x000fe20003fc6070 */
[--C-:B------:R-:W-:Y:S02]  /*2300*/  IMAD.MOV.U32 R7, RZ, RZ, R16.reuse ;  /* 0x000000ffff077224 */ /* 0x100fe400078e0010 */
[--C-:B------:R-:W-:Y:S02]  /*2310*/  IMAD.MOV.U32 R9, RZ, RZ, R16.reuse ;  /* 0x000000ffff097224 */ /* 0x100fe400078e0010 */
[--C-:B------:R-:W-:Y:S02]  /*2320*/  IMAD.MOV.U32 R11, RZ, RZ, R16.reuse ;  /* 0x000000ffff0b7224 */ /* 0x100fe400078e0010 */
[--C-:B------:R-:W-:Y:S01]  /*2330*/  IMAD.MOV.U32 R8, RZ, RZ, R16.reuse ;  /* 0x000000ffff087224 */ /* 0x100fe200078e0010 */
[----:B------:R-:W4:Y:S01]  /*2340*/  @!P5 LDG.E R7, desc[UR8][R2.64+0x880] ;  /* 0x000880080207d981 */ /* 0x000f22000c1e1900 */
[----:B------:R-:W-:-:S02]  /*2350*/  IMAD.MOV.U32 R10, RZ, RZ, R16 ;  /* 0x000000ffff0a7224 */ /* 0x000fc400078e0010 */
[--C-:B------:R-:W-:Y:S01]  /*2360*/  IMAD.MOV.U32 R18, RZ, RZ, R16.reuse ;  /* 0x000000ffff127224 */ /* 0x100fe200078e0010 */
[----:B------:R-:W4:Y:S01]  /*2370*/  @!P0 LDG.E R9, desc[UR8][R2.64+0x980] ;  /* 0x0009800802098981 */ /* 0x000f22000c1e1900 */
[----:B------:R-:W-:Y:S01]  /*2380*/  IMAD.MOV.U32 R22, RZ, RZ, R16 ;  /* 0x000000ffff167224 */ /* 0x000fe200078e0010 */
[-C--:B------:R-:W-:Y:S02]  /*2390*/  ISETP.GE.U32.AND P5, PT, R47, R0.reuse, PT ;  /* 0x000000002f00720c */ /* 0x080fe40003fa6070 */
[----:B------:R-:W4:Y:S01]  /*23a0*/  @!P4 LDG.E R11, desc[UR8][R2.64+0xa00] ;  /* 0x000a0008020bc981 */ /* 0x000f22000c1e1900 */
[-C--:B------:R-:W-:Y:S02]  /*23b0*/  ISETP.GE.U32.AND P0, PT, R46, R0.reuse, PT ;  /* 0x000000002e00720c */ /* 0x080fe40003f06070 */
[-C--:B------:R-:W-:Y:S01]  /*23c0*/  ISETP.GE.U32.AND P4, PT, R45, R0.reuse, PT ;  /* 0x000000002d00720c */ /* 0x080fe20003f86070 */
[----:B------:R-:W4:Y:S01]  /*23d0*/  @!P3 LDG.E R8, desc[UR8][R2.64+0x100] ;  /* 0x000100080208b981 */ /* 0x000f22000c1e1900 */
[----:B------:R-:W-:-:S03]  /*23e0*/  ISETP.GE.U32.AND P3, PT, R43, R0, PT ;  /* 0x000000002b00720c */ /* 0x000fc60003f66070 */
        /* <DEDUP_REMOVED lines=12> */
[----:B------:R-:W-:Y:S01]  /*24b0*/  IMAD.MOV.U32 R17, RZ, RZ, R16 ;  /* 0x000000ffff117224 */ /* 0x000fe200078e0010 */
[----:B------:R-:W4:Y:S04]  /*24c0*/  @!P0 LDG.E R28, desc[UR8][R2.64+0x580] ;  /* 0x00058008021c8981 */ /* 0x000f28000c1e1900 */
[----:B------:R-:W4:Y:S04]  /*24d0*/  @!P4 LDG.E R30, desc[UR8][R2.64+0x600] ;  /* 0x00060008021ec981 */ /* 0x000f28000c1e1900 */
[----:B------:R-:W4:Y:S04]  /*24e0*/  @!P3 LDG.E R32, desc[UR8][R2.64+0x680] ;  /* 0x000680080220b981 */ /* 0x000f28000c1e1900 */
[----:B------:R-:W4:Y:S04]  /*24f0*/  @!P2 LDG.E R52, desc[UR8][R2.64+0x780] ;  /* 0x000780080234a981 */ /* 0x000f28000c1e1900 */
[----:B------:R-:W4:Y:S04]  /*2500*/  @!P1 LDG.E R17, desc[UR8][R2.64+0x900] ;  /* 0x0009000802119981 */ /* 0x000f28000c1e1900 */
[----:B------:R-:W4:Y:S01]  /*2510*/  @!P6 LDG.E R16, desc[UR8][R2.64+0xa80] ;  /* 0x000a80080210e981 */ /* 0x000f22000c1e1900 */
[----:B------:R-:W0:Y:S01]  /*2520*/  S2R R36, SR_LANEID ;  /* 0x0000000000247919 */ /* 0x000e220000000000 */
[----:B------:R-:W1:Y:S01]  /*2530*/  S2UR UR5, SR_CgaCtaId ;  /* 0x00000000000579c3 */ /* 0x000e620000008800 */
[----:B------:R-:W-:Y:S01]  /*2540*/  SHF.R.U32.HI R44, RZ, 0x5, R13 ;  /* 0x00000005ff2c7819 */ /* 0x000fe2000001160d */
[----:B------:R-:W-:Y:S01]  /*2550*/  UMOV UR4, 0x400 ;  /* 0x0000040000047882 */ /* 0x000fe20000000000 */
[----:B------:R-:W-:Y:S01]  /*2560*/  ISETP.NE.AND P0, PT, R38, RZ, PT ;  /* 0x000000ff2600720c */ /* 0x000fe20003f05270 */
[----:B-1----:R-:W-:-:S02]  /*2570*/  ULEA UR4, UR5, UR4, 0x18 ;  /* 0x0000000405047291 */ /* 0x002fc4000f8ec0ff */
[----:B0-----:R-:W-:-:S05]  /*2580*/  IMAD R37, R44, 0x2c0, R36 ;  /* 0x000002c02c257824 */ /* 0x001fca00078e0224 */
        /* <DEDUP_REMOVED lines=39> */
[----:B------:R-:W-:Y:S02]  /*2800*/  ISETP.NE.AND P1, PT, R36, 0x1f, PT ;  /* 0x0000001f2400780c */ /* 0x000fe40003f25270 */
[----:B---3--:R-:W-:Y:S02]  /*2810*/  IADD3 R16, PT, PT, R6, R5, R16 ;  /* 0x0000000506107210 */ /* 0x008fe40007ffe010 */
[----:B------:R-:W-:Y:S02]  /*2820*/  ISETP.NE.AND P2, PT, R44, 0xb, PT ;  /* 0x0000000b2c00780c */ /* 0x000fe40003f45270 */
        /* <DEDUP_REMOVED lines=20> */
[----:B------:R-:W-:Y:S01]  /*2970*/  ISETP.NE.AND P0, PT, R44, 0x2, PT ;  /* 0x000000022c00780c */ /* 0x000fe20003f05270 */
[----:B------:R-:W0:Y:S02]  /*2980*/  S2R R53, SR_TID.X ;  /* 0x0000000000357919 */ /* 0x000e240000002100 */
[----:B------:R-:W-:Y:S01]  /*2990*/  IMAD.IADD R35, R38, 0x1, -R35 ;  /* 0x0000000126237824 */ /* 0x000fe200078e0a23 */
[----:B------:R-:W-:Y:S01]  /*29a0*/  @!P1 STS [R52+0x10], R38 ;  /* 0x0000102634009388 */ /* 0x000fe20000000800 */
[----:B------:R-:W-:Y:S01]  /*29b0*/  BAR.SYNC.DEFER_BLOCKING 0x0 ;  /* 0x0000000000007b1d */ /* 0x000fe20000010000 */
[----:B------:R-:W-:-:S05]  /*29c0*/  ISETP.NE.AND P1, PT, R44, 0x9, PT ;  /* 0x000000092c00780c */ /* 0x000fca0003f25270 */
[----:B------:R-:W1:Y:S04]  /*29d0*/  LDS.128 R16, [UR4+0x10] ;  /* 0x00001004ff107984 */ /* 0x000e680008000c00 */
[----:B------:R-:W2:Y:S04]  /*29e0*/  LDS.128 R20, [UR4+0x20] ;  /* 0x00002004ff147984 */ /* 0x000ea80008000c00 */
[----:B------:R-:W3:Y:S01]  /*29f0*/  LDS.128 R24, [UR4+0x30] ;  /* 0x00003004ff187984 */ /* 0x000ee20008000c00 */
[----:B-1----:R-:W-:-:S04]  /*2a00*/  IMAD.IADD R17, R16, 0x1, R17 ;  /* 0x0000000110117824 */ /* 0x002fc800078e0211 */
[----:B------:R-:W-:Y:S01]  /*2a10*/  IMAD.IADD R18, R18, 0x1, R17 ;  /* 0x0000000112127824 */ /* 0x000fe200078e0211 */
[----:B------:R-:W-:Y:S02]  /*2a20*/  SEL R16, R17, R16, !P0 ;  /* 0x0000001011107207 */ /* 0x000fe40004000000 */
[----:B------:R-:W-:Y:S01]  /*2a30*/  ISETP.NE.AND P0, PT, R44, 0x3, PT ;  /* 0x000000032c00780c */ /* 0x000fe20003f05270 */
[----:B------:R-:W-:-:S03]  /*2a40*/  IMAD.IADD R19, R19, 0x1, R18 ;  /* 0x0000000113137824 */ /* 0x000fc600078e0212 */
[----:B------:R-:W-:Y:S01]  /*2a50*/  SEL R16, R18, R16, !P0 ;  /* 0x0000001012107207 */ /* 0x000fe20004000000 */
[----:B--2---:R-:W-:Y:S01]  /*2a60*/  IMAD.IADD R20, R19, 0x1, R20 ;  /* 0x0000000113147824 */ /* 0x004fe200078e0214 */
        /* <DEDUP_REMOVED lines=8> */
[----:B---3--:R-:W-:Y:S01]  /*2af0*/  IMAD.IADD R24, R23, 0x1, R24 ;  /* 0x0000000117187824 */ /* 0x008fe200078e0218 */
[----:B------:R-:W-:Y:S02]  /*2b00*/  SEL R16, R21, R16, !P0 ;  /* 0x0000001015107207 */ /* 0x000fe40004000000 */
[----:B------:R-:W-:Y:S01]  /*2b10*/  ISETP.NE.AND P0, PT, R44, 0x7, PT ;  /* 0x000000072c00780c */ /* 0x000fe20003f05270 */
[----:B------:R-:W-:-:S03]  /*2b20*/  IMAD.IADD R25, R25, 0x1, R24 ;  /* 0x0000000119197824 */ /* 0x000fc600078e0218 */
[----:B------:R-:W-:Y:S02]  /*2b30*/  SEL R16, R22, R16, !P0 ;  /* 0x0000001016107207 */ /* 0x000fe40004000000 */
[----:B------:R-:W-:-:S04]  /*2b40*/  ISETP.NE.AND P0, PT, R44, 0x8, PT ;  /* 0x000000082c00780c */ /* 0x000fc80003f05270 */
[----:B------:R-:W-:Y:S02]  /*2b50*/  SEL R16, R23, R16, !P0 ;  /* 0x0000001017107207 */ /* 0x000fe40004000000 */
[----:B------:R-:W-:Y:S02]  /*2b60*/  ISETP.NE.AND P0, PT, R44, 0xa, PT ;  /* 0x0000000a2c00780c */ /* 0x000fe40003f05270 */
[----:B------:R-:W-:Y:S02]  /*2b70*/  SEL R16, R24, R16, !P1 ;  /* 0x0000001018107207 */ /* 0x000fe40004800000 */
[----:B------:R-:W-:Y:S02]  /*2b80*/  ISETP.NE.AND P1, PT, R36, RZ, PT ;  /* 0x000000ff2400720c */ /* 0x000fe40003f25270 */
[----:B------:R-:W-:Y:S01]  /*2b90*/  SEL R16, R25, R16, !P0 ;  /* 0x0000001019107207 */ /* 0x000fe20004000000 */
[----:B------:R-:W-:Y:S01]  /*2ba0*/  @!P2 IMAD.IADD R16, R26, 0x1, R25 ;  /* 0x000000011a10a824 */ /* 0x000fe200078e0219 */
[----:B0-----:R-:W-:-:S02]  /*2bb0*/  ISETP.GE.U32.AND P0, PT, R53, 0x20, PT ;  /* 0x000000203500780c */ /* 0x001fc40003f06070 */
[----:B------:R-:W-:Y:S02]  /*2bc0*/  SEL R35, R35, RZ, P1 ;  /* 0x000000ff23237207 */ /* 0x000fe40000800000 */
[----:B------:R-:W-:-:S04]  /*2bd0*/  SEL R16, R16, RZ, P0 ;  /* 0x000000ff10107207 */ /* 0x000fc80000000000 */
[----:B-----5:R-:W-:Y:S01]  /*2be0*/  IADD3 R16, PT, PT, R16, R35, R39 ;  /* 0x0000002310107210 */ /* 0x020fe20007ffe027 */
[----:B------:R-:W-:Y:S06]  /*2bf0*/  BRA `(.L_x_111) ;  /* 0x0000000c00f87947 */ /* 0x000fec0003800000 */
.L_x_110:
[----:B0-2---:R-:W-:Y:S02]  /*2c00*/  IADD3 R16, PT, PT, R4, R3, R2 ;  /* 0x0000000304107210 */ /* 0x005fe40007ffe002 */
[----:B------:R-:W-:Y:S02]  /*2c10*/  ISETP.NE.AND P1, PT, R36, 0x1f, PT ;  /* 0x0000001f2400780c */ /* 0x000fe40003f25270 */
        /* <DEDUP_REMOVED lines=22> */
[C---:B------:R-:W-:Y:S01]  /*2d80*/  ISETP.NE.AND P0, PT, R44.reuse, 0x2, PT ;  /* 0x000000022c00780c */ /* 0x040fe20003f05270 */
[----:B------:R-:W0:Y:S03]  /*2d90*/  S2R R39, SR_TID.X ;  /* 0x0000000000277919 */ /* 0x000e260000002100 */
[----:B------:R1:W-:Y:S01]  /*2da0*/  @!P1 STS [R53+0x10], R52 ;  /* 0x0000103435009388 */ /* 0x0003e20000000800 */
[----:B------:R-:W-:Y:S01]  /*2db0*/  BAR.SYNC.DEFER_BLOCKING 0x0 ;  /* 0x0000000000007b1d */ /* 0x000fe20000010000 */
[----:B------:R-:W-:Y:S01]  /*2dc0*/  ISETP.NE.AND P1, PT, R44, 0x9, PT ;  /* 0x000000092c00780c */ /* 0x000fe20003f25270 */
[----:B-1----:R-:W-:-:S04]  /*2dd0*/  IMAD.IADD R52, R52, 0x1, -R35 ;  /* 0x0000000134347824 */ /* 0x002fc800078e0a23 */
[----:B------:R-:W1:Y:S04]  /*2de0*/  LDS.128 R16, [UR4+0x10] ;  /* 0x00001004ff107984 */ /* 0x000e680008000c00 */
[----:B------:R-:W2:Y:S04]  /*2df0*/  LDS.128 R20, [UR4+0x20] ;  /* 0x00002004ff147984 */ /* 0x000ea80008000c00 */
[----:B------:R-:W3:Y:S01]  /*2e00*/  LDS.128 R24, [UR4+0x30] ;  /* 0x00003004ff187984 */ /* 0x000ee20008000c00 */
[----:B-1----:R-:W-:-:S04]  /*2e10*/  IMAD.IADD R17, R16, 0x1, R17 ;  /* 0x0000000110117824 */ /* 0x002fc800078e0211 */
[----:B------:R-:W-:Y:S01]  /*2e20*/  IMAD.IADD R18, R18, 0x1, R17 ;  /* 0x0000000112127824 */ /* 0x000fe200078e0211 */
[----:B------:R-:W-:Y:S02]  /*2e30*/  SEL R16, R17, R16, !P0 ;  /* 0x0000001011107207 */ /* 0x000fe40004000000 */
[----:B------:R-:W-:Y:S01]  /*2e40*/  ISETP.NE.AND P0, PT, R44, 0x3, PT ;  /* 0x000000032c00780c */ /* 0x000fe20003f05270 */
[----:B------:R-:W-:Y:S01]  /*2e50*/  IMAD.IADD R19, R19, 0x1, R18 ;  /* 0x0000000113137824 */ /* 0x000fe200078e0212 */
[----:B------:R-:W-:Y:S02]  /*2e60*/  SEL R17, R52, RZ, P2 ;  /* 0x000000ff34117207 */ /* 0x000fe40001000000 */
        /* <DEDUP_REMOVED lines=23> */
[----:B0-----:R-:W-:-:S02]  /*2fe0*/  ISETP.GT.U32.AND P0, PT, R39, 0x1f, PT ;  /* 0x0000001f2700780c */ /* 0x001fc40003f04070 */
        /* <DEDUP_REMOVED lines=20> */
.L_x_157:
[----:B------:R-:W-:Y:S05]  /*3130*/  @!P0 BRA `(.L_x_114) ;  /* 0x0000000000748947 */ /* 0x000fea0003800000 */
[----:B------:R-:W-:-:S07]  /*3140*/  IMAD.MOV.U32 R20, RZ, RZ, 0x3b8 ;  /* 0x000003b8ff147424 */ /* 0x000fce00078e00ff */
.L_x_116:
        /* <DEDUP_REMOVED lines=27> */
.L_x_160:
[----:B------:R-:W-:Y:S05]  /*3300*/  @P0 BRA `(.L_x_116) ;  /* 0xfffffffc00900947 */ /* 0x000fea000383ffff */
.L_x_114:
[----:B------:R-:W-:Y:S01]  /*3310*/  UMOV UR5, 0xffffffff ;  /* 0xffffffff00057882 */ /* 0x000fe20000000000 */
[----:B------:R-:W-:Y:S02]  /*3320*/  ISETP.NE.AND P0, PT, R24, 0x65, PT ;  /* 0x000000651800780c */ /* 0x000fe40003f05270 */
[----:B------:R-:W-:Y:S11]  /*3330*/  BRA.DIV UR5, `(.L_x_117) ;  /* 0x0000001a05f47947 */ /* 0x000ff6000b800000 */
[----:B------:R-:W0:Y:S01]  /*3340*/  S2R R53, SR_GEMASK ;  /* 0x0000000000357919 */ /* 0x000e220000003c00 */
[----:B------:R-:W-:Y:S01]  /*3350*/  VOTE.ANY R19, PT, !P0 ;  /* 0x0000000000137806 */ /* 0x000fe200040e0100 */
[----:B------:R-:W-:-:S03]  /*3360*/  VIADD R17, R36, 0x2 ;  /* 0x0000000224117836 */ /* 0x000fc60000000000 */
[----:B0-----:R-:W-:-:S05]  /*3370*/  LOP3.LUT R19, R19, 0x80000000, R53, 0xec, !PT ;  /* 0x8000000013137812 */ /* 0x001fca00078eec35 */
[----:B------:R-:W-:-:S05]  /*3380*/  VIADD R16, R19, 0xffffffff ;  /* 0xffffffff13107836 */ /* 0x000fca0000000000 */
[----:B------:R-:W-:Y:S01]  /*3390*/  LOP3.LUT R16, R19, R16, RZ, 0xc, !PT ;  /* 0x0000001013107212 */ /* 0x000fe200078e0cff */
[----:B------:R-:W-:-:S03]  /*33a0*/  VIADD R19, R36, 0x10 ;  /* 0x0000001024137836 */ /* 0x000fc60000000000 */
[----:B------:R-:W0:Y:S02]  /*33b0*/  POPC R44, R16 ;  /* 0x00000010002c7309 */ /* 0x000e240000000000 */
[----:B0-----:R-:W0:Y:S01]  /*33c0*/  SHFL.DOWN PT, R20, R25, 0x1, R44 ;  /* 0x0820000019147989 */ /* 0x001e2200000e002c */
[-C--:B------:R-:W-:Y:S02]  /*33d0*/  ISETP.GE.AND P0, PT, R36, R44.reuse, PT ;  /* 0x0000002c2400720c */ /* 0x080fe40003f06270 */
[-C--:B------:R-:W-:Y:S02]  /*33e0*/  ISETP.GT.AND P2, PT, R19, R44.reuse, PT ;  /* 0x0000002c1300720c */ /* 0x080fe40003f44270 */
[----:B0-----:R-:W-:Y:S02]  /*33f0*/  SEL R20, R20, RZ, !P0 ;  /* 0x000000ff14147207 */ /* 0x001fe40004000000 */
[----:B------:R-:W-:Y:S01]  /*3400*/  ISETP.GT.AND P0, PT, R17, R44, PT ;  /* 0x0000002c1100720c */ /* 0x000fe20003f04270 */
[----:B------:R-:W-:-:S02]  /*3410*/  VIADD R17, R36, 0x4 ;  /* 0x0000000424117836 */ /* 0x000fc40000000000 */
        /* <DEDUP_REMOVED lines=8> */
[----:B------:R-:W-:Y:S02]  /*34a0*/  ISETP.GT.AND P0, PT, R17, R44, PT ;  /* 0x0000002c1100720c */ /* 0x000fe40003f04270 */
[----:B------:R-:W0:Y:S01]  /*34b0*/  LDC.64 R16, c[0x0][0x390] ;  /* 0x0000e400ff107b82 */ /* 0x000e220000000a00 */
[----:B------:R-:W-:-:S05]  /*34c0*/  IMAD.IADD R25, R39, 0x1, R20 ;  /* 0x0000000127197824 */ /* 0x000fca00078e0214 */
[----:B------:R-:W1:Y:S01]  /*34d0*/  SHFL.DOWN PT, R20, R25, 0x8, R44 ;  /* 0x0900000019147989 */ /* 0x000e6200000e002c */
[----:B0-----:R-:W-:-:S05]  /*34e0*/  IADD3 R35, P3, PT, R16, 0x100, RZ ;  /* 0x0000010010237810 */ /* 0x001fca0007f7e0ff */
[----:B------:R-:W-:Y:S01]  /*34f0*/  IMAD.X R39, RZ, RZ, R17, P3 ;  /* 0x000000ffff277224 */ /* 0x000fe200018e0611 */
[----:B-1----:R-:W-:Y:S02]  /*3500*/  SEL R20, R20, RZ, !P0 ;  /* 0x000000ff14147207 */ /* 0x002fe40004000000 */
[----:B------:R-:W-:-:S03]  /*3510*/  ISETP.NE.AND P0, PT, R24, 0x65, PT ;  /* 0x000000651800780c */ /* 0x000fc60003f05270 */
[----:B------:R-:W-:-:S05]  /*3520*/  IMAD.IADD R26, R25, 0x1, R20 ;  /* 0x00000001191a7824 */ /* 0x000fca00078e0214 */
[----:B------:R-:W0:Y:S05]  /*3530*/  SHFL.DOWN PT, R20, R26, 0x10, R44 ;  /* 0x0a0000001a147989 */ /* 0x000e2a00000e002c */
[----:B------:R-:W-:Y:S02]  /*3540*/  VOTE.ALL P0, P0 ;  /* 0x0000000000ff7806 */ /* 0x000fe40000000000 */
[----:B0-----:R-:W-:-:S05]  /*3550*/  SEL R19, R20, RZ, !P2 ;  /* 0x000000ff14137207 */ /* 0x001fca0005000000 */
[----:B------:R-:W-:-:S07]  /*3560*/  IMAD.IADD R26, R26, 0x1, R19 ;  /* 0x000000011a1a7824 */ /* 0x000fce00078e0213 */
.L_x_169:
[----:B------:R-:W-:Y:S05]  /*3570*/  @!P0 BRA `(.L_x_118) ;  /* 0x0000000400348947 */ /* 0x000fea0003800000 */
[----:B------:R-:W-:-:S07]  /*3580*/  IMAD.MOV.U32 R44, RZ, RZ, 0x3b8 ;  /* 0x000003b8ff2c7424 */ /* 0x000fce00078e00ff */
.L_x_124:
        /* <DEDUP_REMOVED lines=10> */
.L_x_172:
[----:B------:R-:W-:Y:S05]  /*3630*/  @!P0 BRA `(.L_x_120) ;  /* 0x0000000000748947 */ /* 0x000fea0003800000 */
[----:B------:R-:W-:-:S07]  /*3640*/  IMAD.MOV.U32 R20, RZ, RZ, R44 ;  /* 0x000000ffff147224 */ /* 0x000fce00078e002c */
.L_x_122:
        /* <DEDUP_REMOVED lines=8> */
[----:B------:R-:W0:Y:S02]  /*36d0*/  F2I.FTZ.U32.TRUNC.NTZ R19, R19 ;  /* 0x0000001300137305 */ /* 0x000e24000021f000 */
[----:B0-----:R-:W-:Y:S02]  /*36e0*/  IMAD R25, R18, R19, RZ ;  /* 0x0000001312197224 */ /* 0x001fe400078e02ff */
[----:B------:R-:W-:-:S04]  /*36f0*/  IMAD.MOV.U32 R18, RZ, RZ, RZ ;  /* 0x000000ffff127224 */ /* 0x000fc800078e00ff */
        /* <DEDUP_REMOVED lines=16> */
.L_x_175:
[----:B------:R-:W-:Y:S05]  /*3800*/  @P0 BRA `(.L_x_122) ;  /* 0xfffffffc00900947 */ /* 0x000fea000383ffff */
.L_x_120:
[----:B------:R-:W-:Y:S01]  /*3810*/  UMOV UR5, 0xffffffff ;  /* 0xffffffff00057882 */ /* 0x000fe20000000000 */
[----:B------:R-:W-:Y:S02]  /*3820*/  ISETP.NE.AND P0, PT, R24, 0x65, PT ;  /* 0x000000651800780c */ /* 0x000fe40003f05270 */
[----:B------:R-:W-:Y:S11]  /*3830*/  BRA.DIV UR5, `(.L_x_123) ;  /* 0x0000001a05fc7947 */ /* 0x000ff6000b800000 */
[----:B------:R-:W-:Y:S01]  /*3840*/  VOTE.ANY R19, PT, !P0 ;  /* 0x0000000000137806 */ /* 0x000fe200040e0100 */
[----:B------:R-:W-:Y:S02]  /*3850*/  VIADD R17, R36, 0x2 ;  /* 0x0000000224117836 */ /* 0x000fe40000000000 */
[----:B------:R-:W-:Y:S01]  /*3860*/  VIADD R21, R21, 0xffffffe0 ;  /* 0xffffffe015157836 */ /* 0x000fe20000000000 */
[----:B------:R-:W-:-:S05]  /*3870*/  LOP3.LUT R19, R19, 0x80000000, R53, 0xec, !PT ;  /* 0x8000000013137812 */ /* 0x000fca00078eec35 */
[----:B------:R-:W-:-:S05]  /*3880*/  VIADD R16, R19, 0xffffffff ;  /* 0xffffffff13107836 */ /* 0x000fca0000000000 */
[----:B------:R-:W-:-:S06]  /*3890*/  LOP3.LUT R16, R19, R16, RZ, 0xc, !PT ;  /* 0x0000001013107212 */ /* 0x000fcc00078e0cff */
        /* <DEDUP_REMOVED lines=16> */
[----:B------:R-:W-:-:S03]  /*39a0*/  IMAD.IADD R25, R25, 0x1, R20 ;  /* 0x0000000119197824 */ /* 0x000fc600078e0214 */
[----:B------:R-:W-:Y:S02]  /*39b0*/  ISETP.GT.AND P2, PT, R17, R16, PT ;  /* 0x000000101100720c */ /* 0x000fe40003f44270 */
        /* <DEDUP_REMOVED lines=8> */
.L_x_184:
[----:B------:R-:W-:Y:S05]  /*3a40*/  @P0 BRA `(.L_x_124) ;  /* 0xfffffff800d00947 */ /* 0x000fea000383ffff */
.L_x_118:
        /* <DEDUP_REMOVED lines=15> */
.L_x_112:
[----:B------:R-:W-:Y:S05]  /*3b40*/  WARPSYNC.ALL ;  /* 0x0000000000007948 */ /* 0x000fea0003800000 */
[----:B------:R-:W0:Y:S08]  /*3b50*/  S2UR UR5, SR_CgaCtaId ;  /* 0x00000000000579c3 */ /* 0x000e300000008800 */
[----:B------:R-:W-:Y:S06]  /*3b60*/  BAR.SYNC.DEFER_BLOCKING 0x0 ;  /* 0x0000000000007b1d */ /* 0x000fec0000010000 */
[----:B------:R-:W-:Y:S01]  /*3b70*/  UMOV UR4, 0x400 ;  /* 0x0000040000047882 */ /* 0x000fe20000000000 */
[----:B-1----:R-:W1:Y:S01]  /*3b80*/  S2R R17, SR_TID.X ;  /* 0x0000000000117919 */ /* 0x002e620000002100 */
[----:B0-----:R-:W-:-:S09]  /*3b90*/  ULEA UR4, UR5, UR4, 0x18 ;  /* 0x0000000405047291 */ /* 0x001fd2000f8ec0ff */
[----:B------:R-:W0:Y:S01]  /*3ba0*/  LDS R16, [UR4+0x4c] ;  /* 0x00004c04ff107984 */ /* 0x000e220008000800 */
[----:B-1----:R-:W-:-:S04]  /*3bb0*/  ISETP.NE.AND P0, PT, R17, RZ, PT ;  /* 0x000000ff1100720c */ /* 0x002fc80003f05270 */
[----:B0-----:R-:W-:-:S05]  /*3bc0*/  SEL R16, R16, RZ, P0 ;  /* 0x000000ff10107207 */ /* 0x001fca0000000000 */
[----:B------:R-:W-:-:S07]  /*3bd0*/  IMAD.IADD R16, R16, 0x1, R19 ;  /* 0x0000000110107824 */ /* 0x000fce00078e0213 */
.L_x_111:
[----:B------:R-:W-:Y:S01]  /*3be0*/  IMAD.IADD R17, R2, 0x1, R16 ;  /* 0x0000000102117824 */ /* 0x000fe200078e0210 */
[----:B------:R-:W0:Y:S01]  /*3bf0*/  S2R R20, SR_LANEID ;  /* 0x0000000000147919 */ /* 0x000e220000000000 */
[----:B------:R-:W1:Y:S01]  /*3c00*/  S2UR UR5, SR_CTAID.X ;  /* 0x00000000000579c3 */ /* 0x000e620000002500 */
[----:B------:R-:W2:Y:S01]  /*3c10*/  LDCU.64 UR6, c[0x0][0x388] ;  /* 0x00007100ff0677ac */ /* 0x000ea20008000a00 */
[----:B------:R-:W-:Y:S01]  /*3c20*/  IMAD.IADD R2, R3, 0x1, R17 ;  /* 0x0000000103027824 */ /* 0x000fe200078e0211 */
[----:B------:R-:W3:Y:S03]  /*3c30*/  S2R R21, SR_TID.X ;  /* 0x0000000000157919 */ /* 0x000ee60000002100 */
[----:B------:R-:W-:Y:S01]  /*3c40*/  IMAD.IADD R3, R4, 0x1, R2 ;  /* 0x0000000104037824 */ /* 0x000fe200078e0202 */
[----:B------:R-:W4:Y:S03]  /*3c50*/  S2R R26, SR_TID.X ;  /* 0x00000000001a7919 */ /* 0x000f260000002100 */
[----:B------:R-:W-:-:S04]  /*3c60*/  IMAD.IADD R4, R5, 0x1, R3 ;  /* 0x0000000105047824 */ /* 0x000fc800078e0203 */
[----:B------:R-:W-:-:S04]  /*3c70*/  IMAD.IADD R5, R6, 0x1, R4 ;  /* 0x0000000106057824 */ /* 0x000fc800078e0204 */
[----:B------:R-:W-:-:S04]  /*3c80*/  IMAD.IADD R6, R7, 0x1, R5 ;  /* 0x0000000107067824 */ /* 0x000fc800078e0205 */
[----:B------:R-:W-:-:S04]  /*3c90*/  IMAD.IADD R7, R8, 0x1, R6 ;  /* 0x0000000108077824 */ /* 0x000fc800078e0206 */
[----:B------:R-:W-:-:S04]  /*3ca0*/  IMAD.IADD R8, R9, 0x1, R7 ;  /* 0x0000000109087824 */ /* 0x000fc800078e0207 */
[----:B------:R-:W-:Y:S02]  /*3cb0*/  IMAD.IADD R9, R10, 0x1, R8 ;  /* 0x000000010a097824 */ /* 0x000fe400078e0208 */
[----:B0-----:R-:W-:Y:S01]  /*3cc0*/  IMAD R24, R20, 0x54, R37 ;  /* 0x0000005414187824 */ /* 0x001fe200078e0225 */
[----:B------:R-:W-:Y:S01]  /*3cd0*/  BAR.SYNC.DEFER_BLOCKING 0x0 ;  /* 0x0000000000007b1d */ /* 0x000fe20000010000 */
[----:B------:R-:W-:Y:S01]  /*3ce0*/  IMAD.IADD R10, R11, 0x1, R9 ;  /* 0x000000010b0a7824 */ /* 0x000fe200078e0209 */
[----:B---3--:R-:W-:-:S03]  /*3cf0*/  ISETP.NE.AND P0, PT, R21, RZ, PT ;  /* 0x000000ff1500720c */ /* 0x008fc60003f05270 */
        /* <DEDUP_REMOVED lines=13> */
[----:B------:R-:W-:Y:S03]  /*3dd0*/  STS.64 [R24+0x20], R8 ;  /* 0x0000200818007388 */ /* 0x000fe60000000a00 */
[----:B------:R-:W-:Y:S01]  /*3de0*/  IMAD.IADD R22, R33, 0x1, R21 ;  /* 0x0000000121167824 */ /* 0x000fe200078e0215 */
[----:B0-----:R-:W1:Y:S01]  /*3df0*/  LDC R2, c[0x0][0x398] ;  /* 0x0000e600ff027b82 */ /* 0x001e620000000800 */
[----:B------:R-:W-:Y:S02]  /*3e00*/  STS.64 [R24+0x28], R10 ;  /* 0x0000280a18007388 */ /* 0x000fe40000000a00 */
[----:B------:R-:W-:-:S02]  /*3e10*/  IMAD.IADD R23, R34, 0x1, R22 ;  /* 0x0000000122177824 */ /* 0x000fc400078e0216 */
[----:B------:R4:W-:Y:S04]  /*3e20*/  STS.64 [R24+0x30], R12 ;  /* 0x0000300c18007388 */ /* 0x0009e80000000a00 */
[----:B------:R-:W-:Y:S04]  /*3e30*/  STS.64 [R24+0x38], R14 ;  /* 0x0000380e18007388 */ /* 0x000fe80000000a00 */
[----:B------:R-:W-:Y:S04]  /*3e40*/  STS.64 [R24+0x40], R18 ;  /* 0x0000401218007388 */ /* 0x000fe80000000a00 */
[----:B------:R-:W-:Y:S01]  /*3e50*/  STS.64 [R24+0x48], R20 ;  /* 0x0000481418007388 */ /* 0x000fe20000000a00 */
[----:B----4-:R-:W-:-:S02]  /*3e60*/  LOP3.LUT R12, R26, 0x1f, RZ, 0xc0, !PT ;  /* 0x0000001f1a0c7812 */ /* 0x010fc400078ec0ff */
[----:B------:R-:W-:Y:S01]  /*3e70*/  LOP3.LUT R26, R26, 0x3e0, RZ, 0xc0, !PT ;  /* 0x000003e01a1a7812 */ /* 0x000fe200078ec0ff */
[----:B------:R-:W-:Y:S01]  /*3e80*/  STS.64 [R24+0x50], R22 ;  /* 0x0000501618007388 */ /* 0x000fe20000000a00 */
[----:B------:R-:W-:-:S03]  /*3e90*/  NOP ;  /* 0x0000000000007918 */ /* 0x000fc60000000000 */
[----:B------:R-:W-:Y:S01]  /*3ea0*/  LDS R16, [R37] ;  /* 0x0000000025107984 */ /* 0x000fe20000000800 */
[----:B-1----:R-:W-:Y:S02]  /*3eb0*/  VIADD R2, R2, UR5 ;  /* 0x0000000502027c36 */ /* 0x002fe40008000000 */
[----:B------:R-:W-:Y:S01]  /*3ec0*/  IMAD R26, R26, 0x16, R12 ;  /* 0x000000161a1a7824 */ /* 0x000fe200078e020c */
        /* <DEDUP_REMOVED lines=20> */
[----:B------:R0:W-:Y:S04]  /*4010*/  LDS R23, [R37+0xa80] ;  /* 0x000a800025177984 */ /* 0x0001e80000000800 */
[----:B------:R1:W-:Y:S01]  /*4020*/  @!P0 STS [UR4+0x8400], R0 ;  /* 0x00840000ff008988 */ /* 0x0003e20008000804 */
[----:B------:R-:W-:Y:S01]  /*4030*/  BAR.SYNC.DEFER_BLOCKING 0x0 ;  /* 0x0000000000007b1d */ /* 0x000fe20000010000 */
[----:B0-----:R-:W-:-:S02]  /*4040*/  VIADD R37, R26, 0x20 ;  /* 0x000000201a257836 */ /* 0x001fc40000000000 */
[----:B-1----:R-:W-:-:S03]  /*4050*/  IMAD R0, R2, 0x2100, RZ ;  /* 0x0000210002007824 */ /* 0x002fc600078e02ff */
[----:B------:R-:W0:Y:S02]  /*4060*/  S2R R3, SR_TID.X ;  /* 0x0000000000037919 */ /* 0x000e240000002100 */
[----:B------:R-:W-:-:S04]  /*4070*/  IADD3 R0, P0, PT, R0, R26, RZ ;  /* 0x0000001a00007210 */ /* 0x000fc80007f1e0ff */
[----:B--2---:R-:W-:Y:S01]  /*4080*/  LEA R2, P1, R0, UR6, 0x2 ;  /* 0x0000000600027c11 */ /* 0x004fe2000f8210ff */
[----:B------:R-:W1:Y:S01]  /*4090*/  LDS R4, [UR4+0x8400] ;  /* 0x00840004ff047984 */ /* 0x000e620008000800 */
[C---:B0-----:R-:W-:Y:S02]  /*40a0*/  LOP3.LUT R12, R3.reuse, 0x3e0, RZ, 0xc0, !PT ;  /* 0x000003e0030c7812 */ /* 0x041fe400078ec0ff */
[----:B------:R-:W-:-:S05]  /*40b0*/  LOP3.LUT R3, R3, 0x1f, RZ, 0xc0, !PT ;  /* 0x0000001f03037812 */ /* 0x000fca00078ec0ff */
[----:B------:R-:W-:Y:S02]  /*40c0*/  IMAD R12, R12, 0x16, R3 ;  /* 0x000000160c0c7824 */ /* 0x000fe400078e0203 */
[----:B------:R-:W-:-:S05]  /*40d0*/  IMAD.X R3, RZ, RZ, RZ, P0 ;  /* 0x000000ffff037224 */ /* 0x000fca00000e06ff */
[----:B------:R-:W-:Y:S02]  /*40e0*/  LEA.HI.X R3, R0, UR7, R3, 0x2, P1 ;  /* 0x0000000700037c11 */ /* 0x000fe400088f1403 */
[-C--:B-1----:R-:W-:Y:S02]  /*40f0*/  ISETP.GE.AND P6, PT, R26, R4.reuse, PT ;  /* 0x000000041a00720c */ /* 0x082fe40003fc6270 */
[-C--:B------:R-:W-:Y:S01]  /*4100*/  ISETP.GE.AND P5, PT, R37, R4.reuse, PT ;  /* 0x000000042500720c */ /* 0x080fe20003fa6270 */
[C---:B------:R-:W-:Y:S01]  /*4110*/  VIADD R37, R12.reuse, 0x80 ;  /* 0x000000800c257836 */ /* 0x040fe20000000000 */
[-C--:B------:R-:W-:Y:S01]  /*4120*/  ISETP.GE.AND P0, PT, R51, R4.reuse, PT ;  /* 0x000000043300720c */ /* 0x080fe20003f06270 */
[----:B------:R-:W-:Y:S01]  /*4130*/  VIADD R51, R12, 0xa0 ;  /* 0x000000a00c337836 */ /* 0x000fe20000000000 */
[-C--:B------:R-:W-:Y:S02]  /*4140*/  ISETP.GE.AND P4, PT, R50, R4.reuse, PT ;  /* 0x000000043200720c */ /* 0x080fe40003f86270 */
[-C--:B------:R-:W-:Y:S01]  /*4150*/  ISETP.GE.AND P3, PT, R37, R4.reuse, PT ;  /* 0x000000042500720c */ /* 0x080fe20003f66270 */
[----:B------:R-:W-:Y:S01]  /*4160*/  VIADD R37, R12, 0xe0 ;  /* 0x000000e00c257836 */ /* 0x000fe20000000000 */
[----:B------:R-:W-:-:S02]  /*4170*/  ISETP.GE.AND P2, PT, R51, R4, PT ;  /* 0x000000043300720c */ /* 0x000fc40003f46270 */
[-C--:B------:R-:W-:Y:S01]  /*4180*/  ISETP.GE.AND P1, PT, R49, R4.reuse, PT ;  /* 0x000000043100720c */ /* 0x080fe20003f26270 */
[----:B------:R-:W-:Y:S01]  /*4190*/  @!P6 STG.E desc[UR8][R2.64], R16 ;  /* 0x000000100200e986 */ /* 0x000fe2000c101908 */
[-C--:B------:R-:W-:Y:S01]  /*41a0*/  ISETP.GE.AND P6, PT, R37, R4.reuse, PT ;  /* 0x000000042500720c */ /* 0x080fe20003fc6270 */
[----:B------:R-:W-:Y:S02]  /*41b0*/  VIADD R37, R12, 0x120 ;  /* 0x000001200c257836 */ /* 0x000fe40000000000 */
[----:B------:R-:W-:Y:S01]  /*41c0*/  @!P5 STG.E desc[UR8][R2.64+0x80], R8 ;  /* 0x000080080200d986 */ /* 0x000fe2000c101908 */
[----:B------:R-:W-:-:S03]  /*41d0*/  ISETP.GE.AND P5, PT, R48, R4, PT ;  /* 0x000000043000720c */ /* 0x000fc60003fa6270 */
[----:B------:R-:W-:Y:S01]  /*41e0*/  @!P0 STG.E desc[UR8][R2.64+0x100], R10 ;  /* 0x0001000a02008986 */ /* 0x000fe2000c101908 */
[-C--:B------:R-:W-:Y:S01]  /*41f0*/  ISETP.GE.AND P0, PT, R37, R4.reuse, PT ;  /* 0x000000042500720c */ /* 0x080fe20003f06270 */
[----:B------:R-:W-:Y:S02]  /*4200*/  VIADD R37, R12, 0x1c0 ;  /* 0x000001c00c257836 */ /* 0x000fe40000000000 */
[----:B------:R-:W-:Y:S01]  /*4210*/  @!P4 STG.E desc[UR8][R2.64+0x180], R6 ;  /* 0x000180060200c986 */ /* 0x000fe2000c101908 */
[----:B------:R-:W-:-:S03]  /*4220*/  ISETP.GE.AND P4, PT, R47, R4, PT ;  /* 0x000000042f00720c */ /* 0x000fc60003f86270 */
[----:B------:R-:W-:Y:S01]  /*4230*/  @!P3 STG.E desc[UR8][R2.64+0x200], R53 ;  /* 0x000200350200b986 */ /* 0x000fe2000c101908 */
[----:B------:R-:W-:-:S03]  /*4240*/  ISETP.GE.AND P3, PT, R46, R4, PT ;  /* 0x000000042e00720c */ /* 0x000fc60003f66270 */
[----:B------:R-:W-:Y:S01]  /*4250*/  @!P2 STG.E desc[UR8][R2.64+0x280], R39 ;  /* 0x000280270200a986 */ /* 0x000fe2000c101908 */
[----:B------:R-:W-:-:S03]  /*4260*/  ISETP.GE.AND P2, PT, R45, R4, PT ;  /* 0x000000042d00720c */ /* 0x000fc60003f46270 */
[----:B------:R0:W-:Y:S01]  /*4270*/  @!P1 STG.E desc[UR8][R2.64+0x300], R33 ;  /* 0x0003002102009986 */ /* 0x0001e2000c101908 */
[-C--:B------:R-:W-:Y:S01]  /*4280*/  ISETP.GE.AND P1, PT, R43, R4.reuse, PT ;  /* 0x000000042b00720c */ /* 0x080fe20003f26270 */
[C---:B------:R-:W-:Y:S02]  /*4290*/  VIADD R43, R12.reuse, 0x220 ;  /* 0x000002200c2b7836 */ /* 0x040fe40000000000 */
[----:B------:R-:W-:Y:S01]  /*42a0*/  @!P6 STG.E desc[UR8][R2.64+0x380], R35 ;  /* 0x000380230200e986 */ /* 0x000fe2000c101908 */
[-C--:B------:R-:W-:Y:S01]  /*42b0*/  ISETP.GE.AND P6, PT, R37, R4.reuse, PT ;  /* 0x000000042500720c */ /* 0x080fe20003fc6270 */
[----:B------:R-:W-:Y:S02]  /*42c0*/  VIADD R37, R12, 0x200 ;  /* 0x000002000c257836 */ /* 0x000fe40000000000 */
[----:B------:R1:W-:Y:S01]  /*42d0*/  @!P5 STG.E desc[UR8][R2.64+0x400], R31 ;  /* 0x0004001f0200d986 */ /* 0x0003e2000c101908 */
[----:B------:R-:W-:Y:S01]  /*42e0*/  ISETP.GE.AND P5, PT, R42, R4, PT ;  /* 0x000000042a00720c */ /* 0x000fe20003fa6270 */
[----:B0-----:R-:W-:-:S02]  /*42f0*/  VIADD R33, R12, 0x260 ;  /* 0x000002600c217836 */ /* 0x001fc40000000000 */
[----:B------:R0:W-:Y:S01]  /*4300*/  @!P0 STG.E desc[UR8][R2.64+0x480], R25 ;  /* 0x0004801902008986 */ /* 0x0001e2000c101908 */
[----:B------:R-:W-:-:S03]  /*4310*/  ISETP.GE.AND P0, PT, R37, R4, PT ;  /* 0x000000042500720c */ /* 0x000fc60003f06270 */
[----:B------:R0:W-:Y:S01]  /*4320*/  @!P4 STG.E desc[UR8][R2.64+0x500], R27 ;  /* 0x0005001b0200c986 */ /* 0x0001e2000c101908 */
[-C--:B------:R-:W-:Y:S01]  /*4330*/  ISETP.GE.AND P4, PT, R43, R4.reuse, PT ;  /* 0x000000042b00720c */ /* 0x080fe20003f86270 */
[----:B-1----:R-:W-:Y:S02]  /*4340*/  VIADD R31, R12, 0x280 ;  /* 0x000002800c1f7836 */ /* 0x002fe40000000000 */
        /* <DEDUP_REMOVED lines=17> */
.L_x_98:
[----:B------:R-:W-:Y:S01]  /*4460*/  BSSY B1, `(.L_x_125) ;  /* 0x0000006000017945 */ /* 0x000fe20003800000 */
[----:B------:R-:W-:Y:S01]  /*4470*/  PLOP3.LUT P0, PT, P0, PT, PT, 0x8, 0x80 ;  /* 0x000000000080781c */ /* 0x000fe2000070e170 */
[----:B------:R-:W-:-:S12]  /*4480*/  IMAD.MOV.U32 R19, RZ, RZ, -0x1 ;  /* 0xffffffffff137424 */ /* 0x000fd800078e00ff */
[----:B------:R-:W-:Y:S05]  /*4490*/  WARPSYNC.COLLECTIVE R19, `(.L_x_126) ;  /* 0x0000000013087348 */ /* 0x000fea0003c00000 */
[----:B------:R-:W-:Y:S01]  /*44a0*/  VOTE.ANY P0, P0 ;  /* 0x0000000000ff7806 */ /* 0x000fe20000000100 */
[----:B------:R-:W-:-:S12]  /*44b0*/  ENDCOLLECTIVE ;  /* 0x000000000000791b */ /* 0x000fd80003800000 */
.L_x_126:
[----:B------:R-:W-:Y:S05]  /*44c0*/  BSYNC B1 ;  /* 0x0000000000017941 */ /* 0x000fea0003800000 */
.L_x_125:
[----:B------:R-:W-:Y:S05]  /*44d0*/  BRA `(.L_x_127) ;  /* 0xffffffc800a87947 */ /* 0x000fea000383ffff */
.L_x_100:
[----:B------:R-:W-:Y:S01]  /*44e0*/  BSSY B1, `(.L_x_128) ;  /* 0x0000006000017945 */ /* 0x000fe20003800000 */
[----:B------:R-:W-:Y:S01]  /*44f0*/  PLOP3.LUT P0, PT, P0, PT, PT, 0x8, 0x80 ;  /* 0x000000000080781c */ /* 0x000fe2000070e170 */
[----:B------:R-:W-:-:S12]  /*4500*/  IMAD.MOV.U32 R19, RZ, RZ, -0x1 ;  /* 0xffffffffff137424 */ /* 0x000fd800078e00ff */
[----:B------:R-:W-:Y:S05]  /*4510*/  WARPSYNC.COLLECTIVE R19, `(.L_x_129) ;  /* 0x0000000013087348 */ /* 0x000fea0003c00000 */
[----:B------:R-:W-:Y:S01]  /*4520*/  VOTE.ANY P0, P0 ;  /* 0x0000000000ff7806 */ /* 0x000fe20000000100 */
[----:B------:R-:W-:-:S12]  /*4530*/  ENDCOLLECTIVE ;  /* 0x000000000000791b */ /* 0x000fd80003800000 */
.L_x_129:
[----:B------:R-:W-:Y:S05]  /*4540*/  BSYNC B1 ;  /* 0x0000000000017941 */ /* 0x000fea0003800000 */
.L_x_128:
[----:B------:R-:W-:Y:S05]  /*4550*/  BRA `(.L_x_130) ;  /* 0xffffffc800fc7947 */ /* 0x000fea000383ffff */
.L_x_102:
[----:B------:R-:W0:Y:S01]  /*4560*/  S2R R48, SR_GEMASK ;  /* 0x0000000000307919 */ /* 0x000e220000003c00 */
[----:B------:R-:W-:Y:S01]  /*4570*/  BSSY B1, `(.L_x_131) ;  /* 0x0000006000017945 */ /* 0x000fe20003800000 */
[----:B------:R-:W-:Y:S01]  /*4580*/  PLOP3.LUT P0, PT, P0, PT, PT, 0x8, 0x80 ;  /* 0x000000000080781c */ /* 0x000fe2000070e170 */
[----:B------:R-:W-:-:S12]  /*4590*/  IMAD.MOV.U32 R19, RZ, RZ, -0x1 ;  /* 0xffffffffff137424 */ /* 0x000fd800078e00ff */
[----:B0-----:R-:W-:Y:S05]  /*45a0*/  WARPSYNC.COLLECTIVE R19, `(.L_x_132) ;  /* 0x0000000013087348 */ /* 0x001fea0003c00000 */
[----:B------:R-:W-:Y:S01]  /*45b0*/  VOTE.ANY R19, PT, P0 ;  /* 0x0000000000137806 */ /* 0x000fe200000e0100 */
[----:B0-----:R-:W-:Y:S06]  /*45c0*/  ENDCOLLECTIVE ;  /* 0x000000000000791b */ /* 0x001fec0003800000 */
.L_x_132:
[----:B------:R-:W-:Y:S05]  /*45d0*/  BSYNC B1 ;  /* 0x0000000000017941 */ /* 0x000fea0003800000 */
.L_x_131:
[----:B------:R-:W-:Y:S01]  /*45e0*/  LOP3.LUT R19, R19, 0x80000000, R48, 0xec, !PT ;  /* 0x8000000013137812 */ /* 0x000fe200078eec30 */
[----:B------:R-:W-:Y:S01]  /*45f0*/  IMAD.MOV.U32 R18, RZ, RZ, R41 ;  /* 0x000000ffff127224 */ /* 0x000fe200078e0029 */
[----:B------:R-:W0:Y:S01]  /*4600*/  LDC.64 R42, c[0x0][0x390] ;  /* 0x0000e400ff2a7b82 */ /* 0x000e220000000a00 */
[----:B------:R-:W-:Y:S02]  /*4610*/  IMAD.MOV.U32 R17, RZ, RZ, 0x1 ;  /* 0x00000001ff117424 */ /* 0x000fe400078e00ff */
[----:B------:R-:W-:Y:S02]  /*4620*/  VIADD R16, R19, 0xffffffff ;  /* 0xffffffff13107836 */ /* 0x000fe40000000000 */
[C---:B------:R-:W-:Y:S02]  /*4630*/  VIADD R23, R47.reuse, 0x4 ;  /* 0x000000042f177836 */ /* 0x040fe40000000000 */
[----:B------:R-:W-:Y:S01]  /*4640*/  VIADD R26, R47, 0x8 ;  /* 0x000000082f1a7836 */ /* 0x000fe20000000000 */
[----:B------:R-:W-:Y:S01]  /*4650*/  LOP3.LUT R22, R19, R16, RZ, 0xc, !PT ;  /* 0x0000001013167212 */ /* 0x000fe200078e0cff */
[----:B------:R-:W-:-:S03]  /*4660*/  IMAD.MOV.U32 R19, RZ, RZ, -0x1 ;  /* 0xffffffffff137424 */ /* 0x000fc600078e00ff */
[----:B------:R1:W2:Y:S02]  /*4670*/  POPC R16, R22 ;  /* 0x0000001600107309 */ /* 0x0002a40000000000 */
[----:B-1----:R-:W-:Y:S01]  /*4680*/  VIADD R22, R47, 0x2 ;  /* 0x000000022f167836 */ /* 0x002fe20000000000 */
[----:B0-2---:R-:W-:-:S13]  /*4690*/  IADD3 R42, P3, PT, R42, 0x100, RZ ;  /* 0x000001002a2a7810 */ /* 0x005fda0007f7e0ff */
[----:B------:R-:W-:Y:S05]  /*46a0*/  WARPSYNC.COLLECTIVE R19, `(.L_x_133) ;  /* 0x0000000013087348 */ /* 0x000fea0003c00000 */
[----:B------:R0:W1:Y:S02]  /*46b0*/  SHFL.DOWN P2, R20, R18, R17, R16 ;  /* 0x0800001112147389 */ /* 0x0000640000040010 */
[----:B01----:R-:W-:Y:S05]  /*46c0*/  ENDCOLLECTIVE ;  /* 0x000000000000791b */ /* 0x003fea0003800000 */
.L_x_133:
[-C--:B------:R-:W-:Y:S01]  /*46d0*/  ISETP.GE.AND P0, PT, R47, R16.reuse, PT ;  /* 0x000000102f00720c */ /* 0x080fe20003f06270 */
[----:B------:R-:W-:Y:S02]  /*46e0*/  IMAD.X R43, RZ, RZ, R43, P3 ;  /* 0x000000ffff2b7224 */ /* 0x000fe400018e062b */
        /* <DEDUP_REMOVED lines=8> */
.L_x_134:
[----:B------:R-:W-:Y:S01]  /*4770*/  IMAD.MOV.U32 R17, RZ, RZ, 0x4 ;  /* 0x00000004ff117424 */ /* 0x000fe200078e00ff */
[----:B------:R-:W-:Y:S02]  /*4780*/  SEL R20, R20, RZ, !P0 ;  /* 0x000000ff14147207 */ /* 0x000fe40004000000 */
[----:B------:R-:W-:-:S03]  /*4790*/  ISETP.GT.AND P0, PT, R23, R16, PT ;  /* 0x000000101700720c */ /* 0x000fc60003f04270 */
[----:B------:R-:W-:Y:S02]  /*47a0*/  IMAD.IADD R39, R37, 0x1, R20 ;  /* 0x0000000125277824 */ /* 0x000fe400078e0214 */
[----:B------:R-:W-:Y:S02]  /*47b0*/  VIADD R37, R47, 0x10 ;  /* 0x000000102f257836 */ /* 0x000fe40000000000 */
[----:B------:R-:W-:-:S07]  /*47c0*/  IMAD.MOV.U32 R18, RZ, RZ, R39 ;  /* 0x000000ffff127224 */ /* 0x000fce00078e0027 */
[----:B------:R-:W-:Y:S05]  /*47d0*/  WARPSYNC.COLLECTIVE R19, `(.L_x_135) ;  /* 0x0000000013087348 */ /* 0x000fea0003c00000 */
[----:B------:R0:W1:Y:S02]  /*47e0*/  SHFL.DOWN P2, R20, R18, R17, R16 ;  /* 0x0800001112147389 */ /* 0x0000640000040010 */
[----:B01----:R-:W-:Y:S05]  /*47f0*/  ENDCOLLECTIVE ;  /* 0x000000000000791b */ /* 0x003fea0003800000 */
.L_x_135:
        /* <DEDUP_REMOVED lines=8> */
.L_x_136:
[----:B------:R-:W-:Y:S01]  /*4880*/  IMAD.MOV.U32 R17, RZ, RZ, 0x10 ;  /* 0x00000010ff117424 */ /* 0x000fe200078e00ff */
[----:B------:R-:W-:Y:S02]  /*4890*/  SEL R20, R20, RZ, !P0 ;  /* 0x000000ff14147207 */ /* 0x000fe40004000000 */
[----:B------:R-:W-:-:S03]  /*48a0*/  ISETP.NE.AND P0, PT, R40, 0x65, PT ;  /* 0x000000652800780c */ /* 0x000fc60003f05270 */
[----:B------:R-:W-:-:S04]  /*48b0*/  IMAD.IADD R41, R51, 0x1, R20 ;  /* 0x0000000133297824 */ /* 0x000fc800078e0214 */
[----:B------:R-:W-:-:S07]  /*48c0*/  IMAD.MOV.U32 R18, RZ, RZ, R41 ;  /* 0x000000ffff127224 */ /* 0x000fce00078e0029 */
[----:B------:R-:W-:Y:S05]  /*48d0*/  WARPSYNC.COLLECTIVE R19, `(.L_x_137) ;  /* 0x0000000013087348 */ /* 0x000fea0003c00000 */
[----:B------:R0:W1:Y:S02]  /*48e0*/  SHFL.DOWN P2, R20, R18, R17, R16 ;  /* 0x0800001112147389 */ /* 0x0000640000040010 */
[----:B01----:R-:W-:Y:S05]  /*48f0*/  ENDCOLLECTIVE ;  /* 0x000000000000791b */ /* 0x003fea0003800000 */
.L_x_137:
[----:B------:R-:W-:Y:S05]  /*4900*/  WARPSYNC.COLLECTIVE R19, `(.L_x_138) ;  /* 0x0000000013087348 */ /* 0x000fea0003c00000 */
[----:B------:R-:W-:Y:S01]  /*4910*/  VOTE.ALL P0, P0 ;  /* 0x0000000000ff7806 */ /* 0x000fe20000000000 */
[----:B------:R-:W-:-:S12]  /*4920*/  ENDCOLLECTIVE ;  /* 0x000000000000791b */ /* 0x000fd80003800000 */
.L_x_138:
[----:B------:R-:W-:-:S04]  /*4930*/  ISETP.GT.AND P2, PT, R37, R16, PT ;  /* 0x000000102500720c */ /* 0x000fc80003f44270 */
[----:B------:R-:W-:-:S05]  /*4940*/  SEL R20, R20, RZ, !P2 ;  /* 0x000000ff14147207 */ /* 0x000fca0005000000 */
[----:B------:R-:W-:Y:S01]  /*4950*/  IMAD.IADD R39, R41, 0x1, R20 ;  /* 0x0000000129277824 */ /* 0x000fe200078e0214 */
[----:B------:R-:W-:Y:S06]  /*4960*/  BRA `(.L_x_139) ;  /* 0xffffffc800947947 */ /* 0x000fec000383ffff */
.L_x_104:
[----:B------:R-:W-:Y:S01]  /*4970*/  BSSY B1, `(.L_x_140) ;  /* 0x0000006000017945 */ /* 0x000fe20003800000 */
[----:B------:R-:W-:Y:S01]  /*4980*/  PLOP3.LUT P0, PT, P0, PT, PT, 0x8, 0x80 ;  /* 0x000000000080781c */ /* 0x000fe2000070e170 */
[----:B------:R-:W-:-:S12]  /*4990*/  IMAD.MOV.U32 R19, RZ, RZ, -0x1 ;  /* 0xffffffffff137424 */ /* 0x000fd800078e00ff */
[----:B------:R-:W-:Y:S05]  /*49a0*/  WARPSYNC.COLLECTIVE R19, `(.L_x_141) ;  /* 0x0000000013087348 */ /* 0x000fea0003c00000 */
[----:B------:R-:W-:Y:S01]  /*49b0*/  VOTE.ANY P0, P0 ;  /* 0x0000000000ff7806 */ /* 0x000fe20000000100 */
[----:B------:R-:W-:-:S12]  /*49c0*/  ENDCOLLECTIVE ;  /* 0x000000000000791b */ /* 0x000fd80003800000 */
.L_x_141:
[----:B------:R-:W-:Y:S05]  /*49d0*/  BSYNC B1 ;  /* 0x0000000000017941 */ /* 0x000fea0003800000 */
.L_x_140:
[----:B------:R-:W-:Y:S05]  /*49e0*/  BRA `(.L_x_142) ;  /* 0xffffffc800a47947 */ /* 0x000fea000383ffff */
.L_x_106:
[----:B------:R-:W-:Y:S01]  /*49f0*/  BSSY B1, `(.L_x_143) ;  /* 0x0000006000017945 */ /* 0x000fe20003800000 */
[----:B------:R-:W-:Y:S01]  /*4a00*/  PLOP3.LUT P0, PT, P0, PT, PT, 0x8, 0x80 ;  /* 0x000000000080781c */ /* 0x000fe2000070e170 */
[----:B------:R-:W-:-:S12]  /*4a10*/  IMAD.MOV.U32 R19, RZ, RZ, -0x1 ;  /* 0xffffffffff137424 */ /* 0x000fd800078e00ff */
[----:B------:R-:W-:Y:S05]  /*4a20*/  WARPSYNC.COLLECTIVE R19, `(.L_x_144) ;  /* 0x0000000013087348 */ /* 0x000fea0003c00000 */
[----:B------:R-:W-:Y:S01]  /*4a30*/  VOTE.ANY P0, P0 ;  /* 0x0000000000ff7806 */ /* 0x000fe20000000100 */
[----:B------:R-:W-:-:S12]  /*4a40*/  ENDCOLLECTIVE ;  /* 0x000000000000791b */ /* 0x000fd80003800000 */
.L_x_144:
[----:B------:R-:W-:Y:S05]  /*4a50*/  BSYNC B1 ;  /* 0x0000000000017941 */ /* 0x000fea0003800000 */
.L_x_143:
[----:B------:R-:W-:Y:S05]  /*4a60*/  BRA `(.L_x_145) ;  /* 0xffffffc800f87947 */ /* 0x000fea000383ffff */
.L_x_108:
[----:B------:R-:W-:Y:S01]  /*4a70*/  BSSY B1, `(.L_x_146) ;  /* 0x0000006000017945 */ /* 0x000fe20003800000 */
[----:B------:R-:W-:Y:S01]  /*4a80*/  PLOP3.LUT P0, PT, P0, PT, PT, 0x8, 0x80 ;  /* 0x000000000080781c */ /* 0x000fe2000070e170 */
[----:B------:R-:W-:-:S12]  /*4a90*/  IMAD.MOV.U32 R19, RZ, RZ, -0x1 ;  /* 0xffffffffff137424 */ /* 0x000fd800078e00ff */
[----:B------:R-:W-:Y:S05]  /*4aa0*/  WARPSYNC.COLLECTIVE R19, `(.L_x_147) ;  /* 0x0000000013087348 */ /* 0x000fea0003c00000 */
[----:B------:R-:W-:Y:S01]  /*4ab0*/  VOTE.ANY R19, PT, P0 ;  /* 0x0000000000137806 */ /* 0x000fe200000e0100 */
[----:B------:R-:W-:Y:S06]  /*4ac0*/  ENDCOLLECTIVE ;  /* 0x000000000000791b */ /* 0x000fec0003800000 */
.L_x_147:
[----:B------:R-:W-:Y:S05]  /*4ad0*/  BSYNC B1 ;  /* 0x0000000000017941 */ /* 0x000fea0003800000 */
.L_x_146:
[----:B------:R-:W-:Y:S01]  /*4ae0*/  LOP3.LUT R19, R19, 0x80000000, R48, 0xec, !PT ;  /* 0x8000000013137812 */ /* 0x000fe200078eec30 */
[----:B------:R-:W-:Y:S02]  /*4af0*/  IMAD.MOV.U32 R18, RZ, RZ, R41 ;  /* 0x000000ffff127224 */ /* 0x000fe400078e0029 */
[----:B------:R-:W-:Y:S02]  /*4b00*/  IMAD.MOV.U32 R17, RZ, RZ, 0x1 ;  /* 0x00000001ff117424 */ /* 0x000fe400078e00ff */
[----:B------:R-:W-:Y:S02]  /*4b10*/  VIADD R16, R19, 0xffffffff ;  /* 0xffffffff13107836 */ /* 0x000fe40000000000 */
[----:B------:R-:W-:-:S03]  /*4b20*/  VIADD R21, R21, 0xffffffe0 ;  /* 0xffffffe015157836 */ /* 0x000fc60000000000 */
[----:B------:R-:W-:Y:S01]  /*4b30*/  LOP3.LUT R50, R19, R16, RZ, 0xc, !PT ;  /* 0x0000001013327212 */ /* 0x000fe200078e0cff */
[----:B------:R-:W-:-:S03]  /*4b40*/  IMAD.MOV.U32 R19, RZ, RZ, -0x1 ;  /* 0xffffffffff137424 */ /* 0x000fc600078e00ff */
[----:B------:R0:W1:Y:S04]  /*4b50*/  POPC R16, R50 ;  /* 0x0000003200107309 */ /* 0x0000680000000000 */
[----:B01----:R-:W-:Y:S05]  /*4b60*/  WARPSYNC.COLLECTIVE R19, `(.L_x_148) ;  /* 0x0000000013087348 */ /* 0x003fea0003c00000 */
[----:B-1----:R1:W2:Y:S02]  /*4b70*/  SHFL.DOWN P2, R20, R18, R17, R16 ;  /* 0x0800001112147389 */ /* 0x0022a40000040010 */
[----:B012---:R-:W-:Y:S05]  /*4b80*/  ENDCOLLECTIVE ;  /* 0x000000000000791b */ /* 0x007fea0003800000 */
.L_x_148:
        /* <DEDUP_REMOVED lines=9> */
.L_x_149:
        /* <DEDUP_REMOVED lines=8> */
.L_x_150:
        /* <DEDUP_REMOVED lines=8> */
.L_x_151:
        /* <DEDUP_REMOVED lines=8> */
.L_x_152:
[----:B------:R-:W-:Y:S05]  /*4da0*/  WARPSYNC.COLLECTIVE R19, `(.L_x_153) ;  /* 0x0000000013087348 */ /* 0x000fea0003c00000 */
[----:B------:R-:W-:Y:S01]  /*4db0*/  VOTE.ALL P0, P0 ;  /* 0x0000000000ff7806 */ /* 0x000fe20000000000 */
[----:B------:R-:W-:-:S12]  /*4dc0*/  ENDCOLLECTIVE ;  /* 0x000000000000791b */ /* 0x000fd80003800000 */
.L_x_153:
[----:B------:R-:W-:-:S04]  /*4dd0*/  ISETP.GT.AND P2, PT, R37, R16, PT ;  /* 0x000000102500720c */ /* 0x000fc80003f44270 */
[----:B------:R-:W-:-:S04]  /*4de0*/  SEL R20, R20, RZ, !P2 ;  /* 0x000000ff14147207 */ /* 0x000fc80005000000 */
[----:B------:R-:W-:Y:S01]  /*4df0*/  IADD3 R39, PT, PT, R50, R20, R39 ;  /* 0x0000001432277210 */ /* 0x000fe20007ffe027 */
[----:B------:R-:W-:Y:S06]  /*4e00*/  BRA `(.L_x_154) ;  /* 0xffffffc800907947 */ /* 0x000fec000383ffff */
.L_x_113:
[----:B------:R-:W-:Y:S01]  /*4e10*/  BSSY B0, `(.L_x_155) ;  /* 0x0000006000007945 */ /* 0x000fe20003800000 */
[----:B------:R-:W-:Y:S01]  /*4e20*/  PLOP3.LUT P0, PT, P0, PT, PT, 0x8, 0x80 ;  /* 0x000000000080781c */ /* 0x000fe2000070e170 */
[----:B------:R-:W-:-:S12]  /*4e30*/  IMAD.MOV.U32 R19, RZ, RZ, -0x1 ;  /* 0xffffffffff137424 */ /* 0x000fd800078e00ff */
[----:B------:R-:W-:Y:S05]  /*4e40*/  WARPSYNC.COLLECTIVE R19, `(.L_x_156) ;  /* 0x0000000013087348 */ /* 0x000fea0003c00000 */
[----:B------:R-:W-:Y:S01]  /*4e50*/  VOTE.ANY P0, P0 ;  /* 0x0000000000ff7806 */ /* 0x000fe20000000100 */
[----:B------:R-:W-:-:S12]  /*4e60*/  ENDCOLLECTIVE ;  /* 0x000000000000791b */ /* 0x000fd80003800000 */
.L_x_156:
[----:B------:R-:W-:Y:S05]  /*4e70*/  BSYNC B0 ;  /* 0x0000000000007941 */ /* 0x000fea0003800000 */
.L_x_155:
[----:B------:R-:W-:Y:S05]  /*4e80*/  BRA `(.L_x_157) ;  /* 0xffffffe000a87947 */ /* 0x000fea000383ffff */
.L_x_115:
[----:B------:R-:W-:Y:S01]  /*4e90*/  BSSY B0, `(.L_x_158) ;  /* 0x0000006000007945 */ /* 0x000fe20003800000 */
[----:B------:R-:W-:Y:S01]  /*4ea0*/  PLOP3.LUT P0, PT, P0, PT, PT, 0x8, 0x80 ;  /* 0x000000000080781c */ /* 0x000fe2000070e170 */
[----:B------:R-:W-:-:S12]  /*4eb0*/  IMAD.MOV.U32 R19, RZ, RZ, -0x1 ;  /* 0xffffffffff137424 */ /* 0x000fd800078e00ff */
[----:B------:R-:W-:Y:S05]  /*4ec0*/  WARPSYNC.COLLECTIVE R19, `(.L_x_159) ;  /* 0x0000000013087348 */ /* 0x000fea0003c00000 */
[----:B------:R-:W-:Y:S01]  /*4ed0*/  VOTE.ANY P0, P0 ;  /* 0x0000000000ff7806 */ /* 0x000fe20000000100 */
[----:B------:R-:W-:-:S12]  /*4ee0*/  ENDCOLLECTIVE ;  /* 0x000000000000791b */ /* 0x000fd80003800000 */
.L_x_159:
[----:B------:R-:W-:Y:S05]  /*4ef0*/  BSYNC B0 ;  /* 0x0000000000007941 */ /* 0x000fea0003800000 */
.L_x_158:
[----:B------:R-:W-:Y:S05]  /*4f00*/  BRA `(.L_x_160) ;  /* 0xffffffe000fc7947 */ /* 0x000fea000383ffff */
.L_x_117:
[----:B------:R-:W0:Y:S01]  /*4f10*/  S2R R53, SR_GEMASK ;  /* 0x0000000000357919 */ /* 0x000e220000003c00 */
[----:B------:R-:W-:Y:S01]  /*4f20*/  BSSY B0, `(.L_x_161) ;  /* 0x0000006000007945 */ /* 0x000fe20003800000 */
[----:B------:R-:W-:Y:S01]  /*4f30*/  PLOP3.LUT P0, PT, P0, PT, PT, 0x8, 0x80 ;  /* 0x000000000080781c */ /* 0x000fe2000070e170 */
[----:B------:R-:W-:-:S12]  /*4f40*/  IMAD.MOV.U32 R19, RZ, RZ, -0x1 ;  /* 0xffffffffff137424 */ /* 0x000fd800078e00ff */
[----:B0-----:R-:W-:Y:S05]  /*4f50*/  WARPSYNC.COLLECTIVE R19, `(.L_x_162) ;  /* 0x0000000013087348 */ /* 0x001fea0003c00000 */
[----:B------:R-:W-:Y:S01]  /*4f60*/  VOTE.ANY R19, PT, P0 ;  /* 0x0000000000137806 */ /* 0x000fe200000e0100 */
[----:B0-----:R-:W-:Y:S06]  /*4f70*/  ENDCOLLECTIVE ;  /* 0x000000000000791b */ /* 0x001fec0003800000 */
.L_x_162:
[----:B------:R-:W-:Y:S05]  /*4f80*/  BSYNC B0 ;  /* 0x0000000000007941 */ /* 0x000fea0003800000 */
.L_x_161:
[----:B------:R-:W-:Y:S01]  /*4f90*/  LOP3.LUT R19, R19, 0x80000000, R53, 0xec, !PT ;  /* 0x8000000013137812 */ /* 0x000fe200078eec35 */
[----:B------:R-:W-:Y:S02]  /*4fa0*/  IMAD.MOV.U32 R18, RZ, RZ, R25 ;  /* 0x000000ffff127224 */ /* 0x000fe400078e0019 */
[----:B------:R-:W-:Y:S02]  /*4fb0*/  IMAD.MOV.U32 R17, RZ, RZ, 0x1 ;  /* 0x00000001ff117424 */ /* 0x000fe400078e00ff */
[----:B------:R-:W-:-:S05]  /*4fc0*/  VIADD R16, R19, 0xffffffff ;  /* 0xffffffff13107836 */ /* 0x000fca0000000000 */
[----:B------:R-:W-:Y:S01]  /*4fd0*/  LOP3.LUT R44, R19, R16, RZ, 0xc, !PT ;  /* 0x00000010132c7212 */ /* 0x000fe200078e0cff */
[----:B------:R-:W-:-:S05]  /*4fe0*/  IMAD.MOV.U32 R19, RZ, RZ, -0x1 ;  /* 0xffffffffff137424 */ /* 0x000fca00078e00ff */
[----:B------:R-:W0:Y:S02]  /*4ff0*/  POPC R44, R44 ;  /* 0x0000002c002c7309 */ /* 0x000e240000000000 */
[----:B0-----:R-:W-:Y:S01]  /*5000*/  IMAD.MOV.U32 R16, RZ, RZ, R44 ;  /* 0x000000ffff107224 */ /* 0x001fe200078e002c */
[----:B------:R-:W-:-:S13]  /*5010*/  ISETP.GE.AND P0, PT, R36, R44, PT ;  /* 0x0000002c2400720c */ /* 0x000fda0003f06270 */
[----:B------:R-:W-:Y:S05]  /*5020*/  WARPSYNC.COLLECTIVE R19, `(.L_x_163) ;  /* 0x0000000013087348 */ /* 0x000fea0003c00000 */
[----:B------:R0:W1:Y:S02]  /*5030*/  SHFL.DOWN P2, R20, R18, R17, R16 ;  /* 0x0800001112147389 */ /* 0x0000640000040010 */
[----:B01----:R-:W-:Y:S05]  /*5040*/  ENDCOLLECTIVE ;  /* 0x000000000000791b */ /* 0x003fea0003800000 */
.L_x_163:
[----:B------:R-:W-:Y:S01]  /*5050*/  IMAD.MOV.U32 R17, RZ, RZ, 0x2 ;  /* 0x00000002ff117424 */ /* 0x000fe200078e00ff */
[----:B------:R-:W-:-:S05]  /*5060*/  SEL R20, R20, RZ, !P0 ;  /* 0x000000ff14147207 */ /* 0x000fca0004000000 */
[----:B------:R-:W-:Y:S02]  /*5070*/  IMAD.IADD R35, R20, 0x1, R25 ;  /* 0x0000000114237824 */ /* 0x000fe400078e0219 */
[----:B------:R-:W-:Y:S02]  /*5080*/  VIADD R25, R36, 0x2 ;  /* 0x0000000224197836 */ /* 0x000fe40000000000 */
[----:B------:R-:W-:-:S03]  /*5090*/  IMAD.MOV.U32 R18, RZ, RZ, R35 ;  /* 0x000000ffff127224 */ /* 0x000fc600078e0023 */
[----:B------:R-:W-:Y:S01]  /*50a0*/  ISETP.GT.AND P0, PT, R25, R44, PT ;  /* 0x0000002c1900720c */ /* 0x000fe20003f04270 */
[----:B------:R-:W-:-:S12]  /*50b0*/  VIADD R25, R36, 0x4 ;  /* 0x0000000424197836 */ /* 0x000fd80000000000 */
[----:B------:R-:W-:Y:S05]  /*50c0*/  WARPSYNC.COLLECTIVE R19, `(.L_x_164) ;  /* 0x0000000013087348 */ /* 0x000fea0003c00000 */
[----:B------:R0:W1:Y:S02]  /*50d0*/  SHFL.DOWN P2, R20, R18, R17, R16 ;  /* 0x0800001112147389 */ /* 0x0000640000040010 */
[----:B01----:R-:W-:Y:S05]  /*50e0*/  ENDCOLLECTIVE ;  /* 0x000000000000791b */ /* 0x003fea0003800000 */
.L_x_164:
        /* <DEDUP_REMOVED lines=9> */
.L_x_165:
        /* <DEDUP_REMOVED lines=8> */
.L_x_166:
[----:B------:R-:W-:Y:S01]  /*5200*/  IMAD.MOV.U32 R17, RZ, RZ, 0x10 ;  /* 0x00000010ff117424 */ /* 0x000fe200078e00ff */
[----:B------:R-:W-:Y:S02]  /*5210*/  SEL R20, R20, RZ, !P0 ;  /* 0x000000ff14147207 */ /* 0x000fe40004000000 */
[----:B------:R-:W-:-:S03]  /*5220*/  ISETP.NE.AND P0, PT, R24, 0x65, PT ;  /* 0x000000651800780c */ /* 0x000fc60003f05270 */
[----:B------:R-:W-:Y:S02]  /*5230*/  IMAD.IADD R26, R25, 0x1, R20 ;  /* 0x00000001191a7824 */ /* 0x000fe400078e0214 */
[----:B------:R-:W-:Y:S02]  /*5240*/  VIADD R25, R36, 0x10 ;  /* 0x0000001024197836 */ /* 0x000fe40000000000 */
[----:B------:R-:W-:-:S03]  /*5250*/  IMAD.MOV.U32 R18, RZ, RZ, R26 ;  /* 0x000000ffff127224 */ /* 0x000fc600078e001a */
[----:B------:R-:W-:-:S13]  /*5260*/  ISETP.GT.AND P3, PT, R25, R44, PT ;  /* 0x0000002c1900720c */ /* 0x000fda0003f64270 */
[----:B------:R-:W-:Y:S05]  /*5270*/  WARPSYNC.COLLECTIVE R19, `(.L_x_167) ;  /* 0x0000000013087348 */ /* 0x000fea0003c00000 */
[----:B------:R0:W1:Y:S02]  /*5280*/  SHFL.DOWN P2, R20, R18, R17, R16 ;  /* 0x0800001112147389 */ /* 0x0000640000040010 */
[----:B01----:R-:W-:Y:S05]  /*5290*/  ENDCOLLECTIVE ;  /* 0x000000000000791b */ /* 0x003fea0003800000 */
.L_x_167:
[----:B------:R-:W-:Y:S05]  /*52a0*/  WARPSYNC.COLLECTIVE R19, `(.L_x_168) ;  /* 0x0000000013087348 */ /* 0x000fea0003c00000 */
[----:B------:R-:W-:Y:S01]  /*52b0*/  VOTE.ALL P0, P0 ;  /* 0x0000000000ff7806 */ /* 0x000fe20000000000 */
[----:B------:R-:W-:-:S12]  /*52c0*/  ENDCOLLECTIVE ;  /* 0x000000000000791b */ /* 0x000fd80003800000 */
.L_x_168:
[----:B------:R-:W0:Y:S01]  /*52d0*/  LDC.64 R16, c[0x0][0x390] ;  /* 0x0000e400ff107b82 */ /* 0x000e220000000a00 */
[----:B------:R-:W-:-:S05]  /*52e0*/  SEL R25, R20, RZ, !P3 ;  /* 0x000000ff14197207 */ /* 0x000fca0005800000 */
[----:B------:R-:W-:Y:S01]  /*52f0*/  IMAD.IADD R26, R26, 0x1, R25 ;  /* 0x000000011a1a7824 */ /* 0x000fe200078e0219 */
[----:B0-----:R-:W-:-:S05]  /*5300*/  IADD3 R35, P2, PT, R16, 0x100, RZ ;  /* 0x0000010010237810 */ /* 0x001fca0007f5e0ff */
[----:B------:R-:W-:Y:S01]  /*5310*/  IMAD.X R39, RZ, RZ, R17, P2 ;  /* 0x000000ffff277224 */ /* 0x000fe200010e0611 */
[----:B------:R-:W-:Y:S07]  /*5320*/  BRA `(.L_x_169) ;  /* 0xffffffe000907947 */ /* 0x000fee000383ffff */
.L_x_119:
[----:B------:R-:W-:Y:S01]  /*5330*/  BSSY B0, `(.L_x_170) ;  /* 0x0000006000007945 */ /* 0x000fe20003800000 */
[----:B------:R-:W-:Y:S01]  /*5340*/  PLOP3.LUT P0, PT, P0, PT, PT, 0x8, 0x80 ;  /* 0x000000000080781c */ /* 0x000fe2000070e170 */
[----:B------:R-:W-:-:S12]  /*5350*/  IMAD.MOV.U32 R19, RZ, RZ, -0x1 ;  /* 0xffffffffff137424 */ /* 0x000fd800078e00ff */
[----:B------:R-:W-:Y:S05]  /*5360*/  WARPSYNC.COLLECTIVE R19, `(.L_x_171) ;  /* 0x0000000013087348 */ /* 0x000fea0003c00000 */
[----:B------:R-:W-:Y:S01]  /*5370*/  VOTE.ANY P0, P0 ;  /* 0x0000000000ff7806 */ /* 0x000fe20000000100 */
[----:B------:R-:W-:-:S12]  /*5380*/  ENDCOLLECTIVE ;  /* 0x000000000000791b */ /* 0x000fd80003800000 */
.L_x_171:
[----:B------:R-:W-:Y:S05]  /*5390*/  BSYNC B0 ;  /* 0x0000000000007941 */ /* 0x000fea0003800000 */
.L_x_170:
[----:B------:R-:W-:Y:S05]  /*53a0*/  BRA `(.L_x_172) ;  /* 0xffffffe000a07947 */ /* 0x000fea000383ffff */
.L_x_121:
[----:B------:R-:W-:Y:S01]  /*53b0*/  BSSY B0, `(.L_x_173) ;  /* 0x0000006000007945 */ /* 0x000fe20003800000 */
[----:B------:R-:W-:Y:S01]  /*53c0*/  PLOP3.LUT P0, PT, P0, PT, PT, 0x8, 0x80 ;  /* 0x000000000080781c */ /* 0x000fe2000070e170 */
[----:B------:R-:W-:-:S12]  /*53d0*/  IMAD.MOV.U32 R19, RZ, RZ, -0x1 ;  /* 0xffffffffff137424 */ /* 0x000fd800078e00ff */
[----:B------:R-:W-:Y:S05]  /*53e0*/  WARPSYNC.COLLECTIVE R19, `(.L_x_174) ;  /* 0x0000000013087348 */ /* 0x000fea0003c00000 */
[----:B------:R-:W-:Y:S01]  /*53f0*/  VOTE.ANY P0, P0 ;  /* 0x0000000000ff7806 */ /* 0x000fe20000000100 */
[----:B------:R-:W-:-:S12]  /*5400*/  ENDCOLLECTIVE ;  /* 0x000000000000791b */ /* 0x000fd80003800000 */
.L_x_174:
[----:B------:R-:W-:Y:S05]  /*5410*/  BSYNC B0 ;  /* 0x0000000000007941 */ /* 0x000fea0003800000 */
.L_x_173:
[----:B------:R-:W-:Y:S05]  /*5420*/  BRA `(.L_x_175) ;  /* 0xffffffe000f47947 */ /* 0x000fea000383ffff */
.L_x_123:
[----:B------:R-:W-:Y:S01]  /*5430*/  BSSY B0, `(.L_x_176) ;  /* 0x0000006000007945 */ /* 0x000fe20003800000 */
[----:B------:R-:W-:Y:S01]  /*5440*/  PLOP3.LUT P0, PT, P0, PT, PT, 0x8, 0x80 ;  /* 0x000000000080781c */ /* 0x000fe2000070e170 */
[----:B------:R-:W-:-:S12]  /*5450*/  IMAD.MOV.U32 R19, RZ, RZ, -0x1 ;  /* 0xffffffffff137424 */ /* 0x000fd800078e00ff */
[----:B------:R-:W-:Y:S05]  /*5460*/  WARPSYNC.COLLECTIVE R19, `(.L_x_177) ;  /* 0x0000000013087348 */ /* 0x000fea0003c00000 */
[----:B------:R-:W-:Y:S01]  /*5470*/  VOTE.ANY R19, PT, P0 ;  /* 0x0000000000137806 */ /* 0x000fe200000e0100 */
[----:B------:R-:W-:Y:S06]  /*5480*/  ENDCOLLECTIVE ;  /* 0x000000000000791b */ /* 0x000fec0003800000 */
.L_x_177:
[----:B------:R-:W-:Y:S05]  /*5490*/  BSYNC B0 ;  /* 0x0000000000007941 */ /* 0x000fea0003800000 */
.L_x_176:
[----:B------:R-:W-:Y:S01]  /*54a0*/  LOP3.LUT R19, R19, 0x80000000, R53, 0xec, !PT ;  /* 0x8000000013137812 */ /* 0x000fe200078eec35 */
[----:B------:R-:W-:Y:S02]  /*54b0*/  IMAD.MOV.U32 R18, RZ, RZ, R25 ;  /* 0x000000ffff127224 */ /* 0x000fe400078e0019 */
[----:B------:R-:W-:Y:S02]  /*54c0*/  IMAD.MOV.U32 R17, RZ, RZ, 0x1 ;  /* 0x00000001ff117424 */ /* 0x000fe400078e00ff */
[----:B------:R-:W-:Y:S02]  /*54d0*/  VIADD R16, R19, 0xffffffff ;  /* 0xffffffff13107836 */ /* 0x000fe40000000000 */
[----:B------:R-:W-:-:S03]  /*54e0*/  VIADD R21, R21, 0xffffffe0 ;  /* 0xffffffe015157836 */ /* 0x000fc60000000000 */
[----:B------:R-:W-:Y:S01]  /*54f0*/  LOP3.LUT R16, R19, R16, RZ, 0xc, !PT ;  /* 0x0000001013107212 */ /* 0x000fe200078e0cff */
[----:B------:R-:W-:-:S05]  /*5500*/  IMAD.MOV.U32 R19, RZ, RZ, -0x1 ;  /* 0xffffffffff137424 */ /* 0x000fca00078e00ff */
[----:B------:R-:W0:Y:S02]  /*5510*/  POPC R16, R16 ;  /* 0x0000001000107309 */ /* 0x000e240000000000 */
[----:B0-----:R-:W-:Y:S05]  /*5520*/  WARPSYNC.COLLECTIVE R19, `(.L_x_178) ;  /* 0x0000000013087348 */ /* 0x001fea0003c00000 */
[----:B0-----:R0:W1:Y:S02]  /*5530*/  SHFL.DOWN P2, R20, R18, R17, R16 ;  /* 0x0800001112147389 */ /* 0x0010640000040010 */
[----:B01----:R-:W-:Y:S05]  /*5540*/  ENDCOLLECTIVE ;  /* 0x000000000000791b */ /* 0x003fea0003800000 */
.L_x_178:
        /* <DEDUP_REMOVED lines=10> */
.L_x_179:
        /* <DEDUP_REMOVED lines=9> */
.L_x_180:
        /* <DEDUP_REMOVED lines=9> */
.L_x_181:
[----:B------:R-:W-:Y:S01]  /*5710*/  IMAD.MOV.U32 R17, RZ, RZ, 0x10 ;  /* 0x00000010ff117424 */ /* 0x000fe200078e00ff */
[----:B------:R-:W-:-:S05]  /*5720*/  SEL R20, R20, RZ, !P0 ;  /* 0x000000ff14147207 */ /* 0x000fca0004000000 */
[----:B------:R-:W-:-:S04]  /*5730*/  IMAD.IADD R25, R25, 0x1, R20 ;  /* 0x0000000119197824 */ /* 0x000fc800078e0214 */
[----:B------:R-:W-:-:S07]  /*5740*/  IMAD.MOV.U32 R18, RZ, RZ, R25 ;  /* 0x000000ffff127224 */ /* 0x000fce00078e0019 */
[----:B------:R-:W-:Y:S05]  /*5750*/  WARPSYNC.COLLECTIVE R19, `(.L_x_182) ;  /* 0x0000000013087348 */ /* 0x000fea0003c00000 */
[----:B------:R0:W1:Y:S02]  /*5760*/  SHFL.DOWN P2, R20, R18, R17, R16 ;  /* 0x0800001112147389 */ /* 0x0000640000040010 */
[----:B01----:R-:W-:Y:S05]  /*5770*/  ENDCOLLECTIVE ;  /* 0x000000000000791b */ /* 0x003fea0003800000 */
.L_x_182:
[----:B------:R-:W-:-:S05]  /*5780*/  VIADD R17, R36, 0x10 ;  /* 0x0000001024117836 */ /* 0x000fca0000000000 */
[----:B------:R-:W-:-:S04]  /*5790*/  ISETP.GT.AND P0, PT, R17, R16, PT ;  /* 0x000000101100720c */ /* 0x000fc80003f04270 */
[----:B------:R-:W-:Y:S02]  /*57a0*/  SEL R20, R20, RZ, !P0 ;  /* 0x000000ff14147207 */ /* 0x000fe40004000000 */
[----:B------:R-:W-:Y:S02]  /*57b0*/  ISETP.NE.AND P0, PT, R24, 0x65, PT ;  /* 0x000000651800780c */ /* 0x000fe40003f05270 */
[----:B------:R-:W-:-:S11]  /*57c0*/  IADD3 R26, PT, PT, R25, R20, R26 ;  /* 0x00000014191a7210 */ /* 0x000fd60007ffe01a */
[----:B------:R-:W-:Y:S05]  /*57d0*/  WARPSYNC.COLLECTIVE R19, `(.L_x_183) ;  /* 0x0000000013087348 */ /* 0x000fea0003c00000 */
[----:B------:R-:W-:Y:S01]  /*57e0*/  VOTE.ALL P0, P0 ;  /* 0x0000000000ff7806 */ /* 0x000fe20000000000 */
[----:B------:R-:W-:-:S12]  /*57f0*/  ENDCOLLECTIVE ;  /* 0x000000000000791b */ /* 0x000fd80003800000 */
.L_x_183:
[----:B------:R-:W-:Y:S05]  /*5800*/  BRA `(.L_x_184) ;  /* 0xffffffe0008c7947 */ /* 0x000fea000383ffff */
.L_x_185:
        /* <DEDUP_REMOVED lines=15> */
.L_x_196:


//--------------------- .text._ZN3cub18CUB_300001_SM_10006detail4scan20DeviceScanInitKernelINS0_13ScanTileStateIiLb1EEEEEvT_i --------------------------
	.section	.text._ZN3cub18CUB_300001_SM_10006detail4scan20DeviceScanInitKernelINS0_13ScanTileStateIiLb1EEEEEvT_i,"ax",@progbits
	.align	128
        .global         _ZN3cub18CUB_300001_SM_10006detail4scan20DeviceScanInitKernelINS0_13ScanTileStateIiLb1EEEEEvT_i
        .type           _ZN3cub18CUB_300001_SM_10006detail4scan20DeviceScanInitKernelINS0_13ScanTileStateIiLb1EEEEEvT_i,@function
        .size           _ZN3cub18CUB_300001_SM_10006detail4scan20DeviceScanInitKernelINS0_13ScanTileStateIiLb1EEEEEvT_i,(.L_x_197 - _ZN3cub18CUB_300001_SM_10006detail4scan20DeviceScanInitKernelINS0_13ScanTileStateIiLb1EEEEEvT_i)
        .other          _ZN3cub18CUB_300001_SM_10006detail4scan20DeviceScanInitKernelINS0_13ScanTileStateIiLb1EEEEEvT_i,@"STO_CUDA_ENTRY STV_DEFAULT"
_ZN3cub18CUB_300001_SM_10006detail4scan20DeviceScanInitKernelINS0_13ScanTileStateIiLb1EEEEEvT_i:
.text._ZN3cub18CUB_300001_SM_10006detail4scan20DeviceScanInitKernelINS0_13ScanTileStateIiLb1EEEEEvT_i:
[----:B------:R-:W-:Y:S01]  /*0000*/  LDC R1, c[0x0][0x37c] ;  /* 0x0000df00ff017b82 */ /* 0x000fe20000000800 */
[----:B------:R-:W0:Y:S07]  /*0010*/  S2R R0, SR_TID.X ;  /* 0x0000000000007919 */ /* 0x000e2e0000002100 */
[----:B------:R-:W1:Y:S01]  /*0020*/  S2UR UR6, SR_CTAID.X ;  /* 0x00000000000679c3 */ /* 0x000e620000002500 */
[----:B------:R-:W2:Y:S07]  /*0030*/  LDCU UR4, c[0x0][0x388] ;  /* 0x00007100ff0477ac */ /* 0x000eae0008000800 */
[----:B------:R-:W1:Y:S01]  /*0040*/  LDC R5, c[0x0][0x360] ;  /* 0x0000d800ff057b82 */ /* 0x000e620000000800 */
[----:B0-----:R-:W-:Y:S01]  /*0050*/  ISETP.GT.U32.AND P0, PT, R0, 0x1f, PT ;  /* 0x0000001f0000780c */ /* 0x001fe20003f04070 */
[----:B-1----:R-:W-:-:S03]  /*0060*/  IMAD R5, R5, UR6, R0 ;  /* 0x0000000605057c24 */ /* 0x002fc6000f8e0200 */
[----:B------:R-:W-:Y:S02]  /*0070*/  ISETP.NE.OR P0, PT, RZ, UR6, P0 ;  /* 0x00000006ff007c0c */ /* 0x000fe40008705670 */
[----:B--2---:R-:W-:Y:S01]  /*0080*/  ISETP.GE.AND P1, PT, R5, UR4, PT ;  /* 0x0000000405007c0c */ /* 0x004fe2000bf26270 */
[----:B------:R-:W0:-:S12]  /*0090*/  LDCU.64 UR4, c[0x0][0x358] ;  /* 0x00006b00ff0477ac */ /* 0x000e180008000a00 */
[----:B------:R-:W1:Y:S01]  /*00a0*/  @!P1 LDC.64 R2, c[0x0][0x380] ;  /* 0x0000e000ff029b82 */ /* 0x000e620000000a00 */
[----:B------:R-:W-:Y:S01]  /*00b0*/  @!P1 MOV R4, 0x63 ;  /* 0x0000006300049802 */ /* 0x000fe20000000f00 */
[----:B-1----:R-:W-:-:S04]  /*00c0*/  @!P1 IMAD.WIDE R2, R5, 0x8, R2 ;  /* 0x0000000805029825 */ /* 0x002fc800078e0202 */
[----:B------:R-:W-:-:S05]  /*00d0*/  HFMA2 R5, -RZ, RZ, 0, 0 ;  /* 0x00000000ff057431 */ /* 0x000fca00000001ff */
[----:B0-----:R0:W-:Y:S01]  /*00e0*/  @!P1 STG.E.64 desc[UR4][R2.64+0x100], R4 ;  /* 0x0001000402009986 */ /* 0x0011e2000c101b04 */
[----:B------:R-:W-:Y:S05]  /*00f0*/  @P0 EXIT ;  /* 0x000000000000094d */ /* 0x000fea0003800000 */
[----:B0-----:R-:W0:Y:S02]  /*0100*/  LDC.64 R2, c[0x0][0x380] ;  /* 0x0000e000ff027b82 */ /* 0x001e240000000a00 */
[----:B0-----:R-:W-:-:S05]  /*0110*/  IMAD.WIDE.U32 R2, R0, 0x8, R2 ;  /* 0x0000000800027825 */ /* 0x001fca00078e0002 */
[----:B------:R-:W-:Y:S01]  /*0120*/  STG.E.64 desc[UR4][R2.64], RZ ;  /* 0x000000ff02007986 */ /* 0x000fe2000c101b04 */
[----:B------:R-:W-:Y:S05]  /*0130*/  EXIT ;  /* 0x000000000000794d */ /* 0x000fea0003800000 */
.L_x_186:
        /* <DEDUP_REMOVED lines=12> */
.L_x_197:


//--------------------- .text._ZN3cub18CUB_300001_SM_10006detail11EmptyKernelIvEEvv --------------------------
	.section	.text._ZN3cub18CUB_300001_SM_10006detail11EmptyKernelIvEEvv,"ax",@progbits
	.align	128
        .global         _ZN3cub18CUB_300001_SM_10006detail11EmptyKernelIvEEvv
        .type           _ZN3cub18CUB_300001_SM_10006detail11EmptyKernelIvEEvv,@function
        .size           _ZN3cub18CUB_300001_SM_10006detail11EmptyKernelIvEEvv,(.L_x_198 - _ZN3cub18CUB_300001_SM_10006detail11EmptyKernelIvEEvv)
        .other          _ZN3cub18CUB_300001_SM_10006detail11EmptyKernelIvEEvv,@"STO_CUDA_ENTRY STV_DEFAULT"
_ZN3cub18CUB_300001_SM_10006detail11EmptyKernelIvEEvv:
.text._ZN3cub18CUB_300001_SM_10006detail11EmptyKernelIvEEvv:
[----:B------:R-:W-:Y:S01]  /*0000*/  LDC R1, c[0x0][0x37c] ;  /* 0x0000df00ff017b82 */ /* 0x000fe20000000800 */
[----:B------:R-:W-:Y:S05]  /*0010*/  EXIT ;  /* 0x000000000000794d */ /* 0x000fea0003800000 */
.L_x_187:
        /* <DEDUP_REMOVED lines=14> */
.L_x_198:


//--------------------- .text._Z11kernel_permPiS_S_ii --------------------------
	.section	.text._Z11kernel_permPiS_S_ii,"ax",@progbits
	.align	128
        .global         _Z11kernel_permPiS_S_ii
        .type           _Z11kernel_permPiS_S_ii,@function
        .size           _Z11kernel_permPiS_S_ii,(.L_x_199 - _Z11kernel_permPiS_S_ii)
        .other          _Z11kernel_permPiS_S_ii,@"STO_CUDA_ENTRY STV_DEFAULT"
_Z11kernel_permPiS_S_ii:
.text._Z11kernel_permPiS_S_ii:
[----:B------:R-:W-:Y:S01]  /*0000*/  LDC R1, c[0x0][0x37c] ;  /* 0x0000df00ff017b82 */ /* 0x000fe20000000800 */
[----:B------:R-:W0:Y:S07]  /*0010*/  S2R R0, SR_TID.X ;  /* 0x0000000000007919 */ /* 0x000e2e0000002100 */
[----:B------:R-:W0:Y:S08]  /*0020*/  S2UR UR4, SR_CTAID.X ;  /* 0x00000000000479c3 */ /* 0x000e300000002500 */
[----:B------:R-:W0:Y:S08]  /*0030*/  LDC R17, c[0x0][0x360] ;  /* 0x0000d800ff117b82 */ /* 0x000e300000000800 */
[----:B------:R-:W1:Y:S01]  /*0040*/  LDC R15, c[0x0][0x398] ;  /* 0x0000e600ff0f7b82 */ /* 0x000e620000000800 */
[----:B0-----:R-:W-:-:S05]  /*0050*/  IMAD R0, R17, UR4, R0 ;  /* 0x0000000411007c24 */ /* 0x001fca000f8e0200 */
[----:B-1----:R-:W-:-:S13]  /*0060*/  ISETP.GE.AND P0, PT, R0, R15, PT ;  /* 0x0000000f0000720c */ /* 0x002fda0003f06270 */
[----:B------:R-:W-:Y:S05]  /*0070*/  @P0 EXIT ;  /* 0x000000000000094d */ /* 0x000fea0003800000 */
[----:B------:R-:W0:Y:S01]  /*0080*/  LDC.64 R8, c[0x0][0x380] ;  /* 0x0000e000ff087b82 */ /* 0x000e220000000a00 */
[----:B------:R-:W1:Y:S07]  /*0090*/  LDCU.64 UR4, c[0x0][0x358] ;  /* 0x00006b00ff0477ac */ /* 0x000e6e0008000a00 */
[----:B------:R-:W2:Y:S08]  /*00a0*/  LDC.64 R10, c[0x0][0x388] ;  /* 0x0000e200ff0a7b82 */ /* 0x000eb00000000a00 */
[----:B------:R-:W3:Y:S01]  /*00b0*/  LDC R13, c[0x0][0x39c] ;  /* 0x0000e700ff0d7b82 */ /* 0x000ee20000000800 */
[----:B------:R-:W4:Y:S01]  /*00c0*/  LDCU UR6, c[0x0][0x370] ;  /* 0x00006e00ff0677ac */ /* 0x000f220008000800 */
[----:B------:R-:W0:Y:S02]  /*00d0*/  LDCU UR7, c[0x0][0x398] ;  /* 0x00007300ff0777ac */ /* 0x000e240008000800 */
[----:B0-----:R-:W-:-:S04]  /*00e0*/  IMAD.WIDE R8, R15, 0x4, R8 ;  /* 0x000000040f087825 */ /* 0x001fc800078e0208 */
[----:B------:R-:W0:Y:S02]  /*00f0*/  LDC.64 R6, c[0x0][0x380] ;  /* 0x0000e000ff067b82 */ /* 0x000e240000000a00 */
[----:B-1----:R-:W5:Y:S01]  /*0100*/  LDG.E R8, desc[UR4][R8.64+-0x4] ;  /* 0xfffffc0408087981 */ /* 0x002f62000c1e1900 */
[----:B--2---:R-:W-:-:S05]  /*0110*/  IMAD.WIDE R10, R15, 0x4, R10 ;  /* 0x000000040f0a7825 */ /* 0x004fca00078e020a */
[----:B------:R-:W1:Y:S01]  /*0120*/  LDC.64 R4, c[0x0][0x390] ;  /* 0x0000e400ff047b82 */ /* 0x000e620000000a00 */
[----:B------:R-:W2:Y:S01]  /*0130*/  LDG.E R11, desc[UR4][R10.64+-0x4] ;  /* 0xfffffc040a0b7981 */ /* 0x000ea2000c1e1900 */
[----:B------:R-:W-:-:S06]  /*0140*/  IMAD.MOV.U32 R14, RZ, RZ, 0x1 ;  /* 0x00000001ff0e7424 */ /* 0x000fcc00078e00ff */
[----:B------:R-:W0:Y:S01]  /*0150*/  LDC.64 R2, c[0x0][0x388] ;  /* 0x0000e200ff027b82 */ /* 0x000e220000000a00 */
[----:B----4-:R-:W-:Y:S01]  /*0160*/  IMAD R17, R17, UR6, RZ ;  /* 0x0000000611117c24 */ /* 0x010fe2000f8e02ff */
[-C--:B---3--:R-:W-:Y:S02]  /*0170*/  SHF.L.U32 R14, R14, R13.reuse, RZ ;  /* 0x0000000d0e0e7219 */ /* 0x088fe400000006ff */
[----:B-----5:R-:W-:-:S04]  /*0180*/  SHF.R.U32.HI R12, RZ, R13, R8 ;  /* 0x0000000dff0c7219 */ /* 0x020fc80000011608 */
[----:B------:R-:W-:-:S04]  /*0190*/  LOP3.LUT R12, R12, 0x1, RZ, 0xc0, !PT ;  /* 0x000000010c0c7812 */ /* 0x000fc800078ec0ff */
[----:B012---:R-:W-:-:S07]  /*01a0*/  IADD3 R15, PT, PT, -R11, R15, -R12 ;  /* 0x0000000f0b0f7210 */ /* 0x007fce0007ffe90c */
.L_x_188:
[----:B0-----:R-:W-:-:S06]  /*01b0*/  IMAD.WIDE R8, R0, 0x4, R6 ;  /* 0x0000000400087825 */ /* 0x001fcc00078e0206 */
[----:B------:R-:W2:Y:S01]  /*01c0*/  LDG.E R9, desc[UR4][R8.64] ;  /* 0x0000000408097981 */ /* 0x000ea2000c1e1900 */
[----:B------:R-:W-:-:S06]  /*01d0*/  IMAD.WIDE R10, R0, 0x4, R2 ;  /* 0x00000004000a7825 */ /* 0x000fcc00078e0202 */
[----:B------:R-:W3:Y:S01]  /*01e0*/  LDG.E R10, desc[UR4][R10.64] ;  /* 0x000000040a0a7981 */ /* 0x000ee2000c1e1900 */
[----:B--2---:R-:W-:-:S13]  /*01f0*/  LOP3.LUT P0, RZ, R9, R14, RZ, 0xc0, !PT ;  /* 0x0000000e09ff7212 */ /* 0x004fda000780c0ff */
[----:B---3--:R-:W-:Y:S01]  /*0200*/  @P0 IMAD.IADD R13, R15, 0x1, R10 ;  /* 0x000000010f0d0824 */ /* 0x008fe200078e020a */
[-C--:B------:R-:W-:Y:S02]  /*0210*/  @!P0 IADD3 R13, PT, PT, -R10, R0.reuse, RZ ;  /* 0x000000000a0d8210 */ /* 0x080fe40007ffe1ff */
[----:B------:R-:W-:-:S03]  /*0220*/  IADD3 R0, PT, PT, R17, R0, RZ ;  /* 0x0000000011007210 */ /* 0x000fc60007ffe0ff */
[----:B------:R-:W-:Y:S01]  /*0230*/  IMAD.WIDE R12, R13, 0x4, R4 ;  /* 0x000000040d0c7825 */ /* 0x000fe200078e0204 */
[----:B------:R-:W-:-:S04]  /*0240*/  ISETP.GE.AND P0, PT, R0, UR7, PT ;  /* 0x0000000700007c0c */ /* 0x000fc8000bf06270 */
[----:B------:R0:W-:Y:S09]  /*0250*/  STG.E desc[UR4][R12.64], R9 ;  /* 0x000000090c007986 */ /* 0x0001f2000c101904 */
[----:B------:R-:W-:Y:S05]  /*0260*/  @!P0 BRA `(.L_x_188) ;  /* 0xfffffffc00d08947 */ /* 0x000fea000383ffff */
[----:B------:R-:W-:Y:S05]  /*0270*/  EXIT ;  /* 0x000000000000794d */ /* 0x000fea0003800000 */
.L_x_189:
        /* <DEDUP_REMOVED lines=16> */
.L_x_199:


//--------------------- .text._Z12kernel_radixPiS_ii --------------------------
	.section	.text._Z12kernel_radixPiS_ii,"ax",@progbits
	.align	128
        .global         _Z12kernel_radixPiS_ii
        .type           _Z12kernel_radixPiS_ii,@function
        .size           _Z12kernel_radixPiS_ii,(.L_x_200 - _Z12kernel_radixPiS_ii)
        .other          _Z12kernel_radixPiS_ii,@"STO_CUDA_ENTRY STV_DEFAULT"
_Z12kernel_radixPiS_ii:
.text._Z12kernel_radixPiS_ii:
[----:B------:R-:W-:Y:S01]  /*0000*/  LDC R1, c[0x0][0x37c] ;  /* 0x0000df00ff017b82 */ /* 0x000fe20000000800 */
[----:B------:R-:W0:Y:S07]  /*0010*/  S2R R7, SR_TID.X ;  /* 0x0000000000077919 */ /* 0x000e2e0000002100 */
[----:B------:R-:W0:Y:S01]  /*0020*/  S2UR UR4, SR_CTAID.X ;  /* 0x00000000000479c3 */ /* 0x000e220000002500 */
[----:B------:R-:W1:Y:S07]  /*0030*/  LDCU UR6, c[0x0][0x390] ;  /* 0x00007200ff0677ac */ /* 0x000e6e0008000800 */
[----:B------:R-:W0:Y:S01]  /*0040*/  LDC R0, c[0x0][0x360] ;  /* 0x0000d800ff007b82 */ /* 0x000e220000000800 */
[----:B------:R-:W2:Y:S01]  /*0050*/  LDCU UR5, c[0x0][0x370] ;  /* 0x00006e00ff0577ac */ /* 0x000ea20008000800 */
[----:B0-----:R-:W-:-:S02]  /*0060*/  IMAD R7, R0, UR4, R7 ;  /* 0x0000000400077c24 */ /* 0x001fc4000f8e0207 */
[----:B--2---:R-:W-:-:S03]  /*0070*/  IMAD R0, R0, UR5, RZ ;  /* 0x0000000500007c24 */ /* 0x004fc6000f8e02ff */
[----:B-1----:R-:W-:-:S13]  /*0080*/  ISETP.GE.AND P0, PT, R7, UR6, PT ;  /* 0x0000000607007c0c */ /* 0x002fda000bf06270 */
[----:B------:R-:W-:Y:S05]  /*0090*/  @P0 EXIT ;  /* 0x000000000000094d */ /* 0x000fea0003800000 */
[----:B------:R-:W0:Y:S01]  /*00a0*/  I2F.U32.RP R8, R0 ;  /* 0x0000000000087306 */ /* 0x000e220000209000 */
[C---:B------:R-:W-:Y:S01]  /*00b0*/  IMAD.IADD R4, R0.reuse, 0x1, R7 ;  /* 0x0000000100047824 */ /* 0x040fe200078e0207 */
[----:B------:R-:W-:Y:S01]  /*00c0*/  ISETP.NE.U32.AND P2, PT, R0, RZ, PT ;  /* 0x000000ff0000720c */ /* 0x000fe20003f45070 */
[----:B------:R-:W-:Y:S01]  /*00d0*/  IMAD.MOV R9, RZ, RZ, -R0 ;  /* 0x000000ffff097224 */ /* 0x000fe200078e0a00 */
[----:B------:R-:W1:Y:S01]  /*00e0*/  LDCU UR8, c[0x0][0x394] ;  /* 0x00007280ff0877ac */ /* 0x000e620008000800 */
[----:B------:R-:W-:Y:S01]  /*00f0*/  BSSY.RECONVERGENT B0, `(.L_x_190) ;  /* 0x000002c000007945 */ /* 0x000fe20003800200 */
[C---:B------:R-:W-:Y:S02]  /*0100*/  ISETP.GE.AND P0, PT, R4.reuse, UR6, PT ;  /* 0x0000000604007c0c */ /* 0x040fe4000bf06270 */
[----:B------:R-:W-:Y:S01]  /*0110*/  VIMNMX R5, PT, PT, R4, UR6, !PT ;  /* 0x0000000604057c48 */ /* 0x000fe2000ffe0100 */
[----:B------:R-:W2:Y:S01]  /*0120*/  LDCU.64 UR4, c[0x0][0x358] ;  /* 0x00006b00ff0477ac */ /* 0x000ea20008000a00 */
[----:B------:R-:W-:Y:S01]  /*0130*/  SEL R6, RZ, 0x1, P0 ;  /* 0x00000001ff067807 */ /* 0x000fe20000000000 */
[----:B------:R-:W3:Y:S03]  /*0140*/  LDCU UR7, c[0x0][0x394] ;  /* 0x00007280ff0777ac */ /* 0x000ee60008000800 */
[----:B------:R-:W-:Y:S01]  /*0150*/  IADD3 R5, PT, PT, R5, -R4, -R6 ;  /* 0x8000000405057210 */ /* 0x000fe20007ffe806 */
[----:B0-----:R-:W0:Y:S02]  /*0160*/  MUFU.RCP R8, R8 ;  /* 0x0000000800087308 */ /* 0x001e240000001000 */
[----:B0-----:R-:W-:-:S06]  /*0170*/  VIADD R2, R8, 0xffffffe ;  /* 0x0ffffffe08027836 */ /* 0x001fcc0000000000 */
[----:B------:R0:W4:Y:S02]  /*0180*/  F2I.FTZ.U32.TRUNC.NTZ R3, R2 ;  /* 0x0000000200037305 */ /* 0x000124000021f000 */
[----:B0-----:R-:W-:Y:S02]  /*0190*/  HFMA2 R2, -RZ, RZ, 0, 0 ;  /* 0x00000000ff027431 */ /* 0x001fe400000001ff */
[----:B----4-:R-:W-:-:S04]  /*01a0*/  IMAD R9, R9, R3, RZ ;  /* 0x0000000309097224 */ /* 0x010fc800078e02ff */
[----:B------:R-:W-:-:S06]  /*01b0*/  IMAD.HI.U32 R8, R3, R9, R2 ;  /* 0x0000000903087227 */ /* 0x000fcc00078e0002 */
[----:B------:R-:W-:-:S04]  /*01c0*/  IMAD.HI.U32 R9, R8, R5, RZ ;  /* 0x0000000508097227 */ /* 0x000fc800078e00ff */
[----:B------:R-:W-:-:S04]  /*01d0*/  IMAD.MOV R2, RZ, RZ, -R9 ;  /* 0x000000ffff027224 */ /* 0x000fc800078e0a09 */
[----:B------:R-:W-:Y:S02]  /*01e0*/  IMAD R5, R0, R2, R5 ;  /* 0x0000000200057224 */ /* 0x000fe400078e0205 */
[----:B------:R-:W0:Y:S03]  /*01f0*/  LDC.64 R2, c[0x0][0x388] ;  /* 0x0000e200ff027b82 */ /* 0x000e260000000a00 */
[----:B------:R-:W-:-:S13]  /*0200*/  ISETP.GE.U32.AND P0, PT, R5, R0, PT ;  /* 0x000000000500720c */ /* 0x000fda0003f06070 */
[----:B------:R-:W-:Y:S01]  /*0210*/  @P0 IMAD.IADD R5, R5, 0x1, -R0 ;  /* 0x0000000105050824 */ /* 0x000fe200078e0a00 */
[----:B------:R-:W-:-:S04]  /*0220*/  @P0 IADD3 R9, PT, PT, R9, 0x1, RZ ;  /* 0x0000000109090810 */ /* 0x000fc80007ffe0ff */
[-C--:B------:R-:W-:Y:S02]  /*0230*/  ISETP.GE.U32.AND P1, PT, R5, R0.reuse, PT ;  /* 0x000000000500720c */ /* 0x080fe40003f26070 */
[----:B------:R-:W4:Y:S11]  /*0240*/  LDC.64 R4, c[0x0][0x380] ;  /* 0x0000e000ff047b82 */ /* 0x000f360000000a00 */
[----:B------:R-:W-:Y:S01]  /*0250*/  @P1 VIADD R9, R9, 0x1 ;  /* 0x0000000109091836 */ /* 0x000fe20000000000 */
[----:B------:R-:W-:-:S05]  /*0260*/  @!P2 LOP3.LUT R9, RZ, R0, RZ, 0x33, !PT ;  /* 0x00000000ff09a212 */ /* 0x000fca00078e33ff */
[----:B------:R-:W-:-:S05]  /*0270*/  IMAD.IADD R6, R6, 0x1, R9 ;  /* 0x0000000106067824 */ /* 0x000fca00078e0209 */
[C---:B------:R-:W-:Y:S02]  /*0280*/  LOP3.LUT R8, R6.reuse, 0x3, RZ, 0xc0, !PT ;  /* 0x0000000306087812 */ /* 0x040fe400078ec0ff */
[----:B------:R-:W-:Y:S02]  /*0290*/  ISETP.GE.U32.AND P1, PT, R6, 0x3, PT ;  /* 0x000000030600780c */ /* 0x000fe40003f26070 */
[----:B------:R-:W-:-:S13]  /*02a0*/  ISETP.NE.AND P0, PT, R8, 0x3, PT ;  /* 0x000000030800780c */ /* 0x000fda0003f05270 */
[----:B0123--:R-:W-:Y:S05]  /*02b0*/  @!P0 BRA `(.L_x_191) ;  /* 0x00000000003c8947 */ /* 0x00ffea0003800000 */
[----:B------:R-:W0:Y:S01]  /*02c0*/  LDC.64 R8, c[0x0][0x380] ;  /* 0x0000e000ff087b82 */ /* 0x000e220000000a00 */
[----:B------:R-:W-:-:S04]  /*02d0*/  IADD3 R6, PT, PT, R6, 0x1, RZ ;  /* 0x0000000106067810 */ /* 0x000fc80007ffe0ff */
[----:B------:R-:W-:-:S03]  /*02e0*/  LOP3.LUT R6, R6, 0x3, RZ, 0xc0, !PT ;  /* 0x0000000306067812 */ /* 0x000fc600078ec0ff */
[----:B------:R-:W1:Y:S02]  /*02f0*/  LDC.64 R10, c[0x0][0x388] ;  /* 0x0000e200ff0a7b82 */ /* 0x000e640000000a00 */
[----:B------:R-:W-:-:S07]  /*0300*/  IMAD.MOV R6, RZ, RZ, -R6 ;  /* 0x000000ffff067224 */ /* 0x000fce00078e0a06 */
.L_x_192:
[----:B0-----:R-:W-:-:S06]  /*0310*/  IMAD.WIDE R14, R7, 0x4, R8 ;  /* 0x00000004070e7825 */ /* 0x001fcc00078e0208 */
[----:B--2---:R-:W2:Y:S01]  /*0320*/  LDG.E R14, desc[UR4][R14.64] ;  /* 0x000000040e0e7981 */ /* 0x004ea2000c1e1900 */
[----:B-1----:R-:W-:Y:S01]  /*0330*/  IMAD.WIDE R12, R7, 0x4, R10 ;  /* 0x00000004070c7825 */ /* 0x002fe200078e020a */
[----:B------:R-:W-:-:S03]  /*0340*/  IADD3 R7, PT, PT, R0, R7, RZ ;  /* 0x0000000700077210 */ /* 0x000fc60007ffe0ff */
[----:B------:R-:W-:-:S05]  /*0350*/  VIADD R6, R6, 0x1 ;  /* 0x0000000106067836 */ /* 0x000fca0000000000 */
[----:B------:R-:W-:Y:S02]  /*0360*/  ISETP.NE.AND P0, PT, R6, RZ, PT ;  /* 0x000000ff0600720c */ /* 0x000fe40003f05270 */
[----:B--2---:R-:W-:-:S04]  /*0370*/  SHF.R.U32.HI R16, RZ, UR7, R14 ;  /* 0x00000007ff107c19 */ /* 0x004fc8000801160e */
[----:B------:R-:W-:-:S05]  /*0380*/  LOP3.LUT R17, R16, 0x1, RZ, 0xc0, !PT ;  /* 0x0000000110117812 */ /* 0x000fca00078ec0ff */
[----:B------:R2:W-:Y:S02]  /*0390*/  STG.E desc[UR4][R12.64], R17 ;  /* 0x000000110c007986 */ /* 0x0005e4000c101904 */
[----:B------:R-:W-:Y:S05]  /*03a0*/  @P0 BRA `(.L_x_192) ;  /* 0xfffffffc00d80947 */ /* 0x000fea000383ffff */
.L_x_191:
[----:B------:R-:W-:Y:S05]  /*03b0*/  BSYNC.RECONVERGENT B0 ;  /* 0x0000000000007941 */ /* 0x000fea0003800200 */
.L_x_190:
[----:B------:R-:W-:Y:S05]  /*03c0*/  @!P1 EXIT ;  /* 0x000000000000994d */ /* 0x000fea0003800000 */
.L_x_193:
[----:B-1--4-:R-:W-:-:S05]  /*03d0*/  IMAD.WIDE R14, R7, 0x4, R4 ;  /* 0x00000004070e7825 */ /* 0x012fca00078e0204 */
[----:B------:R-:W3:Y:S01]  /*03e0*/  LDG.E R6, desc[UR4][R14.64] ;  /* 0x000000040e067981 */ /* 0x000ee2000c1e1900 */
[----:B--2---:R-:W-:-:S04]  /*03f0*/  IMAD.WIDE R16, R7, 0x4, R2 ;  /* 0x0000000407107825 */ /* 0x004fc800078e0202 */
[----:B------:R-:W-:Y:S01]  /*0400*/  IMAD.WIDE R8, R0, 0x4, R14 ;  /* 0x0000000400087825 */ /* 0x000fe200078e020e */
[----:B---3--:R-:W-:-:S04]  /*0410*/  SHF.R.U32.HI R6, RZ, UR8, R6 ;  /* 0x00000008ff067c19 */ /* 0x008fc80008011606 */
[----:B------:R-:W-:-:S05]  /*0420*/  LOP3.LUT R19, R6, 0x1, RZ, 0xc0, !PT ;  /* 0x0000000106137812 */ /* 0x000fca00078ec0ff */
[----:B------:R0:W-:Y:S04]  /*0430*/  STG.E desc[UR4][R16.64], R19 ;  /* 0x0000001310007986 */ /* 0x0001e8000c101904 */
[----:B------:R-:W2:Y:S01]  /*0440*/  LDG.E R6, desc[UR4][R8.64] ;  /* 0x0000000408067981 */ /* 0x000ea2000c1e1900 */
[----:B------:R-:W-:-:S04]  /*0450*/  IMAD.WIDE R10, R0, 0x4, R16 ;  /* 0x00000004000a7825 */ /* 0x000fc800078e0210 */
[----:B------:R-:W-:Y:S01]  /*0460*/  IMAD.WIDE R12, R0, 0x4, R8 ;  /* 0x00000004000c7825 */ /* 0x000fe200078e0208 */
[----:B--2---:R-:W-:-:S04]  /*0470*/  SHF.R.U32.HI R6, RZ, UR8, R6 ;  /* 0x00000008ff067c19 */ /* 0x004fc80008011606 */
[----:B------:R-:W-:-:S05]  /*0480*/  LOP3.LUT R21, R6, 0x1, RZ, 0xc0, !PT ;  /* 0x0000000106157812 */ /* 0x000fca00078ec0ff */
[----:B------:R1:W-:Y:S04]  /*0490*/  STG.E desc[UR4][R10.64], R21 ;  /* 0x000000150a007986 */ /* 0x0003e8000c101904 */
[----:B------:R-:W2:Y:S01]  /*04a0*/  LDG.E R6, desc[UR4][R12.64] ;  /* 0x000000040c067981 */ /* 0x000ea2000c1e1900 */
[----:B------:R-:W-:-:S04]  /*04b0*/  IMAD.WIDE R14, R0, 0x4, R10 ;  /* 0x00000004000e7825 */ /* 0x000fc800078e020a */
[----:B0-----:R-:W-:Y:S01]  /*04c0*/  IMAD.WIDE R16, R0, 0x4, R12 ;  /* 0x0000000400107825 */ /* 0x001fe200078e020c */
[----:B--2---:R-:W-:-:S04]  /*04d0*/  SHF.R.U32.HI R6, RZ, UR8, R6 ;  /* 0x00000008ff067c19 */ /* 0x004fc80008011606 */
[----:B------:R-:W-:-:S05]  /*04e0*/  LOP3.LUT R23, R6, 0x1, RZ, 0xc0, !PT ;  /* 0x0000000106177812 */ /* 0x000fca00078ec0ff */
[----:B------:R1:W-:Y:S04]  /*04f0*/  STG.E desc[UR4][R14.64], R23 ;  /* 0x000000170e007986 */ /* 0x0003e8000c101904 */
[----:B------:R-:W2:Y:S01]  /*0500*/  LDG.E R16, desc[UR4][R16.64] ;  /* 0x0000000410107981 */ /* 0x000ea2000c1e1900 */
[----:B------:R-:W-:-:S04]  /*0510*/  IMAD.WIDE R8, R0, 0x4, R14 ;  /* 0x0000000400087825 */ /* 0x000fc800078e020e */
[----:B------:R-:W-:-:S05]  /*0520*/  IMAD R7, R0, 0x4, R7 ;  /* 0x0000000400077824 */ /* 0x000fca00078e0207 */
[----:B------:R-:W-:Y:S02]  /*0530*/  ISETP.GE.AND P0, PT, R7, UR6, PT ;  /* 0x0000000607007c0c */ /* 0x000fe4000bf06270 */
[----:B--2---:R-:W-:-:S04]  /*0540*/  SHF.R.U32.HI R6, RZ, UR8, R16 ;  /* 0x00000008ff067c19 */ /* 0x004fc80008011610 */
[----:B------:R-:W-:-:S05]  /*0550*/  LOP3.LUT R19, R6, 0x1, RZ, 0xc0, !PT ;  /* 0x0000000106137812 */ /* 0x000fca00078ec0ff */
[----:B------:R1:W-:Y:S02]  /*0560*/  STG.E desc[UR4][R8.64], R19 ;  /* 0x0000001308007986 */ /* 0x0003e4000c101904 */
[----:B------:R-:W-:Y:S05]  /*0570*/  @!P0 BRA `(.L_x_193) ;  /* 0xfffffffc00948947 */ /* 0x000fea000383ffff */
[----:B------:R-:W-:Y:S05]  /*0580*/  EXIT ;  /* 0x000000000000794d */ /* 0x000fea0003800000 */
.L_x_194:
        /* <DEDUP_REMOVED lines=15> */
.L_x_200:


//--------------------- .nv.shared._ZN3cub18CUB_300001_SM_10006detail4scan16DeviceScanKernelINS2_10policy_hubIiiimN4cuda3std3__44plusIvEEE10Policy1000EPiSC_NS0_13ScanTileStateIiLb1EEES9_NS1_10InputValueIiSC_EEmiLb0EiEEvT0_T1_T2_iT3_T4_T5_ --------------------------
	.section	.nv.shared._ZN3cub18CUB_300001_SM_10006detail4scan16DeviceScanKernelINS2_10policy_hubIiiimN4cuda3std3__44plusIvEEE10Policy1000EPiSC_NS0_13ScanTileStateIiLb1EEES9_NS1_10InputValueIiSC_EEmiLb0EiEEvT0_T1_T2_iT3_T4_T5_,"aw",@nobits
	.sectionflags	@""
	.align	16
.nv.shared._ZN3cub18CUB_300001_SM_10006detail4scan16DeviceScanKernelINS2_10policy_hubIiiimN4cuda3std3__44plusIvEEE10Policy1000EPiSC_NS0_13ScanTileStateIiLb1EEES9_NS1_10InputValueIiSC_EEmiLb0EiEEvT0_T1_T2_iT3_T4_T5_:
	.zero		32656


//--------------------- .nv.shared.reserved.0     --------------------------
	.section	.nv.shared.reserved.0,"aw",@nobits
	.weak		__nv_reservedSMEM_offset_0_alias
	.size		__nv_reservedSMEM_offset_0_alias, 0, 64
	.other		__nv_reservedSMEM_offset_0_alias,@"STO_CUDA_RESERVED_SHARED STV_DEFAULT"
__nv_reservedSMEM_offset_0_alias:
	.zero		0
	.zero		64


//--------------------- .nv.global                --------------------------
	.section	.nv.global,"aw",@nobits
.nv.global:
	.type		_ZN34_INTERNAL_3c59e2e2_4_k_cu_20703c6b6thrust24THRUST_300001_SM_1000_NS12placeholders2_8E,@object
	.size		_ZN34_INTERNAL_3c59e2e2_4_k_cu_20703c6b6thrust24THRUST_300001_SM_1000_NS12placeholders2_8E,(_ZN34_INTERNAL_3c59e2e2_4_k_cu_20703c6b4cuda3std3__436_GLOBAL__N__3c59e2e2_4_k_cu_20703c6b6ignoreE - _ZN34_INTERNAL_3c59e2e2_4_k_cu_20703c6b6thrust24THRUST_300001_SM_1000_NS12placeholders2_8E)
_ZN34_INTERNAL_3c59e2e2_4_k_cu_20703c6b6thrust24THRUST_300001_SM_1000_NS12placeholders2_8E:
	.zero		1
	.type		_ZN34_INTERNAL_3c59e2e2_4_k_cu_20703c6b4cuda3std3__436_GLOBAL__N__3c59e2e2_4_k_cu_20703c6b6ignoreE,@object
	.size		_ZN34_INTERNAL_3c59e2e2_4_k_cu_20703c6b4cuda3std3__436_GLOBAL__N__3c59e2e2_4_k_cu_20703c6b6ignoreE,(_ZN34_INTERNAL_3c59e2e2_4_k_cu_20703c6b4cuda3std6ranges3__45__cpo4dataE - _ZN34_INTERNAL_3c59e2e2_4_k_cu_20703c6b4cuda3std3__436_GLOBAL__N__3c59e2e2_4_k_cu_20703c6b6ignoreE)
_ZN34_INTERNAL_3c59e2e2_4_k_cu_20703c6b4cuda3std3__436_GLOBAL__N__3c59e2e2_4_k_cu_20703c6b6ignoreE:
	.zero		1
	.type		_ZN34_INTERNAL_3c59e2e2_4_k_cu_20703c6b4cuda3std6ranges3__45__cpo4dataE,@object
	.size		_ZN34_INTERNAL_3c59e2e2_4_k_cu_20703c6b4cuda3std6ranges3__45__cpo4dataE,(_ZN34_INTERNAL_3c59e2e2_4_k_cu_20703c6b6thrust24THRUST_300001_SM_1000_NS6system3cpp3parE - _ZN34_INTERNAL_3c59e2e2_4_k_cu_20703c6b4cuda3std6ranges3__45__cpo4dataE)
_ZN34_INTERNAL_3c59e2e2_4_k_cu_20703c6b4cuda3std6ranges3__45__cpo4dataE:
	.zero		1
	.type		_ZN34_INTERNAL_3c59e2e2_4_k_cu_20703c6b6thrust24THRUST_300001_SM_1000_NS6system3cpp3parE,@object
	.size		_ZN34_INTERNAL_3c59e2e2_4_k_cu_20703c6b6thrust24THRUST_300001_SM_1000_NS6system3cpp3parE,(_ZN34_INTERNAL_3c59e2e2_4_k_cu_20703c6b4cuda3std3__45__cpo5beginE - _ZN34_INTERNAL_3c59e2e2_4_k_cu_20703c6b6thrust24THRUST_300001_SM_1000_NS6system3cpp3parE)
_ZN34_INTERNAL_3c59e2e2_4_k_cu_20703c6b6thrust24THRUST_300001_SM_1000_NS6system3cpp3parE:
	.zero		1
	.type		_ZN34_INTERNAL_3c59e2e2_4_k_cu_20703c6b4cuda3std3__45__cpo5beginE,@object
	.size		_ZN34_INTERNAL_3c59e2e2_4_k_cu_20703c6b4cuda3std3__45__cpo5beginE,(_ZN34_INTERNAL_3c59e2e2_4_k_cu_20703c6b4cuda3std6ranges3__45__cpo5beginE - _ZN34_INTERNAL_3c59e2e2_4_k_cu_20703c6b4cuda3std3__45__cpo5beginE)
_ZN34_INTERNAL_3c59e2e2_4_k_cu_20703c6b4cuda3std3__45__cpo5beginE:
	.zero		1
	.type		_ZN34_INTERNAL_3c59e2e2_4_k_cu_20703c6b4cuda3std6ranges3__45__cpo5beginE,@object
	.size		_ZN34_INTERNAL_3c59e2e2_4_k_cu_20703c6b4cuda3std6ranges3__45__cpo5beginE,(_ZN34_INTERNAL_3c59e2e2_4_k_cu_20703c6b6thrust24THRUST_300001_SM_1000_NS6deviceE - _ZN34_INTERNAL_3c59e2e2_4_k_cu_20703c6b4cuda3std6ranges3__45__cpo5beginE)
_ZN34_INTERNAL_3c59e2e2_4_k_cu_20703c6b4cuda3std6ranges3__45__cpo5beginE:
	.zero		1
	.type		_ZN34_INTERNAL_3c59e2e2_4_k_cu_20703c6b6thrust24THRUST_300001_SM_1000_NS6deviceE,@object
	.size		_ZN34_INTERNAL_3c59e2e2_4_k_cu_20703c6b6thrust24THRUST_300001_SM_1000_NS6deviceE,(_ZN34_INTERNAL_3c59e2e2_4_k_cu_20703c6b4cuda3std3__47nulloptE - _ZN34_INTERNAL_3c59e2e2_4_k_cu_20703c6b6thrust24THRUST_300001_SM_1000_NS6deviceE)
_ZN34_INTERNAL_3c59e2e2_4_k_cu_20703c6b6thrust24THRUST_300001_SM_1000_NS6deviceE:
	.zero		1
	.type		_ZN34_INTERNAL_3c59e2e2_4_k_cu_20703c6b4cuda3std3__47nulloptE,@object
	.size		_ZN34_INTERNAL_3c59e2e2_4_k_cu_20703c6b4cuda3std3__47nulloptE,(_ZN34_INTERNAL_3c59e2e2_4_k_cu_20703c6b4cuda3std6ranges3__45__cpo8distanceE - _ZN34_INTERNAL_3c59e2e2_4_k_cu_20703c6b4cuda3std3__47nulloptE)
_ZN34_INTERNAL_3c59e2e2_4_k_cu_20703c6b4cuda3std3__47nulloptE:
	.zero		1
	.type		_ZN34_INTERNAL_3c59e2e2_4_k_cu_20703c6b4cuda3std6ranges3__45__cpo8distanceE,@object
	.size		_ZN34_INTERNAL_3c59e2e2_4_k_cu_20703c6b4cuda3std6ranges3__45__cpo8distanceE,(_ZN34_INTERNAL_3c59e2e2_4_k_cu_20703c6b6thrust24THRUST_300001_SM_1000_NS12placeholders2_4E - _ZN34_INTERNAL_3c59e2e2_4_k_cu_20703c6b4cuda3std6ranges3__45__cpo8distanceE)
_ZN34_INTERNAL_3c59e2e2_4_k_cu_20703c6b4cuda3std6ranges3__45__cpo8distanceE:
	.zero		1
	.type		_ZN34_INTERNAL_3c59e2e2_4_k_cu_20703c6b6thrust24THRUST_300001_SM_1000_NS12placeholders2_4E,@object
	.size		_ZN34_INTERNAL_3c59e2e2_4_k_cu_20703c6b6thrust24THRUST_300001_SM_1000_NS12placeholders2_4E,(_ZN34_INTERNAL_3c59e2e2_4_k_cu_20703c6b4cuda3std3__45__cpo6rbeginE - _ZN34_INTERNAL_3c59e2e2_4_k_cu_20703c6b6thrust24THRUST_300001_SM_1000_NS12placeholders2_4E)
_ZN34_INTERNAL_3c59e2e2_4_k_cu_20703c6b6thrust24THRUST_300001_SM_1000_NS12placeholders2_4E:
	.zero		1
	.type		_ZN34_INTERNAL_3c59e2e2_4_k_cu_20703c6b4cuda3std3__45__cpo6rbeginE,@object
	.size		_ZN34_INTERNAL_3c59e2e2_4_k_cu_20703c6b4cuda3std3__45__cpo6rbeginE,(_ZN34_INTERNAL_3c59e2e2_4_k_cu_20703c6b4cuda3std6ranges3__45__cpo7advanceE - _ZN34_INTERNAL_3c59e2e2_4_k_cu_20703c6b4cuda3std3__45__cpo6rbeginE)
_ZN34_INTERNAL_3c59e2e2_4_k_cu_20703c6b4cuda3std3__45__cpo6rbeginE:
	.zero		1
	.type		_ZN34_INTERNAL_3c59e2e2_4_k_cu_20703c6b4cuda3std6ranges3__45__cpo7advanceE,@object
	.size		_ZN34_INTERNAL_3c59e2e2_4_k_cu_20703c6b4cuda3std6ranges3__45__cpo7advanceE,(_ZN34_INTERNAL_3c59e2e2_4_k_cu_20703c6b6thrust24THRUST_300001_SM_1000_NS12placeholders3_10E - _ZN34_INTERNAL_3c59e2e2_4_k_cu_20703c6b4cuda3std6ranges3__45__cpo7advanceE)
_ZN34_INTERNAL_3c59e2e2_4_k_cu_20703c6b4cuda3std6ranges3__45__cpo7advanceE:
	.zero		1
	.type		_ZN34_INTERNAL_3c59e2e2_4_k_cu_20703c6b6thrust24THRUST_300001_SM_1000_NS12placeholders3_10E,@object
	.size		_ZN34_INTERNAL_3c59e2e2_4_k_cu_20703c6b6thrust24THRUST_300001_SM_1000_NS12placeholders3_10E,(_ZN34_INTERNAL_3c59e2e2_4_k_cu_20703c6b4cuda3std3__48in_placeE - _ZN34_INTERNAL_3c59e2e2_4_k_cu_20703c6b6thrust24THRUST_300001_SM_1000_NS12placeholders3_10E)
_ZN34_INTERNAL_3c59e2e2_4_k_cu_20703c6b6thrust24THRUST_300001_SM_1000_NS12placeholders3_10E:
	.zero		1
	.type		_ZN34_INTERNAL_3c59e2e2_4_k_cu_20703c6b4cuda3std3__48in_placeE,@object
	.size		_ZN34_INTERNAL_3c59e2e2_4_k_cu_20703c6b4cuda3std3__48in_placeE,(_ZN34_INTERNAL_3c59e2e2_4_k_cu_20703c6b4cuda3std6ranges3__45__cpo4sizeE - _ZN34_INTERNAL_3c59e2e2_4_k_cu_20703c6b4cuda3std3__48in_placeE)
_ZN34_INTERNAL_3c59e2e2_4_k_cu_20703c6b4cuda3std3__48in_placeE:
	.zero		1
	.type		_ZN34_INTERNAL_3c59e2e2_4_k_cu_20703c6b4cuda3std6ranges3__45__cpo4sizeE,@object
	.size		_ZN34_INTERNAL_3c59e2e2_4_k_cu_20703c6b4cuda3std6ranges3__45__cpo4sizeE,(_ZN34_INTERNAL_3c59e2e2_4_k_cu_20703c6b6thrust24THRUST_300001_SM_1000_NS12placeholders2_2E - _ZN34_INTERNAL_3c59e2e2_4_k_cu_20703c6b4cuda3std6ranges3__45__cpo4sizeE)
_ZN34_INTERNAL_3c59e2e2_4_k_cu_20703c6b4cuda3std6ranges3__45__cpo4sizeE:
	.zero		1
	.type		_ZN34_INTERNAL_3c59e2e2_4_k_cu_20703c6b6thrust24THRUST_300001_SM_1000_NS12placeholders2_2E,@object
	.size		_ZN34_INTERNAL_3c59e2e2_4_k_cu_20703c6b6thrust24THRUST_300001_SM_1000_NS12placeholders2_2E,(_ZN34_INTERNAL_3c59e2e2_4_k_cu_20703c6b4cuda3std3__45__cpo6cbeginE - _ZN34_INTERNAL_3c59e2e2_4_k_cu_20703c6b6thrust24THRUST_300001_SM_1000_NS12placeholders2_2E)
_ZN34_INTERNAL_3c59e2e2_4_k_cu_20703c6b6thrust24THRUST_300001_SM_1000_NS12placeholders2_2E:
	.zero		1
	.type		_ZN34_INTERNAL_3c59e2e2_4_k_cu_20703c6b4cuda3std3__45__cpo6cbeginE,@object
	.size		_ZN34_INTERNAL_3c59e2e2_4_k_cu_20703c6b4cuda3std3__45__cpo6cbeginE,(_ZN34_INTERNAL_3c59e2e2_4_k_cu_20703c6b4cuda3std6ranges3__45__cpo6cbeginE - _ZN34_INTERNAL_3c59e2e2_4_k_cu_20703c6b4cuda3std3__45__cpo6cbeginE)
_ZN34_INTERNAL_3c59e2e2_4_k_cu_20703c6b4cuda3std3__45__cpo6cbeginE:
	.zero		1
	.type		_ZN34_INTERNAL_3c59e2e2_4_k_cu_20703c6b4cuda3std6ranges3__45__cpo6cbeginE,@object
	.size		_ZN34_INTERNAL_3c59e2e2_4_k_cu_20703c6b4cuda3std6ranges3__45__cpo6cbeginE,(_ZN34_INTERNAL_3c59e2e2_4_k_cu_20703c6b6thrust24THRUST_300001_SM_1000_NS12placeholders2_6E - _ZN34_INTERNAL_3c59e2e2_4_k_cu_20703c6b4cuda3std6ranges3__45__cpo6cbeginE)
_ZN34_INTERNAL_3c59e2e2_4_k_cu_20703c6b4cuda3std6ranges3__45__cpo6cbeginE:
	.zero		1
	.type		_ZN34_INTERNAL_3c59e2e2_4_k_cu_20703c6b6thrust24THRUST_300001_SM_1000_NS12placeholders2_6E,@object
	.size		_ZN34_INTERNAL_3c59e2e2_4_k_cu_20703c6b6thrust24THRUST_300001_SM_1000_NS12placeholders2_6E,(_ZN34_INTERNAL_3c59e2e2_4_k_cu_20703c6b4cuda3std3__45__cpo7crbeginE - _ZN34_INTERNAL_3c59e2e2_4_k_cu_20703c6b6thrust24THRUST_300001_SM_1000_NS12placeholders2_6E)
_ZN34_INTERNAL_3c59e2e2_4_k_cu_20703c6b6thrust24THRUST_300001_SM_1000_NS12placeholders2_6E:
	.zero		1
	.type		_ZN34_INTERNAL_3c59e2e2_4_k_cu_20703c6b4cuda3std3__45__cpo7crbeginE,@object
	.size		_ZN34_INTERNAL_3c59e2e2_4_k_cu_20703c6b4cuda3std3__45__cpo7crbeginE,(_ZN34_INTERNAL_3c59e2e2_4_k_cu_20703c6b4cuda3std6ranges3__45__cpo4nextE - _ZN34_INTERNAL_3c59e2e2_4_k_cu_20703c6b4cuda3std3__45__cpo7crbeginE)
_ZN34_INTERNAL_3c59e2e2_4_k_cu_20703c6b4cuda3std3__45__cpo7crbeginE:
	.zero		1
	.type		_ZN34_INTERNAL_3c59e2e2_4_k_cu_20703c6b4cuda3std6ranges3__45__cpo4nextE,@object
	.size		_ZN34_INTERNAL_3c59e2e2_4_k_cu_20703c6b4cuda3std6ranges3__45__cpo4nextE,(_ZN34_INTERNAL_3c59e2e2_4_k_cu_20703c6b4cuda3std6ranges3__45__cpo4swapE - _ZN34_INTERNAL_3c59e2e2_4_k_cu_20703c6b4cuda3std6ranges3__45__cpo4nextE)
_ZN34_INTERNAL_3c59e2e2_4_k_cu_20703c6b4cuda3std6ranges3__45__cpo4nextE:
	.zero		1
	.type		_ZN34_INTERNAL_3c59e2e2_4_k_cu_20703c6b4cuda3std6ranges3__45__cpo4swapE,@object
	.size		_ZN34_INTERNAL_3c59e2e2_4_k_cu_20703c6b4cuda3std6ranges3__45__cpo4swapE,(_ZN34_INTERNAL_3c59e2e2_4_k_cu_20703c6b6thrust24THRUST_300001_SM_1000_NS8cuda_cub10par_nosyncE - _ZN34_INTERNAL_3c59e2e2_4_k_cu_20703c6b4cuda3std6ranges3__45__cpo4swapE)
_ZN34_INTERNAL_3c59e2e2_4_k_cu_20703c6b4cuda3std6ranges3__45__cpo4swapE:
	.zero		1
	.type		_ZN34_INTERNAL_3c59e2e2_4_k_cu_20703c6b6thrust24THRUST_300001_SM_1000_NS8cuda_cub10par_nosyncE,@object
	.size		_ZN34_INTERNAL_3c59e2e2_4_k_cu_20703c6b6thrust24THRUST_300001_SM_1000_NS8cuda_cub10par_nosyncE,(_ZN34_INTERNAL_3c59e2e2_4_k_cu_20703c6b6thrust24THRUST_300001_SM_1000_NS3seqE - _ZN34_INTERNAL_3c59e2e2_4_k_cu_20703c6b6thrust24THRUST_300001_SM_1000_NS8cuda_cub10par_nosyncE)
_ZN34_INTERNAL_3c59e2e2_4_k_cu_20703c6b6thrust24THRUST_300001_SM_1000_NS8cuda_cub10par_nosyncE:
	.zero		1
	.type		_ZN34_INTERNAL_3c59e2e2_4_k_cu_20703c6b6thrust24THRUST_300001_SM_1000_NS3seqE,@object
	.size		_ZN34_INTERNAL_3c59e2e2_4_k_cu_20703c6b6thrust24THRUST_300001_SM_1000_NS3seqE,(_ZN34_INTERNAL_3c59e2e2_4_k_cu_20703c6b4cuda3std3__420unreachable_sentinelE - _ZN34_INTERNAL_3c59e2e2_4_k_cu_20703c6b6thrust24THRUST_300001_SM_1000_NS3seqE)
_ZN34_INTERNAL_3c59e2e2_4_k_cu_20703c6b6thrust24THRUST_300001_SM_1000_NS3seqE:
	.zero		1
	.type		_ZN34_INTERNAL_3c59e2e2_4_k_cu_20703c6b4cuda3std3__420unreachable_sentinelE,@object
	.size		_ZN34_INTERNAL_3c59e2e2_4_k_cu_20703c6b4cuda3std3__420unreachable_sentinelE,(_ZN34_INTERNAL_3c59e2e2_4_k_cu_20703c6b4cuda3std6ranges3__45__cpo5ssizeE - _ZN34_INTERNAL_3c59e2e2_4_k_cu_20703c6b4cuda3std3__420unreachable_sentinelE)
_ZN34_INTERNAL_3c59e2e2_4_k_cu_20703c6b4cuda3std3__420unreachable_sentinelE:
	.zero		1
	.type		_ZN34_INTERNAL_3c59e2e2_4_k_cu_20703c6b4cuda3std6ranges3__45__cpo5ssizeE,@object
	.size		_ZN34_INTERNAL_3c59e2e2_4_k_cu_20703c6b4cuda3std6ranges3__45__cpo5ssizeE,(_ZN34_INTERNAL_3c59e2e2_4_k_cu_20703c6b6thrust24THRUST_300001_SM_1000_NS12placeholders2_3E - _ZN34_INTERNAL_3c59e2e2_4_k_cu_20703c6b4cuda3std6ranges3__45__cpo5ssizeE)
_ZN34_INTERNAL_3c59e2e2_4_k_cu_20703c6b4cuda3std6ranges3__45__cpo5ssizeE:
	.zero		1
	.type		_ZN34_INTERNAL_3c59e2e2_4_k_cu_20703c6b6thrust24THRUST_300001_SM_1000_NS12placeholders2_3E,@object
	.size		_ZN34_INTERNAL_3c59e2e2_4_k_cu_20703c6b6thrust24THRUST_300001_SM_1000_NS12placeholders2_3E,(_ZN34_INTERNAL_3c59e2e2_4_k_cu_20703c6b4cuda3std3__45__cpo4cendE - _ZN34_INTERNAL_3c59e2e2_4_k_cu_20703c6b6thrust24THRUST_300001_SM_1000_NS12placeholders2_3E)
_ZN34_INTERNAL_3c59e2e2_4_k_cu_20703c6b6thrust24THRUST_300001_SM_1000_NS12placeholders2_3E:
	.zero		1
	.type		_ZN34_INTERNAL_3c59e2e2_4_k_cu_20703c6b4cuda3std3__45__cpo4cendE,@object
	.size		_ZN34_INTERNAL_3c59e2e2_4_k_cu_20703c6b4cuda3std3__45__cpo4cendE,(_ZN34_INTERNAL_3c59e2e2_4_k_cu_20703c6b4cuda3std6ranges3__45__cpo4cendE - _ZN34_INTERNAL_3c59e2e2_4_k_cu_20703c6b4cuda3std3__45__cpo4cendE)
_ZN34_INTERNAL_3c59e2e2_4_k_cu_20703c6b4cuda3std3__45__cpo4cendE:
	.zero		1
	.type		_ZN34_INTERNAL_3c59e2e2_4_k_cu_20703c6b4cuda3std6ranges3__45__cpo4cendE,@object
	.size		_ZN34_INTERNAL_3c59e2e2_4_k_cu_20703c6b4cuda3std6ranges3__45__cpo4cendE,(_ZN34_INTERNAL_3c59e2e2_4_k_cu_20703c6b6thrust24THRUST_300001_SM_1000_NS12placeholders2_7E - _ZN34_INTERNAL_3c59e2e2_4_k_cu_20703c6b4cuda3std6ranges3__45__cpo4cendE)
_ZN34_INTERNAL_3c59e2e2_4_k_cu_20703c6b4cuda3std6ranges3__45__cpo4cendE:
	.zero		1
	.type		_ZN34_INTERNAL_3c59e2e2_4_k_cu_20703c6b6thrust24THRUST_300001_SM_1000_NS12placeholders2_7E,@object
	.size		_ZN34_INTERNAL_3c59e2e2_4_k_cu_20703c6b6thrust24THRUST_300001_SM_1000_NS12placeholders2_7E,(_ZN34_INTERNAL_3c59e2e2_4_k_cu_20703c6b4cuda3std3__45__cpo5crendE - _ZN34_INTERNAL_3c59e2e2_4_k_cu_20703c6b6thrust24THRUST_300001_SM_1000_NS12placeholders2_7E)
_ZN34_INTERNAL_3c59e2e2_4_k_cu_20703c6b6thrust24THRUST_300001_SM_1000_NS12placeholders2_7E:
	.zero		1
	.type		_ZN34_INTERNAL_3c59e2e2_4_k_cu_20703c6b4cuda3std3__45__cpo5crendE,@object
	.size		_ZN34_INTERNAL_3c59e2e2_4_k_cu_20703c6b4cuda3std3__45__cpo5crendE,(_ZN34_INTERNAL_3c59e2e2_4_k_cu_20703c6b4cuda3std6ranges3__45__cpo4prevE - _ZN34_INTERNAL_3c59e2e2_4_k_cu_20703c6b4cuda3std3__45__cpo5crendE)
_ZN34_INTERNAL_3c59e2e2_4_k_cu_20703c6b4cuda3std3__45__cpo5crendE:
	.zero		1
	.type		_ZN34_INTERNAL_3c59e2e2_4_k_cu_20703c6b4cuda3std6ranges3__45__cpo4prevE,@object
	.size		_ZN34_INTERNAL_3c59e2e2_4_k_cu_20703c6b4cuda3std6ranges3__45__cpo4prevE,(_ZN34_INTERNAL_3c59e2e2_4_k_cu_20703c6b4cuda3std6ranges3__45__cpo9iter_moveE - _ZN34_INTERNAL_3c59e2e2_4_k_cu_20703c6b4cuda3std6ranges3__45__cpo4prevE)
_ZN34_INTERNAL_3c59e2e2_4_k_cu_20703c6b4cuda3std6ranges3__45__cpo4prevE:
	.zero		1
	.type		_ZN34_INTERNAL_3c59e2e2_4_k_cu_20703c6b4cuda3std6ranges3__45__cpo9iter_moveE,@object
	.size		_ZN34_INTERNAL_3c59e2e2_4_k_cu_20703c6b4cuda3std6ranges3__45__cpo9iter_moveE,(_ZN34_INTERNAL_3c59e2e2_4_k_cu_20703c6b6thrust24THRUST_300001_SM_1000_NS6system6detail10sequential3seqE - _ZN34_INTERNAL_3c59e2e2_4_k_cu_20703c6b4cuda3std6ranges3__45__cpo9iter_moveE)
_ZN34_INTERNAL_3c59e2e2_4_k_cu_20703c6b4cuda3std6ranges3__45__cpo9iter_moveE:
	.zero		1
	.type		_ZN34_INTERNAL_3c59e2e2_4_k_cu_20703c6b6thrust24THRUST_300001_SM_1000_NS6system6detail10sequential3seqE,@object
	.size		_ZN34_INTERNAL_3c59e2e2_4_k_cu_20703c6b6thrust24THRUST_300001_SM_1000_NS6system6detail10sequential3seqE,(_ZN34_INTERNAL_3c59e2e2_4_k_cu_20703c6b6thrust24THRUST_300001_SM_1000_NS12placeholders2_9E - _ZN34_INTERNAL_3c59e2e2_4_k_cu_20703c6b6thrust24THRUST_300001_SM_1000_NS6system6detail10sequential3seqE)
_ZN34_INTERNAL_3c59e2e2_4_k_cu_20703c6b6thrust24THRUST_300001_SM_1000_NS6system6detail10sequential3seqE:
	.zero		1
	.type		_ZN34_INTERNAL_3c59e2e2_4_k_cu_20703c6b6thrust24THRUST_300001_SM_1000_NS12placeholders2_9E,@object
	.size		_ZN34_INTERNAL_3c59e2e2_4_k_cu_20703c6b6thrust24THRUST_300001_SM_1000_NS12placeholders2_9E,(_ZN34_INTERNAL_3c59e2e2_4_k_cu_20703c6b4cuda3std3__419piecewise_constructE - _ZN34_INTERNAL_3c59e2e2_4_k_cu_20703c6b6thrust24THRUST_300001_SM_1000_NS12placeholders2_9E)
_ZN34_INTERNAL_3c59e2e2_4_k_cu_20703c6b6thrust24THRUST_300001_SM_1000_NS12placeholders2_9E:
	.zero		1
	.type		_ZN34_INTERNAL_3c59e2e2_4_k_cu_20703c6b4cuda3std3__419piecewise_constructE,@object
	.size		_ZN34_INTERNAL_3c59e2e2_4_k_cu_20703c6b4cuda3std3__419piecewise_constructE,(_ZN34_INTERNAL_3c59e2e2_4_k_cu_20703c6b4cuda3std6ranges3__45__cpo5cdataE - _ZN34_INTERNAL_3c59e2e2_4_k_cu_20703c6b4cuda3std3__419piecewise_constructE)
_ZN34_INTERNAL_3c59e2e2_4_k_cu_20703c6b4cuda3std3__419piecewise_constructE:
	.zero		1
	.type		_ZN34_INTERNAL_3c59e2e2_4_k_cu_20703c6b4cuda3std6ranges3__45__cpo5cdataE,@object
	.size		_ZN34_INTERNAL_3c59e2e2_4_k_cu_20703c6b4cuda3std6ranges3__45__cpo5cdataE,(_ZN34_INTERNAL_3c59e2e2_4_k_cu_20703c6b6thrust24THRUST_300001_SM_1000_NS12placeholders2_1E - _ZN34_INTERNAL_3c59e2e2_4_k_cu_20703c6b4cuda3std6ranges3__45__cpo5cdataE)
_ZN34_INTERNAL_3c59e2e2_4_k_cu_20703c6b4cuda3std6ranges3__45__cpo5cdataE:
	.zero		1
	.type		_ZN34_INTERNAL_3c59e2e2_4_k_cu_20703c6b6thrust24THRUST_300001_SM_1000_NS12placeholders2_1E,@object
	.size		_ZN34_INTERNAL_3c59e2e2_4_k_cu_20703c6b6thrust24THRUST_300001_SM_1000_NS12placeholders2_1E,(_ZN34_INTERNAL_3c59e2e2_4_k_cu_20703c6b4cuda3std3__45__cpo3endE - _ZN34_INTERNAL_3c59e2e2_4_k_cu_20703c6b6thrust24THRUST_300001_SM_1000_NS12placeholders2_1E)
_ZN34_INTERNAL_3c59e2e2_4_k_cu_20703c6b6thrust24THRUST_300001_SM_1000_NS12placeholders2_1E:
	.zero		1
	.type		_ZN34_INTERNAL_3c59e2e2_4_k_cu_20703c6b4cuda3std3__45__cpo3endE,@object
	.size		_ZN34_INTERNAL_3c59e2e2_4_k_cu_20703c6b4cuda3std3__45__cpo3endE,(_ZN34_INTERNAL_3c59e2e2_4_k_cu_20703c6b4cuda3std6ranges3__45__cpo3endE - _ZN34_INTERNAL_3c59e2e2_4_k_cu_20703c6b4cuda3std3__45__cpo3endE)
_ZN34_INTERNAL_3c59e2e2_4_k_cu_20703c6b4cuda3std3__45__cpo3endE:
	.zero		1
	.type		_ZN34_INTERNAL_3c59e2e2_4_k_cu_20703c6b4cuda3std6ranges3__45__cpo3endE,@object
	.size		_ZN34_INTERNAL_3c59e2e2_4_k_cu_20703c6b4cuda3std6ranges3__45__cpo3endE,(_ZN34_INTERNAL_3c59e2e2_4_k_cu_20703c6b6thrust24THRUST_300001_SM_1000_NS12placeholders2_5E - _ZN34_INTERNAL_3c59e2e2_4_k_cu_20703c6b4cuda3std6ranges3__45__cpo3endE)
_ZN34_INTERNAL_3c59e2e2_4_k_cu_20703c6b4cuda3std6ranges3__45__cpo3endE:
	.zero		1
	.type		_ZN34_INTERNAL_3c59e2e2_4_k_cu_20703c6b6thrust24THRUST_300001_SM_1000_NS12placeholders2_5E,@object
	.size		_ZN34_INTERNAL_3c59e2e2_4_k_cu_20703c6b6thrust24THRUST_300001_SM_1000_NS12placeholders2_5E,(_ZN34_INTERNAL_3c59e2e2_4_k_cu_20703c6b4cuda3std3__45__cpo4rendE - _ZN34_INTERNAL_3c59e2e2_4_k_cu_20703c6b6thrust24THRUST_300001_SM_1000_NS12placeholders2_5E)
_ZN34_INTERNAL_3c59e2e2_4_k_cu_20703c6b6thrust24THRUST_300001_SM_1000_NS12placeholders2_5E:
	.zero		1
	.type		_ZN34_INTERNAL_3c59e2e2_4_k_cu_20703c6b4cuda3std3__45__cpo4rendE,@object
	.size		_ZN34_INTERNAL_3c59e2e2_4_k_cu_20703c6b4cuda3std3__45__cpo4rendE,(_ZN34_INTERNAL_3c59e2e2_4_k_cu_20703c6b4cuda3std6ranges3__45__cpo9iter_swapE - _ZN34_INTERNAL_3c59e2e2_4_k_cu_20703c6b4cuda3std3__45__cpo4rendE)
_ZN34_INTERNAL_3c59e2e2_4_k_cu_20703c6b4cuda3std3__45__cpo4rendE:
	.zero		1
	.type		_ZN34_INTERNAL_3c59e2e2_4_k_cu_20703c6b4cuda3std6ranges3__45__cpo9iter_swapE,@object
	.size		_ZN34_INTERNAL_3c59e2e2_4_k_cu_20703c6b4cuda3std6ranges3__45__cpo9iter_swapE,(_ZN34_INTERNAL_3c59e2e2_4_k_cu_20703c6b4cuda3std3__48unexpectE - _ZN34_INTERNAL_3c59e2e2_4_k_cu_20703c6b4cuda3std6ranges3__45__cpo9iter_swapE)
_ZN34_INTERNAL_3c59e2e2_4_k_cu_20703c6b4cuda3std6ranges3__45__cpo9iter_swapE:
	.zero		1
	.type		_ZN34_INTERNAL_3c59e2e2_4_k_cu_20703c6b4cuda3std3__48unexpectE,@object
	.size		_ZN34_INTERNAL_3c59e2e2_4_k_cu_20703c6b4cuda3std3__48unexpectE,(_ZN34_INTERNAL_3c59e2e2_4_k_cu_20703c6b6thrust24THRUST_300001_SM_1000_NS8cuda_cub3parE - _ZN34_INTERNAL_3c59e2e2_4_k_cu_20703c6b4cuda3std3__48unexpectE)
_ZN34_INTERNAL_3c59e2e2_4_k_cu_20703c6b4cuda3std3__48unexpectE:
	.zero		1
	.type		_ZN34_INTERNAL_3c59e2e2_4_k_cu_20703c6b6thrust24THRUST_300001_SM_1000_NS8cuda_cub3parE,@object
	.size		_ZN34_INTERNAL_3c59e2e2_4_k_cu_20703c6b6thrust24THRUST_300001_SM_1000_NS8cuda_cub3parE,(.L_29 - _ZN34_INTERNAL_3c59e2e2_4_k_cu_20703c6b6thrust24THRUST_300001_SM_1000_NS8cuda_cub3parE)
_ZN34_INTERNAL_3c59e2e2_4_k_cu_20703c6b6thrust24THRUST_300001_SM_1000_NS8cuda_cub3parE:
	.zero		1
.L_29:


//--------------------- .nv.shared._ZN3cub18CUB_300001_SM_10006detail4scan16DeviceScanKernelINS2_10policy_hubIiiijN4cuda3std3__44plusIvEEE10Policy1000EPiSC_NS0_13ScanTileStateIiLb1EEES9_NS1_10InputValueIiSC_EEjiLb0EiEEvT0_T1_T2_iT3_T4_T5_ --------------------------
	.section	.nv.shared._ZN3cub18CUB_300001_SM_10006detail4scan16DeviceScanKernelINS2_10policy_hubIiiijN4cuda3std3__44plusIvEEE10Policy1000EPiSC_NS0_13ScanTileStateIiLb1EEES9_NS1_10InputValueIiSC_EEjiLb0EiEEvT0_T1_T2_iT3_T4_T5_,"aw",@nobits
	.sectionflags	@""
	.align	16
.nv.shared._ZN3cub18CUB_300001_SM_10006detail4scan16DeviceScanKernelINS2_10policy_hubIiiijN4cuda3std3__44plusIvEEE10Policy1000EPiSC_NS0_13ScanTileStateIiLb1EEES9_NS1_10InputValueIiSC_EEjiLb0EiEEvT0_T1_T2_iT3_T4_T5_:
	.zero		34832


//--------------------- .nv.constant0._ZN3cub18CUB_300001_SM_10006detail4scan16DeviceScanKernelINS2_10policy_hubIiiimN4cuda3std3__44plusIvEEE10Policy1000EPiSC_NS0_13ScanTileStateIiLb1EEES9_NS1_10InputValueIiSC_EEmiLb0EiEEvT0_T1_T2_iT3_T4_T5_ --------------------------
	.section	.nv.constant0._ZN3cub18CUB_300001_SM_10006detail4scan16DeviceScanKernelINS2_10policy_hubIiiimN4cuda3std3__44plusIvEEE10Policy1000EPiSC_NS0_13ScanTileStateIiLb1EEES9_NS1_10InputValueIiSC_EEmiLb0EiEEvT0_T1_T2_iT3_T4_T5_,"a",@progbits
	.sectionflags	@""
	.align	4
.nv.constant0._ZN3cub18CUB_300001_SM_10006detail4scan16DeviceScanKernelINS2_10policy_hubIiiimN4cuda3std3__44plusIvEEE10Policy1000EPiSC_NS0_13ScanTileStateIiLb1EEES9_NS1_10InputValueIiSC_EEmiLb0EiEEvT0_T1_T2_iT3_T4_T5_:
	.zero		952


//--------------------- .nv.constant0._ZN3cub18CUB_300001_SM_10006detail4scan16DeviceScanKernelINS2_10policy_hubIiiijN4cuda3std3__44plusIvEEE10Policy1000EPiSC_NS0_13ScanTileStateIiLb1EEES9_NS1_10InputValueIiSC_EEjiLb0EiEEvT0_T1_T2_iT3_T4_T5_ --------------------------
	.section	.nv.constant0._ZN3cub18CUB_300001_SM_10006detail4scan16DeviceScanKernelINS2_10policy_hubIiiijN4cuda3std3__44plusIvEEE10Policy1000EPiSC_NS0_13ScanTileStateIiLb1EEES9_NS1_10InputValueIiSC_EEjiLb0EiEEvT0_T1_T2_iT3_T4_T5_,"a",@progbits
	.sectionflags	@""
	.align	4
.nv.constant0._ZN3cub18CUB_300001_SM_10006detail4scan16DeviceScanKernelINS2_10policy_hubIiiijN4cuda3std3__44plusIvEEE10Policy1000EPiSC_NS0_13ScanTileStateIiLb1EEES9_NS1_10InputValueIiSC_EEjiLb0EiEEvT0_T1_T2_iT3_T4_T5_:
	.zero		948


//--------------------- .nv.constant0._ZN3cub18CUB_300001_SM_10006detail4scan20DeviceScanInitKernelINS0_13ScanTileStateIiLb1EEEEEvT_i --------------------------
	.section	.nv.constant0._ZN3cub18CUB_300001_SM_10006detail4scan20DeviceScanInitKernelINS0_13ScanTileStateIiLb1EEEEEvT_i,"a",@progbits
	.sectionflags	@""
	.align	4
.nv.constant0._ZN3cub18CUB_300001_SM_10006detail4scan20DeviceScanInitKernelINS0_13ScanTileStateIiLb1EEEEEvT_i:
	.zero		908


//--------------------- .nv.constant0._ZN3cub18CUB_300001_SM_10006detail11EmptyKernelIvEEvv --------------------------
	.section	.nv.constant0._ZN3cub18CUB_300001_SM_10006detail11EmptyKernelIvEEvv,"a",@progbits
	.sectionflags	@""
	.align	4
.nv.constant0._ZN3cub18CUB_300001_SM_10006detail11EmptyKernelIvEEvv:
	.zero		896


//--------------------- .nv.constant0._Z11kernel_permPiS_S_ii --------------------------
	.section	.nv.constant0._Z11kernel_permPiS_S_ii,"a",@progbits
	.sectionflags	@""
	.align	4
.nv.constant0._Z11kernel_permPiS_S_ii:
	.zero		928


//--------------------- .nv.constant0._Z12kernel_radixPiS_ii --------------------------
	.section	.nv.constant0._Z12kernel_radixPiS_ii,"a",@progbits
	.sectionflags	@""
	.align	4
.nv.constant0._Z12kernel_radixPiS_ii:
	.zero		920


//--------------------- SYMBOLS --------------------------

	.type		.nv.reservedSmem.offset0,@object
	.size		.nv.reservedSmem.offset0,0x4
	.type		.nv.reservedSmem.cap,@object
	.size		.nv.reservedSmem.cap,0x4
